//
// Generated by NVIDIA NVVM Compiler
//
// Compiler Build ID: CL-36424714
// Cuda compilation tools, release 13.0, V13.0.88
// Based on NVVM 20.0.0
//

.version 9.0
.target sm_100
.address_size 64

	// .globl	_Z10DPUPoolingiiiiPfiiiiS_iiiiii

.visible .entry _Z10DPUPoolingiiiiPfiiiiS_iiiiii(
	.param .u32 _Z10DPUPoolingiiiiPfiiiiS_iiiiii_param_0,
	.param .u32 _Z10DPUPoolingiiiiPfiiiiS_iiiiii_param_1,
	.param .u32 _Z10DPUPoolingiiiiPfiiiiS_iiiiii_param_2,
	.param .u32 _Z10DPUPoolingiiiiPfiiiiS_iiiiii_param_3,
	.param .u64 .ptr .align 1 _Z10DPUPoolingiiiiPfiiiiS_iiiiii_param_4,
	.param .u32 _Z10DPUPoolingiiiiPfiiiiS_iiiiii_param_5,
	.param .u32 _Z10DPUPoolingiiiiPfiiiiS_iiiiii_param_6,
	.param .u32 _Z10DPUPoolingiiiiPfiiiiS_iiiiii_param_7,
	.param .u32 _Z10DPUPoolingiiiiPfiiiiS_iiiiii_param_8,
	.param .u64 .ptr .align 1 _Z10DPUPoolingiiiiPfiiiiS_iiiiii_param_9,
	.param .u32 _Z10DPUPoolingiiiiPfiiiiS_iiiiii_param_10,
	.param .u32 _Z10DPUPoolingiiiiPfiiiiS_iiiiii_param_11,
	.param .u32 _Z10DPUPoolingiiiiPfiiiiS_iiiiii_param_12,
	.param .u32 _Z10DPUPoolingiiiiPfiiiiS_iiiiii_param_13,
	.param .u32 _Z10DPUPoolingiiiiPfiiiiS_iiiiii_param_14,
	.param .u32 _Z10DPUPoolingiiiiPfiiiiS_iiiiii_param_15
)
{
	.reg .pred 	%p<834>;
	.reg .b32 	%r<3305>;
	.reg .b32 	%f<4313>;
	.reg .b64 	%rd<1151>;

	ld.param.u32 	%r728, [_Z10DPUPoolingiiiiPfiiiiS_iiiiii_param_0];
	setp.lt.s32 	%p6, %r728, 1;
	@%p6 bra 	$L__BB0_983;
	ld.param.u32 	%r3008, [_Z10DPUPoolingiiiiPfiiiiS_iiiiii_param_15];
	ld.param.u32 	%r3007, [_Z10DPUPoolingiiiiPfiiiiS_iiiiii_param_14];
	ld.param.u32 	%r2992, [_Z10DPUPoolingiiiiPfiiiiS_iiiiii_param_13];
	ld.param.u32 	%r2990, [_Z10DPUPoolingiiiiPfiiiiS_iiiiii_param_12];
	ld.param.u32 	%r2975, [_Z10DPUPoolingiiiiPfiiiiS_iiiiii_param_11];
	ld.param.u32 	%r2967, [_Z10DPUPoolingiiiiPfiiiiS_iiiiii_param_10];
	ld.param.u32 	%r2922, [_Z10DPUPoolingiiiiPfiiiiS_iiiiii_param_8];
	ld.param.u32 	%r2877, [_Z10DPUPoolingiiiiPfiiiiS_iiiiii_param_7];
	ld.param.u32 	%r2832, [_Z10DPUPoolingiiiiPfiiiiS_iiiiii_param_6];
	ld.param.u32 	%r2571, [_Z10DPUPoolingiiiiPfiiiiS_iiiiii_param_3];
	ld.param.u32 	%r2569, [_Z10DPUPoolingiiiiPfiiiiS_iiiiii_param_2];
	mov.u32 	%r742, %ctaid.z;
	mov.u32 	%r743, %ntid.z;
	mov.u32 	%r744, %tid.z;
	mad.lo.s32 	%r745, %r742, %r743, %r744;
	setp.lt.s32 	%p7, %r745, %r2832;
	mov.u32 	%r747, %ctaid.x;
	mov.u32 	%r748, %ntid.x;
	mov.u32 	%r749, %tid.x;
	mad.lo.s32 	%r750, %r747, %r748, %r749;
	mul.lo.s32 	%r752, %r750, 7;
	mul.lo.s32 	%r753, %r752, %r2975;
	add.s32 	%r754, %r3008, %r753;
	sub.s32 	%r755, %r754, %r2992;
	sub.s32 	%r756, %r753, %r2992;
	mov.u32 	%r757, %ctaid.y;
	mov.u32 	%r758, %ntid.y;
	mov.u32 	%r759, %tid.y;
	mad.lo.s32 	%r760, %r757, %r758, %r759;
	mul.lo.s32 	%r761, %r760, 7;
	mul.lo.s32 	%r762, %r761, %r2967;
	sub.s32 	%r763, %r762, %r2990;
	add.s32 	%r764, %r763, %r3007;
	min.s32 	%r765, %r764, %r2569;
	max.s32 	%r766, %r763, 0;
	sub.s32 	%r1, %r766, %r763;
	sub.s32 	%r2, %r765, %r763;
	min.s32 	%r767, %r2571, %r755;
	max.s32 	%r3, %r756, 0;
	sub.s32 	%r768, %r767, %r3;
	and.b32  	%r4, %r768, 7;
	and.b32  	%r5, %r768, 15;
	add.s32 	%r769, %r756, %r3008;
	min.s32 	%r6, %r769, %r2571;
	sub.s32 	%r7, %r3, %r767;
	and.b32  	%r8, %r768, -16;
	and.b32  	%r9, %r768, 3;
	add.s32 	%r770, %r755, %r2975;
	min.s32 	%r771, %r2571, %r770;
	add.s32 	%r772, %r756, %r2975;
	max.s32 	%r773, %r772, 0;
	sub.s32 	%r774, %r771, %r773;
	and.b32  	%r10, %r774, 7;
	and.b32  	%r11, %r774, 15;
	add.s32 	%r775, %r752, 1;
	setp.lt.s32 	%p8, %r775, %r2922;
	add.s32 	%r776, %r753, %r2975;
	sub.s32 	%r12, %r776, %r2992;
	add.s32 	%r777, %r769, %r2975;
	min.s32 	%r13, %r777, %r2571;
	max.s32 	%r14, %r12, 0;
	sub.s32 	%r15, %r773, %r771;
	and.b32  	%r16, %r774, -16;
	and.b32  	%r17, %r774, 3;
	add.s32 	%r778, %r770, %r2975;
	min.s32 	%r779, %r2571, %r778;
	add.s32 	%r780, %r772, %r2975;
	max.s32 	%r781, %r780, 0;
	sub.s32 	%r782, %r779, %r781;
	and.b32  	%r18, %r782, 7;
	and.b32  	%r19, %r782, 15;
	add.s32 	%r783, %r752, 2;
	setp.lt.s32 	%p9, %r783, %r2922;
	add.s32 	%r784, %r776, %r2975;
	sub.s32 	%r20, %r784, %r2992;
	add.s32 	%r785, %r777, %r2975;
	min.s32 	%r21, %r785, %r2571;
	max.s32 	%r22, %r20, 0;
	sub.s32 	%r23, %r781, %r779;
	and.b32  	%r24, %r782, -16;
	and.b32  	%r25, %r782, 3;
	add.s32 	%r786, %r778, %r2975;
	min.s32 	%r787, %r2571, %r786;
	add.s32 	%r788, %r780, %r2975;
	max.s32 	%r789, %r788, 0;
	sub.s32 	%r790, %r787, %r789;
	and.b32  	%r26, %r790, 7;
	and.b32  	%r27, %r790, 15;
	add.s32 	%r791, %r752, 3;
	setp.lt.s32 	%p10, %r791, %r2922;
	add.s32 	%r792, %r784, %r2975;
	sub.s32 	%r28, %r792, %r2992;
	add.s32 	%r793, %r785, %r2975;
	min.s32 	%r29, %r793, %r2571;
	max.s32 	%r30, %r28, 0;
	sub.s32 	%r31, %r789, %r787;
	and.b32  	%r32, %r790, -16;
	and.b32  	%r33, %r790, 3;
	add.s32 	%r794, %r786, %r2975;
	min.s32 	%r795, %r2571, %r794;
	add.s32 	%r796, %r788, %r2975;
	max.s32 	%r797, %r796, 0;
	sub.s32 	%r798, %r795, %r797;
	and.b32  	%r34, %r798, 7;
	and.b32  	%r35, %r798, 15;
	add.s32 	%r799, %r792, %r2975;
	sub.s32 	%r36, %r799, %r2992;
	add.s32 	%r800, %r793, %r2975;
	min.s32 	%r37, %r800, %r2571;
	max.s32 	%r38, %r36, 0;
	sub.s32 	%r39, %r797, %r795;
	and.b32  	%r40, %r798, -16;
	and.b32  	%r41, %r798, 3;
	add.s32 	%r801, %r794, %r2975;
	min.s32 	%r802, %r2571, %r801;
	add.s32 	%r803, %r796, %r2975;
	max.s32 	%r804, %r803, 0;
	sub.s32 	%r805, %r802, %r804;
	and.b32  	%r42, %r805, 7;
	and.b32  	%r43, %r805, 15;
	add.s32 	%r806, %r752, 5;
	setp.lt.s32 	%p11, %r806, %r2922;
	add.s32 	%r807, %r799, %r2975;
	sub.s32 	%r44, %r807, %r2992;
	add.s32 	%r808, %r800, %r2975;
	min.s32 	%r45, %r808, %r2571;
	max.s32 	%r46, %r44, 0;
	sub.s32 	%r47, %r804, %r802;
	and.b32  	%r48, %r805, -16;
	and.b32  	%r49, %r805, 3;
	add.s32 	%r809, %r801, %r2975;
	min.s32 	%r810, %r2571, %r809;
	add.s32 	%r811, %r803, %r2975;
	max.s32 	%r812, %r811, 0;
	sub.s32 	%r813, %r810, %r812;
	and.b32  	%r50, %r813, 7;
	and.b32  	%r51, %r813, 15;
	add.s32 	%r814, %r752, 6;
	setp.lt.s32 	%p12, %r814, %r2922;
	add.s32 	%r815, %r807, %r2975;
	sub.s32 	%r52, %r815, %r2992;
	add.s32 	%r816, %r808, %r2975;
	min.s32 	%r53, %r816, %r2571;
	max.s32 	%r54, %r52, 0;
	sub.s32 	%r55, %r812, %r810;
	and.b32  	%r56, %r813, -16;
	and.b32  	%r57, %r813, 3;
	add.s32 	%r817, %r762, %r2967;
	sub.s32 	%r818, %r817, %r2990;
	add.s32 	%r819, %r764, %r2967;
	min.s32 	%r820, %r819, %r2569;
	max.s32 	%r821, %r818, 0;
	sub.s32 	%r58, %r821, %r818;
	sub.s32 	%r59, %r820, %r818;
	add.s32 	%r822, %r817, %r2967;
	sub.s32 	%r823, %r822, %r2990;
	add.s32 	%r824, %r819, %r2967;
	min.s32 	%r825, %r824, %r2569;
	max.s32 	%r826, %r823, 0;
	sub.s32 	%r60, %r826, %r823;
	sub.s32 	%r61, %r825, %r823;
	add.s32 	%r827, %r822, %r2967;
	sub.s32 	%r828, %r827, %r2990;
	add.s32 	%r829, %r824, %r2967;
	min.s32 	%r830, %r829, %r2569;
	max.s32 	%r831, %r828, 0;
	sub.s32 	%r62, %r831, %r828;
	sub.s32 	%r63, %r830, %r828;
	add.s32 	%r832, %r761, 4;
	setp.lt.s32 	%p13, %r832, %r2877;
	add.s32 	%r833, %r827, %r2967;
	sub.s32 	%r834, %r833, %r2990;
	add.s32 	%r835, %r829, %r2967;
	min.s32 	%r836, %r835, %r2569;
	max.s32 	%r837, %r834, 0;
	sub.s32 	%r64, %r837, %r834;
	sub.s32 	%r65, %r836, %r834;
	and.pred  	%p14, %p13, %p11;
	and.pred  	%p1, %p14, %p7;
	and.pred  	%p15, %p13, %p12;
	and.pred  	%p2, %p15, %p7;
	add.s32 	%r838, %r761, 5;
	setp.lt.s32 	%p16, %r838, %r2877;
	add.s32 	%r839, %r833, %r2967;
	sub.s32 	%r840, %r839, %r2990;
	add.s32 	%r841, %r835, %r2967;
	min.s32 	%r842, %r841, %r2569;
	max.s32 	%r843, %r840, 0;
	sub.s32 	%r66, %r843, %r840;
	sub.s32 	%r67, %r842, %r840;
	and.pred  	%p17, %p16, %p8;
	and.pred  	%p3, %p17, %p7;
	and.pred  	%p18, %p16, %p9;
	and.pred  	%p4, %p18, %p7;
	and.pred  	%p19, %p16, %p10;
	and.pred  	%p5, %p19, %p7;
	add.s32 	%r844, %r839, %r2967;
	sub.s32 	%r845, %r844, %r2990;
	add.s32 	%r846, %r841, %r2967;
	min.s32 	%r847, %r846, %r2569;
	max.s32 	%r848, %r845, 0;
	sub.s32 	%r68, %r848, %r845;
	sub.s32 	%r69, %r847, %r845;
	neg.s32 	%r70, %r8;
	mov.b32 	%r3009, 0;
	not.pred 	%p581, %p1;
	not.pred 	%p594, %p2;
	not.pred 	%p624, %p3;
	not.pred 	%p637, %p4;
	not.pred 	%p650, %p5;
$L__BB0_2:
	ld.param.u32 	%r2991, [_Z10DPUPoolingiiiiPfiiiiS_iiiiii_param_12];
	ld.param.u32 	%r2968, [_Z10DPUPoolingiiiiPfiiiiS_iiiiii_param_10];
	ld.param.u64 	%rd1144, [_Z10DPUPoolingiiiiPfiiiiS_iiiiii_param_9];
	ld.param.u32 	%r2923, [_Z10DPUPoolingiiiiPfiiiiS_iiiiii_param_8];
	ld.param.u32 	%r2878, [_Z10DPUPoolingiiiiPfiiiiS_iiiiii_param_7];
	ld.param.u32 	%r2833, [_Z10DPUPoolingiiiiPfiiiiS_iiiiii_param_6];
	ld.param.u32 	%r2570, [_Z10DPUPoolingiiiiPfiiiiS_iiiiii_param_2];
	ld.param.u32 	%r2568, [_Z10DPUPoolingiiiiPfiiiiS_iiiiii_param_1];
	mov.u32 	%r849, %ctaid.z;
	mov.u32 	%r850, %ntid.z;
	mov.u32 	%r851, %tid.z;
	mad.lo.s32 	%r852, %r849, %r850, %r851;
	mad.lo.s32 	%r854, %r3009, %r2568, %r852;
	mad.lo.s32 	%r855, %r3009, %r2833, %r852;
	mov.u32 	%r856, %ctaid.y;
	mov.u32 	%r857, %ntid.y;
	mov.u32 	%r858, %tid.y;
	mad.lo.s32 	%r859, %r856, %r857, %r858;
	mul.lo.s32 	%r860, %r859, 7;
	mul.lo.s32 	%r861, %r860, %r2968;
	sub.s32 	%r862, %r861, %r2991;
	mad.lo.s32 	%r72, %r854, %r2570, %r862;
	mad.lo.s32 	%r73, %r855, %r2878, %r860;
	mov.u32 	%r863, %ctaid.x;
	mov.u32 	%r864, %ntid.x;
	mov.u32 	%r865, %tid.x;
	mad.lo.s32 	%r866, %r863, %r864, %r865;
	mul.lo.s32 	%r867, %r866, 7;
	mad.lo.s32 	%r868, %r73, %r2923, %r867;
	cvta.to.global.u64 	%rd17, %rd1144;
	mul.wide.s32 	%rd18, %r868, 4;
	add.s64 	%rd1, %rd17, %rd18;
	setp.ge.s32 	%p20, %r860, %r2878;
	setp.ge.s32 	%p21, %r867, %r2923;
	or.pred  	%p22, %p20, %p21;
	setp.ge.s32 	%p23, %r852, %r2833;
	or.pred  	%p24, %p22, %p23;
	@%p24 bra 	$L__BB0_22;
	setp.ge.s32 	%p25, %r1, %r2;
	mov.f32 	%f3832, 0f00000000;
	@%p25 bra 	$L__BB0_21;
	mov.f32 	%f3831, 0f00000000;
	mov.u32 	%r3010, %r1;
$L__BB0_5:
	setp.ge.s32 	%p26, %r3, %r6;
	@%p26 bra 	$L__BB0_19;
	ld.param.u32 	%r2993, [_Z10DPUPoolingiiiiPfiiiiS_iiiiii_param_13];
	ld.param.u32 	%r2976, [_Z10DPUPoolingiiiiPfiiiiS_iiiiii_param_11];
	ld.param.u32 	%r2572, [_Z10DPUPoolingiiiiPfiiiiS_iiiiii_param_3];
	mov.u32 	%r869, %ctaid.x;
	mov.u32 	%r870, %ntid.x;
	mov.u32 	%r871, %tid.x;
	mad.lo.s32 	%r872, %r869, %r870, %r871;
	mul.lo.s32 	%r873, %r872, %r2976;
	mul.lo.s32 	%r874, %r873, 7;
	sub.s32 	%r875, %r874, %r2993;
	sub.s32 	%r3014, %r3, %r875;
	setp.gt.u32 	%p27, %r7, -16;
	add.s32 	%r876, %r3010, %r72;
	mad.lo.s32 	%r76, %r876, %r2572, %r875;
	@%p27 bra 	$L__BB0_9;
	ld.param.u32 	%r2994, [_Z10DPUPoolingiiiiPfiiiiS_iiiiii_param_13];
	ld.param.u32 	%r2977, [_Z10DPUPoolingiiiiPfiiiiS_iiiiii_param_11];
	ld.param.u32 	%r2573, [_Z10DPUPoolingiiiiPfiiiiS_iiiiii_param_3];
	mov.u32 	%r877, %ctaid.x;
	mov.u32 	%r878, %ntid.x;
	mov.u32 	%r879, %tid.x;
	mad.lo.s32 	%r880, %r877, %r878, %r879;
	mul.lo.s32 	%r881, %r880, %r2977;
	mul.lo.s32 	%r882, %r881, 7;
	sub.s32 	%r883, %r2994, %r882;
	add.s32 	%r3014, %r3, %r883;
	add.s32 	%r884, %r3010, %r72;
	mad.lo.s32 	%r3011, %r884, %r2573, %r3;
	mov.u32 	%r3012, %r70;
$L__BB0_8:
	.pragma "nounroll";
	ld.param.u64 	%rd864, [_Z10DPUPoolingiiiiPfiiiiS_iiiiii_param_4];
	mul.wide.s32 	%rd19, %r3011, 4;
	cvta.to.global.u64 	%rd20, %rd864;
	add.s64 	%rd21, %rd20, %rd19;
	ld.global.f32 	%f837, [%rd21];
	add.f32 	%f838, %f3831, %f837;
	ld.global.f32 	%f839, [%rd21+4];
	add.f32 	%f840, %f838, %f839;
	ld.global.f32 	%f841, [%rd21+8];
	add.f32 	%f842, %f840, %f841;
	ld.global.f32 	%f843, [%rd21+12];
	add.f32 	%f844, %f842, %f843;
	ld.global.f32 	%f845, [%rd21+16];
	add.f32 	%f846, %f844, %f845;
	ld.global.f32 	%f847, [%rd21+20];
	add.f32 	%f848, %f846, %f847;
	ld.global.f32 	%f849, [%rd21+24];
	add.f32 	%f850, %f848, %f849;
	ld.global.f32 	%f851, [%rd21+28];
	add.f32 	%f852, %f850, %f851;
	ld.global.f32 	%f853, [%rd21+32];
	add.f32 	%f854, %f852, %f853;
	ld.global.f32 	%f855, [%rd21+36];
	add.f32 	%f856, %f854, %f855;
	ld.global.f32 	%f857, [%rd21+40];
	add.f32 	%f858, %f856, %f857;
	ld.global.f32 	%f859, [%rd21+44];
	add.f32 	%f860, %f858, %f859;
	ld.global.f32 	%f861, [%rd21+48];
	add.f32 	%f862, %f860, %f861;
	ld.global.f32 	%f863, [%rd21+52];
	add.f32 	%f864, %f862, %f863;
	ld.global.f32 	%f865, [%rd21+56];
	add.f32 	%f866, %f864, %f865;
	ld.global.f32 	%f867, [%rd21+60];
	add.f32 	%f3831, %f866, %f867;
	add.s32 	%r3014, %r3014, 16;
	add.s32 	%r3012, %r3012, 16;
	add.s32 	%r3011, %r3011, 16;
	setp.ne.s32 	%p28, %r3012, 0;
	@%p28 bra 	$L__BB0_8;
$L__BB0_9:
	setp.eq.s32 	%p29, %r5, 0;
	@%p29 bra 	$L__BB0_19;
	add.s32 	%r885, %r5, -1;
	setp.lt.u32 	%p30, %r885, 7;
	@%p30 bra 	$L__BB0_12;
	ld.param.u64 	%rd865, [_Z10DPUPoolingiiiiPfiiiiS_iiiiii_param_4];
	add.s32 	%r886, %r76, %r3014;
	cvta.to.global.u64 	%rd22, %rd865;
	mul.wide.s32 	%rd23, %r886, 4;
	add.s64 	%rd24, %rd22, %rd23;
	ld.global.f32 	%f869, [%rd24];
	add.f32 	%f870, %f3831, %f869;
	ld.global.f32 	%f871, [%rd24+4];
	add.f32 	%f872, %f870, %f871;
	ld.global.f32 	%f873, [%rd24+8];
	add.f32 	%f874, %f872, %f873;
	ld.global.f32 	%f875, [%rd24+12];
	add.f32 	%f876, %f874, %f875;
	ld.global.f32 	%f877, [%rd24+16];
	add.f32 	%f878, %f876, %f877;
	ld.global.f32 	%f879, [%rd24+20];
	add.f32 	%f880, %f878, %f879;
	ld.global.f32 	%f881, [%rd24+24];
	add.f32 	%f882, %f880, %f881;
	ld.global.f32 	%f883, [%rd24+28];
	add.f32 	%f3831, %f882, %f883;
	add.s32 	%r3014, %r3014, 8;
$L__BB0_12:
	setp.eq.s32 	%p31, %r4, 0;
	@%p31 bra 	$L__BB0_19;
	add.s32 	%r887, %r4, -1;
	setp.lt.u32 	%p32, %r887, 3;
	@%p32 bra 	$L__BB0_15;
	ld.param.u64 	%rd866, [_Z10DPUPoolingiiiiPfiiiiS_iiiiii_param_4];
	add.s32 	%r888, %r76, %r3014;
	cvta.to.global.u64 	%rd25, %rd866;
	mul.wide.s32 	%rd26, %r888, 4;
	add.s64 	%rd27, %rd25, %rd26;
	ld.global.f32 	%f885, [%rd27];
	add.f32 	%f886, %f3831, %f885;
	ld.global.f32 	%f887, [%rd27+4];
	add.f32 	%f888, %f886, %f887;
	ld.global.f32 	%f889, [%rd27+8];
	add.f32 	%f890, %f888, %f889;
	ld.global.f32 	%f891, [%rd27+12];
	add.f32 	%f3831, %f890, %f891;
	add.s32 	%r3014, %r3014, 4;
$L__BB0_15:
	setp.eq.s32 	%p33, %r9, 0;
	@%p33 bra 	$L__BB0_19;
	ld.param.u64 	%rd867, [_Z10DPUPoolingiiiiPfiiiiS_iiiiii_param_4];
	setp.eq.s32 	%p34, %r9, 1;
	add.s32 	%r889, %r76, %r3014;
	cvta.to.global.u64 	%rd28, %rd867;
	mul.wide.s32 	%rd29, %r889, 4;
	add.s64 	%rd2, %rd28, %rd29;
	ld.global.f32 	%f892, [%rd2];
	add.f32 	%f3831, %f3831, %f892;
	@%p34 bra 	$L__BB0_19;
	setp.eq.s32 	%p35, %r9, 2;
	ld.global.f32 	%f893, [%rd2+4];
	add.f32 	%f3831, %f3831, %f893;
	@%p35 bra 	$L__BB0_19;
	ld.global.f32 	%f894, [%rd2+8];
	add.f32 	%f3831, %f3831, %f894;
$L__BB0_19:
	add.s32 	%r3010, %r3010, 1;
	setp.lt.s32 	%p36, %r3010, %r2;
	@%p36 bra 	$L__BB0_5;
	mul.f32 	%f3832, %f3831, 0f3E800000;
$L__BB0_21:
	st.global.f32 	[%rd1], %f3832;
$L__BB0_22:
	ld.param.u32 	%r2924, [_Z10DPUPoolingiiiiPfiiiiS_iiiiii_param_8];
	ld.param.u32 	%r2879, [_Z10DPUPoolingiiiiPfiiiiS_iiiiii_param_7];
	ld.param.u32 	%r2834, [_Z10DPUPoolingiiiiPfiiiiS_iiiiii_param_6];
	mov.u32 	%r890, %ctaid.y;
	mov.u32 	%r891, %ntid.y;
	mov.u32 	%r892, %tid.y;
	mad.lo.s32 	%r893, %r890, %r891, %r892;
	mul.lo.s32 	%r894, %r893, 7;
	setp.ge.s32 	%p37, %r894, %r2879;
	mov.u32 	%r895, %ctaid.x;
	mov.u32 	%r896, %ntid.x;
	mov.u32 	%r897, %tid.x;
	mad.lo.s32 	%r898, %r895, %r896, %r897;
	mad.lo.s32 	%r900, %r898, 7, 1;
	setp.ge.s32 	%p38, %r900, %r2924;
	or.pred  	%p39, %p37, %p38;
	mov.u32 	%r901, %ctaid.z;
	mov.u32 	%r902, %ntid.z;
	mov.u32 	%r903, %tid.z;
	mad.lo.s32 	%r904, %r901, %r902, %r903;
	setp.ge.s32 	%p40, %r904, %r2834;
	or.pred  	%p41, %p39, %p40;
	@%p41 bra 	$L__BB0_42;
	setp.ge.s32 	%p42, %r1, %r2;
	mov.f32 	%f3842, 0f00000000;
	@%p42 bra 	$L__BB0_41;
	mov.f32 	%f3841, 0f00000000;
	mov.u32 	%r3017, %r1;
$L__BB0_25:
	setp.ge.s32 	%p43, %r14, %r13;
	@%p43 bra 	$L__BB0_39;
	sub.s32 	%r3020, %r14, %r12;
	setp.gt.u32 	%p44, %r15, -16;
	@%p44 bra 	$L__BB0_29;
	sub.s32 	%r3020, %r14, %r12;
	mov.b32 	%r3019, 0;
$L__BB0_28:
	.pragma "nounroll";
	ld.param.u64 	%rd868, [_Z10DPUPoolingiiiiPfiiiiS_iiiiii_param_4];
	ld.param.u32 	%r2574, [_Z10DPUPoolingiiiiPfiiiiS_iiiiii_param_3];
	add.s32 	%r907, %r3017, %r72;
	mad.lo.s32 	%r908, %r907, %r2574, %r12;
	add.s32 	%r909, %r908, %r3020;
	cvta.to.global.u64 	%rd30, %rd868;
	mul.wide.s32 	%rd31, %r909, 4;
	add.s64 	%rd32, %rd30, %rd31;
	ld.global.f32 	%f898, [%rd32];
	add.f32 	%f899, %f3841, %f898;
	ld.global.f32 	%f900, [%rd32+4];
	add.f32 	%f901, %f899, %f900;
	ld.global.f32 	%f902, [%rd32+8];
	add.f32 	%f903, %f901, %f902;
	ld.global.f32 	%f904, [%rd32+12];
	add.f32 	%f905, %f903, %f904;
	ld.global.f32 	%f906, [%rd32+16];
	add.f32 	%f907, %f905, %f906;
	ld.global.f32 	%f908, [%rd32+20];
	add.f32 	%f909, %f907, %f908;
	ld.global.f32 	%f910, [%rd32+24];
	add.f32 	%f911, %f909, %f910;
	ld.global.f32 	%f912, [%rd32+28];
	add.f32 	%f913, %f911, %f912;
	ld.global.f32 	%f914, [%rd32+32];
	add.f32 	%f915, %f913, %f914;
	ld.global.f32 	%f916, [%rd32+36];
	add.f32 	%f917, %f915, %f916;
	ld.global.f32 	%f918, [%rd32+40];
	add.f32 	%f919, %f917, %f918;
	ld.global.f32 	%f920, [%rd32+44];
	add.f32 	%f921, %f919, %f920;
	ld.global.f32 	%f922, [%rd32+48];
	add.f32 	%f923, %f921, %f922;
	ld.global.f32 	%f924, [%rd32+52];
	add.f32 	%f925, %f923, %f924;
	ld.global.f32 	%f926, [%rd32+56];
	add.f32 	%f927, %f925, %f926;
	ld.global.f32 	%f928, [%rd32+60];
	add.f32 	%f3841, %f927, %f928;
	add.s32 	%r3020, %r3020, 16;
	add.s32 	%r3019, %r3019, 16;
	setp.ne.s32 	%p45, %r3019, %r16;
	@%p45 bra 	$L__BB0_28;
$L__BB0_29:
	setp.eq.s32 	%p46, %r11, 0;
	@%p46 bra 	$L__BB0_39;
	add.s32 	%r910, %r11, -1;
	setp.lt.u32 	%p47, %r910, 7;
	@%p47 bra 	$L__BB0_32;
	ld.param.u64 	%rd869, [_Z10DPUPoolingiiiiPfiiiiS_iiiiii_param_4];
	ld.param.u32 	%r2575, [_Z10DPUPoolingiiiiPfiiiiS_iiiiii_param_3];
	add.s32 	%r911, %r3017, %r72;
	mad.lo.s32 	%r912, %r911, %r2575, %r12;
	add.s32 	%r913, %r912, %r3020;
	cvta.to.global.u64 	%rd33, %rd869;
	mul.wide.s32 	%rd34, %r913, 4;
	add.s64 	%rd35, %rd33, %rd34;
	ld.global.f32 	%f930, [%rd35];
	add.f32 	%f931, %f3841, %f930;
	ld.global.f32 	%f932, [%rd35+4];
	add.f32 	%f933, %f931, %f932;
	ld.global.f32 	%f934, [%rd35+8];
	add.f32 	%f935, %f933, %f934;
	ld.global.f32 	%f936, [%rd35+12];
	add.f32 	%f937, %f935, %f936;
	ld.global.f32 	%f938, [%rd35+16];
	add.f32 	%f939, %f937, %f938;
	ld.global.f32 	%f940, [%rd35+20];
	add.f32 	%f941, %f939, %f940;
	ld.global.f32 	%f942, [%rd35+24];
	add.f32 	%f943, %f941, %f942;
	ld.global.f32 	%f944, [%rd35+28];
	add.f32 	%f3841, %f943, %f944;
	add.s32 	%r3020, %r3020, 8;
$L__BB0_32:
	setp.eq.s32 	%p48, %r10, 0;
	@%p48 bra 	$L__BB0_39;
	add.s32 	%r914, %r10, -1;
	setp.lt.u32 	%p49, %r914, 3;
	@%p49 bra 	$L__BB0_35;
	ld.param.u64 	%rd870, [_Z10DPUPoolingiiiiPfiiiiS_iiiiii_param_4];
	ld.param.u32 	%r2576, [_Z10DPUPoolingiiiiPfiiiiS_iiiiii_param_3];
	add.s32 	%r915, %r3017, %r72;
	mad.lo.s32 	%r916, %r915, %r2576, %r12;
	add.s32 	%r917, %r916, %r3020;
	cvta.to.global.u64 	%rd36, %rd870;
	mul.wide.s32 	%rd37, %r917, 4;
	add.s64 	%rd38, %rd36, %rd37;
	ld.global.f32 	%f946, [%rd38];
	add.f32 	%f947, %f3841, %f946;
	ld.global.f32 	%f948, [%rd38+4];
	add.f32 	%f949, %f947, %f948;
	ld.global.f32 	%f950, [%rd38+8];
	add.f32 	%f951, %f949, %f950;
	ld.global.f32 	%f952, [%rd38+12];
	add.f32 	%f3841, %f951, %f952;
	add.s32 	%r3020, %r3020, 4;
$L__BB0_35:
	setp.eq.s32 	%p50, %r17, 0;
	@%p50 bra 	$L__BB0_39;
	ld.param.u64 	%rd871, [_Z10DPUPoolingiiiiPfiiiiS_iiiiii_param_4];
	ld.param.u32 	%r2577, [_Z10DPUPoolingiiiiPfiiiiS_iiiiii_param_3];
	setp.eq.s32 	%p51, %r17, 1;
	add.s32 	%r918, %r3017, %r72;
	mad.lo.s32 	%r919, %r918, %r2577, %r12;
	add.s32 	%r920, %r919, %r3020;
	cvta.to.global.u64 	%rd39, %rd871;
	mul.wide.s32 	%rd40, %r920, 4;
	add.s64 	%rd41, %rd39, %rd40;
	ld.global.f32 	%f953, [%rd41];
	add.f32 	%f3841, %f3841, %f953;
	@%p51 bra 	$L__BB0_39;
	ld.param.u64 	%rd872, [_Z10DPUPoolingiiiiPfiiiiS_iiiiii_param_4];
	ld.param.u32 	%r2578, [_Z10DPUPoolingiiiiPfiiiiS_iiiiii_param_3];
	setp.eq.s32 	%p52, %r17, 2;
	add.s32 	%r921, %r3017, %r72;
	mad.lo.s32 	%r922, %r921, %r2578, %r12;
	add.s32 	%r923, %r922, %r3020;
	cvta.to.global.u64 	%rd42, %rd872;
	mul.wide.s32 	%rd43, %r923, 4;
	add.s64 	%rd44, %rd42, %rd43;
	ld.global.f32 	%f954, [%rd44+4];
	add.f32 	%f3841, %f3841, %f954;
	@%p52 bra 	$L__BB0_39;
	ld.param.u64 	%rd873, [_Z10DPUPoolingiiiiPfiiiiS_iiiiii_param_4];
	ld.param.u32 	%r2579, [_Z10DPUPoolingiiiiPfiiiiS_iiiiii_param_3];
	add.s32 	%r924, %r3017, %r72;
	mad.lo.s32 	%r925, %r924, %r2579, %r12;
	add.s32 	%r926, %r925, %r3020;
	cvta.to.global.u64 	%rd45, %rd873;
	mul.wide.s32 	%rd46, %r926, 4;
	add.s64 	%rd47, %rd45, %rd46;
	ld.global.f32 	%f955, [%rd47+8];
	add.f32 	%f3841, %f3841, %f955;
$L__BB0_39:
	add.s32 	%r3017, %r3017, 1;
	setp.lt.s32 	%p53, %r3017, %r2;
	@%p53 bra 	$L__BB0_25;
	mul.f32 	%f3842, %f3841, 0f3E800000;
$L__BB0_41:
	st.global.f32 	[%rd1+4], %f3842;
$L__BB0_42:
	ld.param.u32 	%r2925, [_Z10DPUPoolingiiiiPfiiiiS_iiiiii_param_8];
	ld.param.u32 	%r2880, [_Z10DPUPoolingiiiiPfiiiiS_iiiiii_param_7];
	ld.param.u32 	%r2835, [_Z10DPUPoolingiiiiPfiiiiS_iiiiii_param_6];
	mov.u32 	%r927, %ctaid.y;
	mov.u32 	%r928, %ntid.y;
	mov.u32 	%r929, %tid.y;
	mad.lo.s32 	%r930, %r927, %r928, %r929;
	mul.lo.s32 	%r931, %r930, 7;
	setp.ge.s32 	%p54, %r931, %r2880;
	mov.u32 	%r932, %ctaid.x;
	mov.u32 	%r933, %ntid.x;
	mov.u32 	%r934, %tid.x;
	mad.lo.s32 	%r935, %r932, %r933, %r934;
	mad.lo.s32 	%r936, %r935, 7, 2;
	setp.ge.s32 	%p55, %r936, %r2925;
	or.pred  	%p56, %p54, %p55;
	mov.u32 	%r937, %ctaid.z;
	mov.u32 	%r938, %ntid.z;
	mov.u32 	%r939, %tid.z;
	mad.lo.s32 	%r940, %r937, %r938, %r939;
	setp.ge.s32 	%p57, %r940, %r2835;
	or.pred  	%p58, %p56, %p57;
	@%p58 bra 	$L__BB0_62;
	setp.ge.s32 	%p59, %r1, %r2;
	mov.f32 	%f3852, 0f00000000;
	@%p59 bra 	$L__BB0_61;
	mov.f32 	%f3851, 0f00000000;
	mov.u32 	%r3023, %r1;
$L__BB0_45:
	setp.ge.s32 	%p60, %r22, %r21;
	@%p60 bra 	$L__BB0_59;
	sub.s32 	%r3026, %r22, %r20;
	setp.gt.u32 	%p61, %r23, -16;
	@%p61 bra 	$L__BB0_49;
	sub.s32 	%r3026, %r22, %r20;
	mov.b32 	%r3025, 0;
$L__BB0_48:
	.pragma "nounroll";
	ld.param.u64 	%rd874, [_Z10DPUPoolingiiiiPfiiiiS_iiiiii_param_4];
	ld.param.u32 	%r2580, [_Z10DPUPoolingiiiiPfiiiiS_iiiiii_param_3];
	add.s32 	%r943, %r3023, %r72;
	mad.lo.s32 	%r944, %r943, %r2580, %r20;
	add.s32 	%r945, %r944, %r3026;
	cvta.to.global.u64 	%rd48, %rd874;
	mul.wide.s32 	%rd49, %r945, 4;
	add.s64 	%rd50, %rd48, %rd49;
	ld.global.f32 	%f959, [%rd50];
	add.f32 	%f960, %f3851, %f959;
	ld.global.f32 	%f961, [%rd50+4];
	add.f32 	%f962, %f960, %f961;
	ld.global.f32 	%f963, [%rd50+8];
	add.f32 	%f964, %f962, %f963;
	ld.global.f32 	%f965, [%rd50+12];
	add.f32 	%f966, %f964, %f965;
	ld.global.f32 	%f967, [%rd50+16];
	add.f32 	%f968, %f966, %f967;
	ld.global.f32 	%f969, [%rd50+20];
	add.f32 	%f970, %f968, %f969;
	ld.global.f32 	%f971, [%rd50+24];
	add.f32 	%f972, %f970, %f971;
	ld.global.f32 	%f973, [%rd50+28];
	add.f32 	%f974, %f972, %f973;
	ld.global.f32 	%f975, [%rd50+32];
	add.f32 	%f976, %f974, %f975;
	ld.global.f32 	%f977, [%rd50+36];
	add.f32 	%f978, %f976, %f977;
	ld.global.f32 	%f979, [%rd50+40];
	add.f32 	%f980, %f978, %f979;
	ld.global.f32 	%f981, [%rd50+44];
	add.f32 	%f982, %f980, %f981;
	ld.global.f32 	%f983, [%rd50+48];
	add.f32 	%f984, %f982, %f983;
	ld.global.f32 	%f985, [%rd50+52];
	add.f32 	%f986, %f984, %f985;
	ld.global.f32 	%f987, [%rd50+56];
	add.f32 	%f988, %f986, %f987;
	ld.global.f32 	%f989, [%rd50+60];
	add.f32 	%f3851, %f988, %f989;
	add.s32 	%r3026, %r3026, 16;
	add.s32 	%r3025, %r3025, 16;
	setp.ne.s32 	%p62, %r3025, %r24;
	@%p62 bra 	$L__BB0_48;
$L__BB0_49:
	setp.eq.s32 	%p63, %r19, 0;
	@%p63 bra 	$L__BB0_59;
	add.s32 	%r946, %r19, -1;
	setp.lt.u32 	%p64, %r946, 7;
	@%p64 bra 	$L__BB0_52;
	ld.param.u64 	%rd875, [_Z10DPUPoolingiiiiPfiiiiS_iiiiii_param_4];
	ld.param.u32 	%r2581, [_Z10DPUPoolingiiiiPfiiiiS_iiiiii_param_3];
	add.s32 	%r947, %r3023, %r72;
	mad.lo.s32 	%r948, %r947, %r2581, %r20;
	add.s32 	%r949, %r948, %r3026;
	cvta.to.global.u64 	%rd51, %rd875;
	mul.wide.s32 	%rd52, %r949, 4;
	add.s64 	%rd53, %rd51, %rd52;
	ld.global.f32 	%f991, [%rd53];
	add.f32 	%f992, %f3851, %f991;
	ld.global.f32 	%f993, [%rd53+4];
	add.f32 	%f994, %f992, %f993;
	ld.global.f32 	%f995, [%rd53+8];
	add.f32 	%f996, %f994, %f995;
	ld.global.f32 	%f997, [%rd53+12];
	add.f32 	%f998, %f996, %f997;
	ld.global.f32 	%f999, [%rd53+16];
	add.f32 	%f1000, %f998, %f999;
	ld.global.f32 	%f1001, [%rd53+20];
	add.f32 	%f1002, %f1000, %f1001;
	ld.global.f32 	%f1003, [%rd53+24];
	add.f32 	%f1004, %f1002, %f1003;
	ld.global.f32 	%f1005, [%rd53+28];
	add.f32 	%f3851, %f1004, %f1005;
	add.s32 	%r3026, %r3026, 8;
$L__BB0_52:
	setp.eq.s32 	%p65, %r18, 0;
	@%p65 bra 	$L__BB0_59;
	add.s32 	%r950, %r18, -1;
	setp.lt.u32 	%p66, %r950, 3;
	@%p66 bra 	$L__BB0_55;
	ld.param.u64 	%rd876, [_Z10DPUPoolingiiiiPfiiiiS_iiiiii_param_4];
	ld.param.u32 	%r2582, [_Z10DPUPoolingiiiiPfiiiiS_iiiiii_param_3];
	add.s32 	%r951, %r3023, %r72;
	mad.lo.s32 	%r952, %r951, %r2582, %r20;
	add.s32 	%r953, %r952, %r3026;
	cvta.to.global.u64 	%rd54, %rd876;
	mul.wide.s32 	%rd55, %r953, 4;
	add.s64 	%rd56, %rd54, %rd55;
	ld.global.f32 	%f1007, [%rd56];
	add.f32 	%f1008, %f3851, %f1007;
	ld.global.f32 	%f1009, [%rd56+4];
	add.f32 	%f1010, %f1008, %f1009;
	ld.global.f32 	%f1011, [%rd56+8];
	add.f32 	%f1012, %f1010, %f1011;
	ld.global.f32 	%f1013, [%rd56+12];
	add.f32 	%f3851, %f1012, %f1013;
	add.s32 	%r3026, %r3026, 4;
$L__BB0_55:
	setp.eq.s32 	%p67, %r25, 0;
	@%p67 bra 	$L__BB0_59;
	ld.param.u64 	%rd877, [_Z10DPUPoolingiiiiPfiiiiS_iiiiii_param_4];
	ld.param.u32 	%r2583, [_Z10DPUPoolingiiiiPfiiiiS_iiiiii_param_3];
	setp.eq.s32 	%p68, %r25, 1;
	add.s32 	%r954, %r3023, %r72;
	mad.lo.s32 	%r955, %r954, %r2583, %r20;
	add.s32 	%r956, %r955, %r3026;
	cvta.to.global.u64 	%rd57, %rd877;
	mul.wide.s32 	%rd58, %r956, 4;
	add.s64 	%rd59, %rd57, %rd58;
	ld.global.f32 	%f1014, [%rd59];
	add.f32 	%f3851, %f3851, %f1014;
	@%p68 bra 	$L__BB0_59;
	ld.param.u64 	%rd878, [_Z10DPUPoolingiiiiPfiiiiS_iiiiii_param_4];
	ld.param.u32 	%r2584, [_Z10DPUPoolingiiiiPfiiiiS_iiiiii_param_3];
	setp.eq.s32 	%p69, %r25, 2;
	add.s32 	%r957, %r3023, %r72;
	mad.lo.s32 	%r958, %r957, %r2584, %r20;
	add.s32 	%r959, %r958, %r3026;
	cvta.to.global.u64 	%rd60, %rd878;
	mul.wide.s32 	%rd61, %r959, 4;
	add.s64 	%rd62, %rd60, %rd61;
	ld.global.f32 	%f1015, [%rd62+4];
	add.f32 	%f3851, %f3851, %f1015;
	@%p69 bra 	$L__BB0_59;
	ld.param.u64 	%rd879, [_Z10DPUPoolingiiiiPfiiiiS_iiiiii_param_4];
	ld.param.u32 	%r2585, [_Z10DPUPoolingiiiiPfiiiiS_iiiiii_param_3];
	add.s32 	%r960, %r3023, %r72;
	mad.lo.s32 	%r961, %r960, %r2585, %r20;
	add.s32 	%r962, %r961, %r3026;
	cvta.to.global.u64 	%rd63, %rd879;
	mul.wide.s32 	%rd64, %r962, 4;
	add.s64 	%rd65, %rd63, %rd64;
	ld.global.f32 	%f1016, [%rd65+8];
	add.f32 	%f3851, %f3851, %f1016;
$L__BB0_59:
	add.s32 	%r3023, %r3023, 1;
	setp.lt.s32 	%p70, %r3023, %r2;
	@%p70 bra 	$L__BB0_45;
	mul.f32 	%f3852, %f3851, 0f3E800000;
$L__BB0_61:
	st.global.f32 	[%rd1+8], %f3852;
$L__BB0_62:
	ld.param.u32 	%r2926, [_Z10DPUPoolingiiiiPfiiiiS_iiiiii_param_8];
	ld.param.u32 	%r2881, [_Z10DPUPoolingiiiiPfiiiiS_iiiiii_param_7];
	ld.param.u32 	%r2836, [_Z10DPUPoolingiiiiPfiiiiS_iiiiii_param_6];
	mov.u32 	%r963, %ctaid.y;
	mov.u32 	%r964, %ntid.y;
	mov.u32 	%r965, %tid.y;
	mad.lo.s32 	%r966, %r963, %r964, %r965;
	mul.lo.s32 	%r967, %r966, 7;
	setp.ge.s32 	%p71, %r967, %r2881;
	mov.u32 	%r968, %ctaid.x;
	mov.u32 	%r969, %ntid.x;
	mov.u32 	%r970, %tid.x;
	mad.lo.s32 	%r971, %r968, %r969, %r970;
	mad.lo.s32 	%r972, %r971, 7, 3;
	setp.ge.s32 	%p72, %r972, %r2926;
	or.pred  	%p73, %p71, %p72;
	mov.u32 	%r973, %ctaid.z;
	mov.u32 	%r974, %ntid.z;
	mov.u32 	%r975, %tid.z;
	mad.lo.s32 	%r976, %r973, %r974, %r975;
	setp.ge.s32 	%p74, %r976, %r2836;
	or.pred  	%p75, %p73, %p74;
	@%p75 bra 	$L__BB0_82;
	setp.ge.s32 	%p76, %r1, %r2;
	mov.f32 	%f3862, 0f00000000;
	@%p76 bra 	$L__BB0_81;
	mov.f32 	%f3861, 0f00000000;
	mov.u32 	%r3029, %r1;
$L__BB0_65:
	setp.ge.s32 	%p77, %r30, %r29;
	@%p77 bra 	$L__BB0_79;
	sub.s32 	%r3032, %r30, %r28;
	setp.gt.u32 	%p78, %r31, -16;
	@%p78 bra 	$L__BB0_69;
	sub.s32 	%r3032, %r30, %r28;
	mov.b32 	%r3031, 0;
$L__BB0_68:
	.pragma "nounroll";
	ld.param.u64 	%rd880, [_Z10DPUPoolingiiiiPfiiiiS_iiiiii_param_4];
	ld.param.u32 	%r2586, [_Z10DPUPoolingiiiiPfiiiiS_iiiiii_param_3];
	add.s32 	%r979, %r3029, %r72;
	mad.lo.s32 	%r980, %r979, %r2586, %r28;
	add.s32 	%r981, %r980, %r3032;
	cvta.to.global.u64 	%rd66, %rd880;
	mul.wide.s32 	%rd67, %r981, 4;
	add.s64 	%rd68, %rd66, %rd67;
	ld.global.f32 	%f1020, [%rd68];
	add.f32 	%f1021, %f3861, %f1020;
	ld.global.f32 	%f1022, [%rd68+4];
	add.f32 	%f1023, %f1021, %f1022;
	ld.global.f32 	%f1024, [%rd68+8];
	add.f32 	%f1025, %f1023, %f1024;
	ld.global.f32 	%f1026, [%rd68+12];
	add.f32 	%f1027, %f1025, %f1026;
	ld.global.f32 	%f1028, [%rd68+16];
	add.f32 	%f1029, %f1027, %f1028;
	ld.global.f32 	%f1030, [%rd68+20];
	add.f32 	%f1031, %f1029, %f1030;
	ld.global.f32 	%f1032, [%rd68+24];
	add.f32 	%f1033, %f1031, %f1032;
	ld.global.f32 	%f1034, [%rd68+28];
	add.f32 	%f1035, %f1033, %f1034;
	ld.global.f32 	%f1036, [%rd68+32];
	add.f32 	%f1037, %f1035, %f1036;
	ld.global.f32 	%f1038, [%rd68+36];
	add.f32 	%f1039, %f1037, %f1038;
	ld.global.f32 	%f1040, [%rd68+40];
	add.f32 	%f1041, %f1039, %f1040;
	ld.global.f32 	%f1042, [%rd68+44];
	add.f32 	%f1043, %f1041, %f1042;
	ld.global.f32 	%f1044, [%rd68+48];
	add.f32 	%f1045, %f1043, %f1044;
	ld.global.f32 	%f1046, [%rd68+52];
	add.f32 	%f1047, %f1045, %f1046;
	ld.global.f32 	%f1048, [%rd68+56];
	add.f32 	%f1049, %f1047, %f1048;
	ld.global.f32 	%f1050, [%rd68+60];
	add.f32 	%f3861, %f1049, %f1050;
	add.s32 	%r3032, %r3032, 16;
	add.s32 	%r3031, %r3031, 16;
	setp.ne.s32 	%p79, %r3031, %r32;
	@%p79 bra 	$L__BB0_68;
$L__BB0_69:
	setp.eq.s32 	%p80, %r27, 0;
	@%p80 bra 	$L__BB0_79;
	add.s32 	%r982, %r27, -1;
	setp.lt.u32 	%p81, %r982, 7;
	@%p81 bra 	$L__BB0_72;
	ld.param.u64 	%rd881, [_Z10DPUPoolingiiiiPfiiiiS_iiiiii_param_4];
	ld.param.u32 	%r2587, [_Z10DPUPoolingiiiiPfiiiiS_iiiiii_param_3];
	add.s32 	%r983, %r3029, %r72;
	mad.lo.s32 	%r984, %r983, %r2587, %r28;
	add.s32 	%r985, %r984, %r3032;
	cvta.to.global.u64 	%rd69, %rd881;
	mul.wide.s32 	%rd70, %r985, 4;
	add.s64 	%rd71, %rd69, %rd70;
	ld.global.f32 	%f1052, [%rd71];
	add.f32 	%f1053, %f3861, %f1052;
	ld.global.f32 	%f1054, [%rd71+4];
	add.f32 	%f1055, %f1053, %f1054;
	ld.global.f32 	%f1056, [%rd71+8];
	add.f32 	%f1057, %f1055, %f1056;
	ld.global.f32 	%f1058, [%rd71+12];
	add.f32 	%f1059, %f1057, %f1058;
	ld.global.f32 	%f1060, [%rd71+16];
	add.f32 	%f1061, %f1059, %f1060;
	ld.global.f32 	%f1062, [%rd71+20];
	add.f32 	%f1063, %f1061, %f1062;
	ld.global.f32 	%f1064, [%rd71+24];
	add.f32 	%f1065, %f1063, %f1064;
	ld.global.f32 	%f1066, [%rd71+28];
	add.f32 	%f3861, %f1065, %f1066;
	add.s32 	%r3032, %r3032, 8;
$L__BB0_72:
	setp.eq.s32 	%p82, %r26, 0;
	@%p82 bra 	$L__BB0_79;
	add.s32 	%r986, %r26, -1;
	setp.lt.u32 	%p83, %r986, 3;
	@%p83 bra 	$L__BB0_75;
	ld.param.u64 	%rd882, [_Z10DPUPoolingiiiiPfiiiiS_iiiiii_param_4];
	ld.param.u32 	%r2588, [_Z10DPUPoolingiiiiPfiiiiS_iiiiii_param_3];
	add.s32 	%r987, %r3029, %r72;
	mad.lo.s32 	%r988, %r987, %r2588, %r28;
	add.s32 	%r989, %r988, %r3032;
	cvta.to.global.u64 	%rd72, %rd882;
	mul.wide.s32 	%rd73, %r989, 4;
	add.s64 	%rd74, %rd72, %rd73;
	ld.global.f32 	%f1068, [%rd74];
	add.f32 	%f1069, %f3861, %f1068;
	ld.global.f32 	%f1070, [%rd74+4];
	add.f32 	%f1071, %f1069, %f1070;
	ld.global.f32 	%f1072, [%rd74+8];
	add.f32 	%f1073, %f1071, %f1072;
	ld.global.f32 	%f1074, [%rd74+12];
	add.f32 	%f3861, %f1073, %f1074;
	add.s32 	%r3032, %r3032, 4;
$L__BB0_75:
	setp.eq.s32 	%p84, %r33, 0;
	@%p84 bra 	$L__BB0_79;
	ld.param.u64 	%rd883, [_Z10DPUPoolingiiiiPfiiiiS_iiiiii_param_4];
	ld.param.u32 	%r2589, [_Z10DPUPoolingiiiiPfiiiiS_iiiiii_param_3];
	setp.eq.s32 	%p85, %r33, 1;
	add.s32 	%r990, %r3029, %r72;
	mad.lo.s32 	%r991, %r990, %r2589, %r28;
	add.s32 	%r992, %r991, %r3032;
	cvta.to.global.u64 	%rd75, %rd883;
	mul.wide.s32 	%rd76, %r992, 4;
	add.s64 	%rd77, %rd75, %rd76;
	ld.global.f32 	%f1075, [%rd77];
	add.f32 	%f3861, %f3861, %f1075;
	@%p85 bra 	$L__BB0_79;
	ld.param.u64 	%rd884, [_Z10DPUPoolingiiiiPfiiiiS_iiiiii_param_4];
	ld.param.u32 	%r2590, [_Z10DPUPoolingiiiiPfiiiiS_iiiiii_param_3];
	setp.eq.s32 	%p86, %r33, 2;
	add.s32 	%r993, %r3029, %r72;
	mad.lo.s32 	%r994, %r993, %r2590, %r28;
	add.s32 	%r995, %r994, %r3032;
	cvta.to.global.u64 	%rd78, %rd884;
	mul.wide.s32 	%rd79, %r995, 4;
	add.s64 	%rd80, %rd78, %rd79;
	ld.global.f32 	%f1076, [%rd80+4];
	add.f32 	%f3861, %f3861, %f1076;
	@%p86 bra 	$L__BB0_79;
	ld.param.u64 	%rd885, [_Z10DPUPoolingiiiiPfiiiiS_iiiiii_param_4];
	ld.param.u32 	%r2591, [_Z10DPUPoolingiiiiPfiiiiS_iiiiii_param_3];
	add.s32 	%r996, %r3029, %r72;
	mad.lo.s32 	%r997, %r996, %r2591, %r28;
	add.s32 	%r998, %r997, %r3032;
	cvta.to.global.u64 	%rd81, %rd885;
	mul.wide.s32 	%rd82, %r998, 4;
	add.s64 	%rd83, %rd81, %rd82;
	ld.global.f32 	%f1077, [%rd83+8];
	add.f32 	%f3861, %f3861, %f1077;
$L__BB0_79:
	add.s32 	%r3029, %r3029, 1;
	setp.lt.s32 	%p87, %r3029, %r2;
	@%p87 bra 	$L__BB0_65;
	mul.f32 	%f3862, %f3861, 0f3E800000;
$L__BB0_81:
	st.global.f32 	[%rd1+12], %f3862;
$L__BB0_82:
	ld.param.u32 	%r2927, [_Z10DPUPoolingiiiiPfiiiiS_iiiiii_param_8];
	ld.param.u32 	%r2882, [_Z10DPUPoolingiiiiPfiiiiS_iiiiii_param_7];
	ld.param.u32 	%r2837, [_Z10DPUPoolingiiiiPfiiiiS_iiiiii_param_6];
	mov.u32 	%r999, %ctaid.y;
	mov.u32 	%r1000, %ntid.y;
	mov.u32 	%r1001, %tid.y;
	mad.lo.s32 	%r1002, %r999, %r1000, %r1001;
	mul.lo.s32 	%r1003, %r1002, 7;
	setp.ge.s32 	%p88, %r1003, %r2882;
	mov.u32 	%r1004, %ctaid.x;
	mov.u32 	%r1005, %ntid.x;
	mov.u32 	%r1006, %tid.x;
	mad.lo.s32 	%r1007, %r1004, %r1005, %r1006;
	mad.lo.s32 	%r1008, %r1007, 7, 4;
	setp.ge.s32 	%p89, %r1008, %r2927;
	or.pred  	%p90, %p88, %p89;
	mov.u32 	%r1009, %ctaid.z;
	mov.u32 	%r1010, %ntid.z;
	mov.u32 	%r1011, %tid.z;
	mad.lo.s32 	%r1012, %r1009, %r1010, %r1011;
	setp.ge.s32 	%p91, %r1012, %r2837;
	or.pred  	%p92, %p90, %p91;
	@%p92 bra 	$L__BB0_102;
	setp.ge.s32 	%p93, %r1, %r2;
	mov.f32 	%f3872, 0f00000000;
	@%p93 bra 	$L__BB0_101;
	mov.f32 	%f3871, 0f00000000;
	mov.u32 	%r3035, %r1;
$L__BB0_85:
	setp.ge.s32 	%p94, %r38, %r37;
	@%p94 bra 	$L__BB0_99;
	sub.s32 	%r3038, %r38, %r36;
	setp.gt.u32 	%p95, %r39, -16;
	@%p95 bra 	$L__BB0_89;
	sub.s32 	%r3038, %r38, %r36;
	mov.b32 	%r3037, 0;
$L__BB0_88:
	.pragma "nounroll";
	ld.param.u64 	%rd886, [_Z10DPUPoolingiiiiPfiiiiS_iiiiii_param_4];
	ld.param.u32 	%r2592, [_Z10DPUPoolingiiiiPfiiiiS_iiiiii_param_3];
	add.s32 	%r1015, %r3035, %r72;
	mad.lo.s32 	%r1016, %r1015, %r2592, %r36;
	add.s32 	%r1017, %r1016, %r3038;
	cvta.to.global.u64 	%rd84, %rd886;
	mul.wide.s32 	%rd85, %r1017, 4;
	add.s64 	%rd86, %rd84, %rd85;
	ld.global.f32 	%f1081, [%rd86];
	add.f32 	%f1082, %f3871, %f1081;
	ld.global.f32 	%f1083, [%rd86+4];
	add.f32 	%f1084, %f1082, %f1083;
	ld.global.f32 	%f1085, [%rd86+8];
	add.f32 	%f1086, %f1084, %f1085;
	ld.global.f32 	%f1087, [%rd86+12];
	add.f32 	%f1088, %f1086, %f1087;
	ld.global.f32 	%f1089, [%rd86+16];
	add.f32 	%f1090, %f1088, %f1089;
	ld.global.f32 	%f1091, [%rd86+20];
	add.f32 	%f1092, %f1090, %f1091;
	ld.global.f32 	%f1093, [%rd86+24];
	add.f32 	%f1094, %f1092, %f1093;
	ld.global.f32 	%f1095, [%rd86+28];
	add.f32 	%f1096, %f1094, %f1095;
	ld.global.f32 	%f1097, [%rd86+32];
	add.f32 	%f1098, %f1096, %f1097;
	ld.global.f32 	%f1099, [%rd86+36];
	add.f32 	%f1100, %f1098, %f1099;
	ld.global.f32 	%f1101, [%rd86+40];
	add.f32 	%f1102, %f1100, %f1101;
	ld.global.f32 	%f1103, [%rd86+44];
	add.f32 	%f1104, %f1102, %f1103;
	ld.global.f32 	%f1105, [%rd86+48];
	add.f32 	%f1106, %f1104, %f1105;
	ld.global.f32 	%f1107, [%rd86+52];
	add.f32 	%f1108, %f1106, %f1107;
	ld.global.f32 	%f1109, [%rd86+56];
	add.f32 	%f1110, %f1108, %f1109;
	ld.global.f32 	%f1111, [%rd86+60];
	add.f32 	%f3871, %f1110, %f1111;
	add.s32 	%r3038, %r3038, 16;
	add.s32 	%r3037, %r3037, 16;
	setp.ne.s32 	%p96, %r3037, %r40;
	@%p96 bra 	$L__BB0_88;
$L__BB0_89:
	setp.eq.s32 	%p97, %r35, 0;
	@%p97 bra 	$L__BB0_99;
	add.s32 	%r1018, %r35, -1;
	setp.lt.u32 	%p98, %r1018, 7;
	@%p98 bra 	$L__BB0_92;
	ld.param.u64 	%rd887, [_Z10DPUPoolingiiiiPfiiiiS_iiiiii_param_4];
	ld.param.u32 	%r2593, [_Z10DPUPoolingiiiiPfiiiiS_iiiiii_param_3];
	add.s32 	%r1019, %r3035, %r72;
	mad.lo.s32 	%r1020, %r1019, %r2593, %r36;
	add.s32 	%r1021, %r1020, %r3038;
	cvta.to.global.u64 	%rd87, %rd887;
	mul.wide.s32 	%rd88, %r1021, 4;
	add.s64 	%rd89, %rd87, %rd88;
	ld.global.f32 	%f1113, [%rd89];
	add.f32 	%f1114, %f3871, %f1113;
	ld.global.f32 	%f1115, [%rd89+4];
	add.f32 	%f1116, %f1114, %f1115;
	ld.global.f32 	%f1117, [%rd89+8];
	add.f32 	%f1118, %f1116, %f1117;
	ld.global.f32 	%f1119, [%rd89+12];
	add.f32 	%f1120, %f1118, %f1119;
	ld.global.f32 	%f1121, [%rd89+16];
	add.f32 	%f1122, %f1120, %f1121;
	ld.global.f32 	%f1123, [%rd89+20];
	add.f32 	%f1124, %f1122, %f1123;
	ld.global.f32 	%f1125, [%rd89+24];
	add.f32 	%f1126, %f1124, %f1125;
	ld.global.f32 	%f1127, [%rd89+28];
	add.f32 	%f3871, %f1126, %f1127;
	add.s32 	%r3038, %r3038, 8;
$L__BB0_92:
	setp.eq.s32 	%p99, %r34, 0;
	@%p99 bra 	$L__BB0_99;
	add.s32 	%r1022, %r34, -1;
	setp.lt.u32 	%p100, %r1022, 3;
	@%p100 bra 	$L__BB0_95;
	ld.param.u64 	%rd888, [_Z10DPUPoolingiiiiPfiiiiS_iiiiii_param_4];
	ld.param.u32 	%r2594, [_Z10DPUPoolingiiiiPfiiiiS_iiiiii_param_3];
	add.s32 	%r1023, %r3035, %r72;
	mad.lo.s32 	%r1024, %r1023, %r2594, %r36;
	add.s32 	%r1025, %r1024, %r3038;
	cvta.to.global.u64 	%rd90, %rd888;
	mul.wide.s32 	%rd91, %r1025, 4;
	add.s64 	%rd92, %rd90, %rd91;
	ld.global.f32 	%f1129, [%rd92];
	add.f32 	%f1130, %f3871, %f1129;
	ld.global.f32 	%f1131, [%rd92+4];
	add.f32 	%f1132, %f1130, %f1131;
	ld.global.f32 	%f1133, [%rd92+8];
	add.f32 	%f1134, %f1132, %f1133;
	ld.global.f32 	%f1135, [%rd92+12];
	add.f32 	%f3871, %f1134, %f1135;
	add.s32 	%r3038, %r3038, 4;
$L__BB0_95:
	setp.eq.s32 	%p101, %r41, 0;
	@%p101 bra 	$L__BB0_99;
	ld.param.u64 	%rd889, [_Z10DPUPoolingiiiiPfiiiiS_iiiiii_param_4];
	ld.param.u32 	%r2595, [_Z10DPUPoolingiiiiPfiiiiS_iiiiii_param_3];
	setp.eq.s32 	%p102, %r41, 1;
	add.s32 	%r1026, %r3035, %r72;
	mad.lo.s32 	%r1027, %r1026, %r2595, %r36;
	add.s32 	%r1028, %r1027, %r3038;
	cvta.to.global.u64 	%rd93, %rd889;
	mul.wide.s32 	%rd94, %r1028, 4;
	add.s64 	%rd95, %rd93, %rd94;
	ld.global.f32 	%f1136, [%rd95];
	add.f32 	%f3871, %f3871, %f1136;
	@%p102 bra 	$L__BB0_99;
	ld.param.u64 	%rd890, [_Z10DPUPoolingiiiiPfiiiiS_iiiiii_param_4];
	ld.param.u32 	%r2596, [_Z10DPUPoolingiiiiPfiiiiS_iiiiii_param_3];
	setp.eq.s32 	%p103, %r41, 2;
	add.s32 	%r1029, %r3035, %r72;
	mad.lo.s32 	%r1030, %r1029, %r2596, %r36;
	add.s32 	%r1031, %r1030, %r3038;
	cvta.to.global.u64 	%rd96, %rd890;
	mul.wide.s32 	%rd97, %r1031, 4;
	add.s64 	%rd98, %rd96, %rd97;
	ld.global.f32 	%f1137, [%rd98+4];
	add.f32 	%f3871, %f3871, %f1137;
	@%p103 bra 	$L__BB0_99;
	ld.param.u64 	%rd891, [_Z10DPUPoolingiiiiPfiiiiS_iiiiii_param_4];
	ld.param.u32 	%r2597, [_Z10DPUPoolingiiiiPfiiiiS_iiiiii_param_3];
	add.s32 	%r1032, %r3035, %r72;
	mad.lo.s32 	%r1033, %r1032, %r2597, %r36;
	add.s32 	%r1034, %r1033, %r3038;
	cvta.to.global.u64 	%rd99, %rd891;
	mul.wide.s32 	%rd100, %r1034, 4;
	add.s64 	%rd101, %rd99, %rd100;
	ld.global.f32 	%f1138, [%rd101+8];
	add.f32 	%f3871, %f3871, %f1138;
$L__BB0_99:
	add.s32 	%r3035, %r3035, 1;
	setp.lt.s32 	%p104, %r3035, %r2;
	@%p104 bra 	$L__BB0_85;
	mul.f32 	%f3872, %f3871, 0f3E800000;
$L__BB0_101:
	st.global.f32 	[%rd1+16], %f3872;
$L__BB0_102:
	ld.param.u32 	%r2928, [_Z10DPUPoolingiiiiPfiiiiS_iiiiii_param_8];
	ld.param.u32 	%r2883, [_Z10DPUPoolingiiiiPfiiiiS_iiiiii_param_7];
	ld.param.u32 	%r2838, [_Z10DPUPoolingiiiiPfiiiiS_iiiiii_param_6];
	mov.u32 	%r1035, %ctaid.y;
	mov.u32 	%r1036, %ntid.y;
	mov.u32 	%r1037, %tid.y;
	mad.lo.s32 	%r1038, %r1035, %r1036, %r1037;
	mul.lo.s32 	%r1039, %r1038, 7;
	setp.ge.s32 	%p105, %r1039, %r2883;
	mov.u32 	%r1040, %ctaid.x;
	mov.u32 	%r1041, %ntid.x;
	mov.u32 	%r1042, %tid.x;
	mad.lo.s32 	%r1043, %r1040, %r1041, %r1042;
	mad.lo.s32 	%r1044, %r1043, 7, 5;
	setp.ge.s32 	%p106, %r1044, %r2928;
	or.pred  	%p107, %p105, %p106;
	mov.u32 	%r1045, %ctaid.z;
	mov.u32 	%r1046, %ntid.z;
	mov.u32 	%r1047, %tid.z;
	mad.lo.s32 	%r1048, %r1045, %r1046, %r1047;
	setp.ge.s32 	%p108, %r1048, %r2838;
	or.pred  	%p109, %p107, %p108;
	@%p109 bra 	$L__BB0_122;
	setp.ge.s32 	%p110, %r1, %r2;
	mov.f32 	%f3882, 0f00000000;
	@%p110 bra 	$L__BB0_121;
	mov.f32 	%f3881, 0f00000000;
	mov.u32 	%r3041, %r1;
$L__BB0_105:
	setp.ge.s32 	%p111, %r46, %r45;
	@%p111 bra 	$L__BB0_119;
	sub.s32 	%r3044, %r46, %r44;
	setp.gt.u32 	%p112, %r47, -16;
	@%p112 bra 	$L__BB0_109;
	sub.s32 	%r3044, %r46, %r44;
	mov.b32 	%r3043, 0;
$L__BB0_108:
	.pragma "nounroll";
	ld.param.u64 	%rd892, [_Z10DPUPoolingiiiiPfiiiiS_iiiiii_param_4];
	ld.param.u32 	%r2598, [_Z10DPUPoolingiiiiPfiiiiS_iiiiii_param_3];
	add.s32 	%r1051, %r3041, %r72;
	mad.lo.s32 	%r1052, %r1051, %r2598, %r44;
	add.s32 	%r1053, %r1052, %r3044;
	cvta.to.global.u64 	%rd102, %rd892;
	mul.wide.s32 	%rd103, %r1053, 4;
	add.s64 	%rd104, %rd102, %rd103;
	ld.global.f32 	%f1142, [%rd104];
	add.f32 	%f1143, %f3881, %f1142;
	ld.global.f32 	%f1144, [%rd104+4];
	add.f32 	%f1145, %f1143, %f1144;
	ld.global.f32 	%f1146, [%rd104+8];
	add.f32 	%f1147, %f1145, %f1146;
	ld.global.f32 	%f1148, [%rd104+12];
	add.f32 	%f1149, %f1147, %f1148;
	ld.global.f32 	%f1150, [%rd104+16];
	add.f32 	%f1151, %f1149, %f1150;
	ld.global.f32 	%f1152, [%rd104+20];
	add.f32 	%f1153, %f1151, %f1152;
	ld.global.f32 	%f1154, [%rd104+24];
	add.f32 	%f1155, %f1153, %f1154;
	ld.global.f32 	%f1156, [%rd104+28];
	add.f32 	%f1157, %f1155, %f1156;
	ld.global.f32 	%f1158, [%rd104+32];
	add.f32 	%f1159, %f1157, %f1158;
	ld.global.f32 	%f1160, [%rd104+36];
	add.f32 	%f1161, %f1159, %f1160;
	ld.global.f32 	%f1162, [%rd104+40];
	add.f32 	%f1163, %f1161, %f1162;
	ld.global.f32 	%f1164, [%rd104+44];
	add.f32 	%f1165, %f1163, %f1164;
	ld.global.f32 	%f1166, [%rd104+48];
	add.f32 	%f1167, %f1165, %f1166;
	ld.global.f32 	%f1168, [%rd104+52];
	add.f32 	%f1169, %f1167, %f1168;
	ld.global.f32 	%f1170, [%rd104+56];
	add.f32 	%f1171, %f1169, %f1170;
	ld.global.f32 	%f1172, [%rd104+60];
	add.f32 	%f3881, %f1171, %f1172;
	add.s32 	%r3044, %r3044, 16;
	add.s32 	%r3043, %r3043, 16;
	setp.ne.s32 	%p113, %r3043, %r48;
	@%p113 bra 	$L__BB0_108;
$L__BB0_109:
	setp.eq.s32 	%p114, %r43, 0;
	@%p114 bra 	$L__BB0_119;
	add.s32 	%r1054, %r43, -1;
	setp.lt.u32 	%p115, %r1054, 7;
	@%p115 bra 	$L__BB0_112;
	ld.param.u64 	%rd893, [_Z10DPUPoolingiiiiPfiiiiS_iiiiii_param_4];
	ld.param.u32 	%r2599, [_Z10DPUPoolingiiiiPfiiiiS_iiiiii_param_3];
	add.s32 	%r1055, %r3041, %r72;
	mad.lo.s32 	%r1056, %r1055, %r2599, %r44;
	add.s32 	%r1057, %r1056, %r3044;
	cvta.to.global.u64 	%rd105, %rd893;
	mul.wide.s32 	%rd106, %r1057, 4;
	add.s64 	%rd107, %rd105, %rd106;
	ld.global.f32 	%f1174, [%rd107];
	add.f32 	%f1175, %f3881, %f1174;
	ld.global.f32 	%f1176, [%rd107+4];
	add.f32 	%f1177, %f1175, %f1176;
	ld.global.f32 	%f1178, [%rd107+8];
	add.f32 	%f1179, %f1177, %f1178;
	ld.global.f32 	%f1180, [%rd107+12];
	add.f32 	%f1181, %f1179, %f1180;
	ld.global.f32 	%f1182, [%rd107+16];
	add.f32 	%f1183, %f1181, %f1182;
	ld.global.f32 	%f1184, [%rd107+20];
	add.f32 	%f1185, %f1183, %f1184;
	ld.global.f32 	%f1186, [%rd107+24];
	add.f32 	%f1187, %f1185, %f1186;
	ld.global.f32 	%f1188, [%rd107+28];
	add.f32 	%f3881, %f1187, %f1188;
	add.s32 	%r3044, %r3044, 8;
$L__BB0_112:
	setp.eq.s32 	%p116, %r42, 0;
	@%p116 bra 	$L__BB0_119;
	add.s32 	%r1058, %r42, -1;
	setp.lt.u32 	%p117, %r1058, 3;
	@%p117 bra 	$L__BB0_115;
	ld.param.u64 	%rd894, [_Z10DPUPoolingiiiiPfiiiiS_iiiiii_param_4];
	ld.param.u32 	%r2600, [_Z10DPUPoolingiiiiPfiiiiS_iiiiii_param_3];
	add.s32 	%r1059, %r3041, %r72;
	mad.lo.s32 	%r1060, %r1059, %r2600, %r44;
	add.s32 	%r1061, %r1060, %r3044;
	cvta.to.global.u64 	%rd108, %rd894;
	mul.wide.s32 	%rd109, %r1061, 4;
	add.s64 	%rd110, %rd108, %rd109;
	ld.global.f32 	%f1190, [%rd110];
	add.f32 	%f1191, %f3881, %f1190;
	ld.global.f32 	%f1192, [%rd110+4];
	add.f32 	%f1193, %f1191, %f1192;
	ld.global.f32 	%f1194, [%rd110+8];
	add.f32 	%f1195, %f1193, %f1194;
	ld.global.f32 	%f1196, [%rd110+12];
	add.f32 	%f3881, %f1195, %f1196;
	add.s32 	%r3044, %r3044, 4;
$L__BB0_115:
	setp.eq.s32 	%p118, %r49, 0;
	@%p118 bra 	$L__BB0_119;
	ld.param.u64 	%rd895, [_Z10DPUPoolingiiiiPfiiiiS_iiiiii_param_4];
	ld.param.u32 	%r2601, [_Z10DPUPoolingiiiiPfiiiiS_iiiiii_param_3];
	setp.eq.s32 	%p119, %r49, 1;
	add.s32 	%r1062, %r3041, %r72;
	mad.lo.s32 	%r1063, %r1062, %r2601, %r44;
	add.s32 	%r1064, %r1063, %r3044;
	cvta.to.global.u64 	%rd111, %rd895;
	mul.wide.s32 	%rd112, %r1064, 4;
	add.s64 	%rd113, %rd111, %rd112;
	ld.global.f32 	%f1197, [%rd113];
	add.f32 	%f3881, %f3881, %f1197;
	@%p119 bra 	$L__BB0_119;
	ld.param.u64 	%rd896, [_Z10DPUPoolingiiiiPfiiiiS_iiiiii_param_4];
	ld.param.u32 	%r2602, [_Z10DPUPoolingiiiiPfiiiiS_iiiiii_param_3];
	setp.eq.s32 	%p120, %r49, 2;
	add.s32 	%r1065, %r3041, %r72;
	mad.lo.s32 	%r1066, %r1065, %r2602, %r44;
	add.s32 	%r1067, %r1066, %r3044;
	cvta.to.global.u64 	%rd114, %rd896;
	mul.wide.s32 	%rd115, %r1067, 4;
	add.s64 	%rd116, %rd114, %rd115;
	ld.global.f32 	%f1198, [%rd116+4];
	add.f32 	%f3881, %f3881, %f1198;
	@%p120 bra 	$L__BB0_119;
	ld.param.u64 	%rd897, [_Z10DPUPoolingiiiiPfiiiiS_iiiiii_param_4];
	ld.param.u32 	%r2603, [_Z10DPUPoolingiiiiPfiiiiS_iiiiii_param_3];
	add.s32 	%r1068, %r3041, %r72;
	mad.lo.s32 	%r1069, %r1068, %r2603, %r44;
	add.s32 	%r1070, %r1069, %r3044;
	cvta.to.global.u64 	%rd117, %rd897;
	mul.wide.s32 	%rd118, %r1070, 4;
	add.s64 	%rd119, %rd117, %rd118;
	ld.global.f32 	%f1199, [%rd119+8];
	add.f32 	%f3881, %f3881, %f1199;
$L__BB0_119:
	add.s32 	%r3041, %r3041, 1;
	setp.lt.s32 	%p121, %r3041, %r2;
	@%p121 bra 	$L__BB0_105;
	mul.f32 	%f3882, %f3881, 0f3E800000;
$L__BB0_121:
	st.global.f32 	[%rd1+20], %f3882;
$L__BB0_122:
	ld.param.u32 	%r2929, [_Z10DPUPoolingiiiiPfiiiiS_iiiiii_param_8];
	ld.param.u32 	%r2884, [_Z10DPUPoolingiiiiPfiiiiS_iiiiii_param_7];
	ld.param.u32 	%r2839, [_Z10DPUPoolingiiiiPfiiiiS_iiiiii_param_6];
	mov.u32 	%r1071, %ctaid.y;
	mov.u32 	%r1072, %ntid.y;
	mov.u32 	%r1073, %tid.y;
	mad.lo.s32 	%r1074, %r1071, %r1072, %r1073;
	mul.lo.s32 	%r1075, %r1074, 7;
	setp.ge.s32 	%p122, %r1075, %r2884;
	mov.u32 	%r1076, %ctaid.x;
	mov.u32 	%r1077, %ntid.x;
	mov.u32 	%r1078, %tid.x;
	mad.lo.s32 	%r1079, %r1076, %r1077, %r1078;
	mad.lo.s32 	%r1080, %r1079, 7, 6;
	setp.ge.s32 	%p123, %r1080, %r2929;
	or.pred  	%p124, %p122, %p123;
	mov.u32 	%r1081, %ctaid.z;
	mov.u32 	%r1082, %ntid.z;
	mov.u32 	%r1083, %tid.z;
	mad.lo.s32 	%r1084, %r1081, %r1082, %r1083;
	setp.ge.s32 	%p125, %r1084, %r2839;
	or.pred  	%p126, %p124, %p125;
	@%p126 bra 	$L__BB0_142;
	setp.ge.s32 	%p127, %r1, %r2;
	mov.f32 	%f3892, 0f00000000;
	@%p127 bra 	$L__BB0_141;
	mov.f32 	%f3891, 0f00000000;
	mov.u32 	%r3047, %r1;
$L__BB0_125:
	setp.ge.s32 	%p128, %r54, %r53;
	@%p128 bra 	$L__BB0_139;
	sub.s32 	%r3050, %r54, %r52;
	setp.gt.u32 	%p129, %r55, -16;
	@%p129 bra 	$L__BB0_129;
	sub.s32 	%r3050, %r54, %r52;
	mov.b32 	%r3049, 0;
$L__BB0_128:
	.pragma "nounroll";
	ld.param.u64 	%rd898, [_Z10DPUPoolingiiiiPfiiiiS_iiiiii_param_4];
	ld.param.u32 	%r2604, [_Z10DPUPoolingiiiiPfiiiiS_iiiiii_param_3];
	add.s32 	%r1087, %r3047, %r72;
	mad.lo.s32 	%r1088, %r1087, %r2604, %r52;
	add.s32 	%r1089, %r1088, %r3050;
	cvta.to.global.u64 	%rd120, %rd898;
	mul.wide.s32 	%rd121, %r1089, 4;
	add.s64 	%rd122, %rd120, %rd121;
	ld.global.f32 	%f1203, [%rd122];
	add.f32 	%f1204, %f3891, %f1203;
	ld.global.f32 	%f1205, [%rd122+4];
	add.f32 	%f1206, %f1204, %f1205;
	ld.global.f32 	%f1207, [%rd122+8];
	add.f32 	%f1208, %f1206, %f1207;
	ld.global.f32 	%f1209, [%rd122+12];
	add.f32 	%f1210, %f1208, %f1209;
	ld.global.f32 	%f1211, [%rd122+16];
	add.f32 	%f1212, %f1210, %f1211;
	ld.global.f32 	%f1213, [%rd122+20];
	add.f32 	%f1214, %f1212, %f1213;
	ld.global.f32 	%f1215, [%rd122+24];
	add.f32 	%f1216, %f1214, %f1215;
	ld.global.f32 	%f1217, [%rd122+28];
	add.f32 	%f1218, %f1216, %f1217;
	ld.global.f32 	%f1219, [%rd122+32];
	add.f32 	%f1220, %f1218, %f1219;
	ld.global.f32 	%f1221, [%rd122+36];
	add.f32 	%f1222, %f1220, %f1221;
	ld.global.f32 	%f1223, [%rd122+40];
	add.f32 	%f1224, %f1222, %f1223;
	ld.global.f32 	%f1225, [%rd122+44];
	add.f32 	%f1226, %f1224, %f1225;
	ld.global.f32 	%f1227, [%rd122+48];
	add.f32 	%f1228, %f1226, %f1227;
	ld.global.f32 	%f1229, [%rd122+52];
	add.f32 	%f1230, %f1228, %f1229;
	ld.global.f32 	%f1231, [%rd122+56];
	add.f32 	%f1232, %f1230, %f1231;
	ld.global.f32 	%f1233, [%rd122+60];
	add.f32 	%f3891, %f1232, %f1233;
	add.s32 	%r3050, %r3050, 16;
	add.s32 	%r3049, %r3049, 16;
	setp.ne.s32 	%p130, %r3049, %r56;
	@%p130 bra 	$L__BB0_128;
$L__BB0_129:
	setp.eq.s32 	%p131, %r51, 0;
	@%p131 bra 	$L__BB0_139;
	add.s32 	%r1090, %r51, -1;
	setp.lt.u32 	%p132, %r1090, 7;
	@%p132 bra 	$L__BB0_132;
	ld.param.u64 	%rd899, [_Z10DPUPoolingiiiiPfiiiiS_iiiiii_param_4];
	ld.param.u32 	%r2605, [_Z10DPUPoolingiiiiPfiiiiS_iiiiii_param_3];
	add.s32 	%r1091, %r3047, %r72;
	mad.lo.s32 	%r1092, %r1091, %r2605, %r52;
	add.s32 	%r1093, %r1092, %r3050;
	cvta.to.global.u64 	%rd123, %rd899;
	mul.wide.s32 	%rd124, %r1093, 4;
	add.s64 	%rd125, %rd123, %rd124;
	ld.global.f32 	%f1235, [%rd125];
	add.f32 	%f1236, %f3891, %f1235;
	ld.global.f32 	%f1237, [%rd125+4];
	add.f32 	%f1238, %f1236, %f1237;
	ld.global.f32 	%f1239, [%rd125+8];
	add.f32 	%f1240, %f1238, %f1239;
	ld.global.f32 	%f1241, [%rd125+12];
	add.f32 	%f1242, %f1240, %f1241;
	ld.global.f32 	%f1243, [%rd125+16];
	add.f32 	%f1244, %f1242, %f1243;
	ld.global.f32 	%f1245, [%rd125+20];
	add.f32 	%f1246, %f1244, %f1245;
	ld.global.f32 	%f1247, [%rd125+24];
	add.f32 	%f1248, %f1246, %f1247;
	ld.global.f32 	%f1249, [%rd125+28];
	add.f32 	%f3891, %f1248, %f1249;
	add.s32 	%r3050, %r3050, 8;
$L__BB0_132:
	setp.eq.s32 	%p133, %r50, 0;
	@%p133 bra 	$L__BB0_139;
	add.s32 	%r1094, %r50, -1;
	setp.lt.u32 	%p134, %r1094, 3;
	@%p134 bra 	$L__BB0_135;
	ld.param.u64 	%rd900, [_Z10DPUPoolingiiiiPfiiiiS_iiiiii_param_4];
	ld.param.u32 	%r2606, [_Z10DPUPoolingiiiiPfiiiiS_iiiiii_param_3];
	add.s32 	%r1095, %r3047, %r72;
	mad.lo.s32 	%r1096, %r1095, %r2606, %r52;
	add.s32 	%r1097, %r1096, %r3050;
	cvta.to.global.u64 	%rd126, %rd900;
	mul.wide.s32 	%rd127, %r1097, 4;
	add.s64 	%rd128, %rd126, %rd127;
	ld.global.f32 	%f1251, [%rd128];
	add.f32 	%f1252, %f3891, %f1251;
	ld.global.f32 	%f1253, [%rd128+4];
	add.f32 	%f1254, %f1252, %f1253;
	ld.global.f32 	%f1255, [%rd128+8];
	add.f32 	%f1256, %f1254, %f1255;
	ld.global.f32 	%f1257, [%rd128+12];
	add.f32 	%f3891, %f1256, %f1257;
	add.s32 	%r3050, %r3050, 4;
$L__BB0_135:
	setp.eq.s32 	%p135, %r57, 0;
	@%p135 bra 	$L__BB0_139;
	ld.param.u64 	%rd901, [_Z10DPUPoolingiiiiPfiiiiS_iiiiii_param_4];
	ld.param.u32 	%r2607, [_Z10DPUPoolingiiiiPfiiiiS_iiiiii_param_3];
	setp.eq.s32 	%p136, %r57, 1;
	add.s32 	%r1098, %r3047, %r72;
	mad.lo.s32 	%r1099, %r1098, %r2607, %r52;
	add.s32 	%r1100, %r1099, %r3050;
	cvta.to.global.u64 	%rd129, %rd901;
	mul.wide.s32 	%rd130, %r1100, 4;
	add.s64 	%rd131, %rd129, %rd130;
	ld.global.f32 	%f1258, [%rd131];
	add.f32 	%f3891, %f3891, %f1258;
	@%p136 bra 	$L__BB0_139;
	ld.param.u64 	%rd902, [_Z10DPUPoolingiiiiPfiiiiS_iiiiii_param_4];
	ld.param.u32 	%r2608, [_Z10DPUPoolingiiiiPfiiiiS_iiiiii_param_3];
	setp.eq.s32 	%p137, %r57, 2;
	add.s32 	%r1101, %r3047, %r72;
	mad.lo.s32 	%r1102, %r1101, %r2608, %r52;
	add.s32 	%r1103, %r1102, %r3050;
	cvta.to.global.u64 	%rd132, %rd902;
	mul.wide.s32 	%rd133, %r1103, 4;
	add.s64 	%rd134, %rd132, %rd133;
	ld.global.f32 	%f1259, [%rd134+4];
	add.f32 	%f3891, %f3891, %f1259;
	@%p137 bra 	$L__BB0_139;
	ld.param.u64 	%rd903, [_Z10DPUPoolingiiiiPfiiiiS_iiiiii_param_4];
	ld.param.u32 	%r2609, [_Z10DPUPoolingiiiiPfiiiiS_iiiiii_param_3];
	add.s32 	%r1104, %r3047, %r72;
	mad.lo.s32 	%r1105, %r1104, %r2609, %r52;
	add.s32 	%r1106, %r1105, %r3050;
	cvta.to.global.u64 	%rd135, %rd903;
	mul.wide.s32 	%rd136, %r1106, 4;
	add.s64 	%rd137, %rd135, %rd136;
	ld.global.f32 	%f1260, [%rd137+8];
	add.f32 	%f3891, %f3891, %f1260;
$L__BB0_139:
	add.s32 	%r3047, %r3047, 1;
	setp.lt.s32 	%p138, %r3047, %r2;
	@%p138 bra 	$L__BB0_125;
	mul.f32 	%f3892, %f3891, 0f3E800000;
$L__BB0_141:
	st.global.f32 	[%rd1+24], %f3892;
$L__BB0_142:
	ld.param.u32 	%r2969, [_Z10DPUPoolingiiiiPfiiiiS_iiiiii_param_10];
	ld.param.u64 	%rd1145, [_Z10DPUPoolingiiiiPfiiiiS_iiiiii_param_9];
	ld.param.u32 	%r2930, [_Z10DPUPoolingiiiiPfiiiiS_iiiiii_param_8];
	ld.param.u32 	%r2885, [_Z10DPUPoolingiiiiPfiiiiS_iiiiii_param_7];
	ld.param.u32 	%r2840, [_Z10DPUPoolingiiiiPfiiiiS_iiiiii_param_6];
	add.s32 	%r169, %r72, %r2969;
	mad.lo.s32 	%r1107, %r2930, %r73, %r2930;
	mov.u32 	%r1108, %ctaid.x;
	mov.u32 	%r1109, %ntid.x;
	mov.u32 	%r1110, %tid.x;
	mad.lo.s32 	%r1111, %r1108, %r1109, %r1110;
	mul.lo.s32 	%r1112, %r1111, 7;
	add.s32 	%r1113, %r1112, %r1107;
	cvta.to.global.u64 	%rd138, %rd1145;
	mul.wide.s32 	%rd139, %r1113, 4;
	add.s64 	%rd3, %rd138, %rd139;
	mov.u32 	%r1114, %ctaid.y;
	mov.u32 	%r1115, %ntid.y;
	mov.u32 	%r1116, %tid.y;
	mad.lo.s32 	%r1117, %r1114, %r1115, %r1116;
	mad.lo.s32 	%r1118, %r1117, 7, 1;
	setp.ge.s32 	%p139, %r1118, %r2885;
	setp.ge.s32 	%p140, %r1112, %r2930;
	or.pred  	%p141, %p139, %p140;
	mov.u32 	%r1119, %ctaid.z;
	mov.u32 	%r1120, %ntid.z;
	mov.u32 	%r1121, %tid.z;
	mad.lo.s32 	%r1122, %r1119, %r1120, %r1121;
	setp.ge.s32 	%p142, %r1122, %r2840;
	or.pred  	%p143, %p141, %p142;
	@%p143 bra 	$L__BB0_162;
	setp.ge.s32 	%p144, %r58, %r59;
	mov.f32 	%f3902, 0f00000000;
	@%p144 bra 	$L__BB0_161;
	mov.f32 	%f3901, 0f00000000;
	mov.u32 	%r3053, %r58;
$L__BB0_145:
	setp.ge.s32 	%p145, %r3, %r6;
	@%p145 bra 	$L__BB0_159;
	ld.param.u32 	%r2995, [_Z10DPUPoolingiiiiPfiiiiS_iiiiii_param_13];
	ld.param.u32 	%r2978, [_Z10DPUPoolingiiiiPfiiiiS_iiiiii_param_11];
	ld.param.u32 	%r2610, [_Z10DPUPoolingiiiiPfiiiiS_iiiiii_param_3];
	mov.u32 	%r1124, %ctaid.x;
	mov.u32 	%r1125, %ntid.x;
	mov.u32 	%r1126, %tid.x;
	mad.lo.s32 	%r1127, %r1124, %r1125, %r1126;
	mul.lo.s32 	%r1128, %r1127, %r2978;
	mul.lo.s32 	%r1129, %r1128, 7;
	sub.s32 	%r1130, %r1129, %r2995;
	sub.s32 	%r3056, %r3, %r1130;
	setp.gt.u32 	%p146, %r7, -16;
	add.s32 	%r1131, %r3053, %r169;
	mad.lo.s32 	%r172, %r1131, %r2610, %r1130;
	@%p146 bra 	$L__BB0_149;
	ld.param.u32 	%r2996, [_Z10DPUPoolingiiiiPfiiiiS_iiiiii_param_13];
	ld.param.u32 	%r2979, [_Z10DPUPoolingiiiiPfiiiiS_iiiiii_param_11];
	mov.u32 	%r1133, %ctaid.x;
	mov.u32 	%r1134, %ntid.x;
	mov.u32 	%r1135, %tid.x;
	mad.lo.s32 	%r1136, %r1133, %r1134, %r1135;
	mul.lo.s32 	%r1137, %r1136, %r2979;
	mul.lo.s32 	%r1138, %r1137, 7;
	sub.s32 	%r1139, %r2996, %r1138;
	add.s32 	%r3056, %r3, %r1139;
	mov.b32 	%r3055, 0;
$L__BB0_148:
	.pragma "nounroll";
	ld.param.u64 	%rd904, [_Z10DPUPoolingiiiiPfiiiiS_iiiiii_param_4];
	add.s32 	%r1140, %r172, %r3056;
	cvta.to.global.u64 	%rd140, %rd904;
	mul.wide.s32 	%rd141, %r1140, 4;
	add.s64 	%rd142, %rd140, %rd141;
	ld.global.f32 	%f1264, [%rd142];
	add.f32 	%f1265, %f3901, %f1264;
	ld.global.f32 	%f1266, [%rd142+4];
	add.f32 	%f1267, %f1265, %f1266;
	ld.global.f32 	%f1268, [%rd142+8];
	add.f32 	%f1269, %f1267, %f1268;
	ld.global.f32 	%f1270, [%rd142+12];
	add.f32 	%f1271, %f1269, %f1270;
	ld.global.f32 	%f1272, [%rd142+16];
	add.f32 	%f1273, %f1271, %f1272;
	ld.global.f32 	%f1274, [%rd142+20];
	add.f32 	%f1275, %f1273, %f1274;
	ld.global.f32 	%f1276, [%rd142+24];
	add.f32 	%f1277, %f1275, %f1276;
	ld.global.f32 	%f1278, [%rd142+28];
	add.f32 	%f1279, %f1277, %f1278;
	ld.global.f32 	%f1280, [%rd142+32];
	add.f32 	%f1281, %f1279, %f1280;
	ld.global.f32 	%f1282, [%rd142+36];
	add.f32 	%f1283, %f1281, %f1282;
	ld.global.f32 	%f1284, [%rd142+40];
	add.f32 	%f1285, %f1283, %f1284;
	ld.global.f32 	%f1286, [%rd142+44];
	add.f32 	%f1287, %f1285, %f1286;
	ld.global.f32 	%f1288, [%rd142+48];
	add.f32 	%f1289, %f1287, %f1288;
	ld.global.f32 	%f1290, [%rd142+52];
	add.f32 	%f1291, %f1289, %f1290;
	ld.global.f32 	%f1292, [%rd142+56];
	add.f32 	%f1293, %f1291, %f1292;
	ld.global.f32 	%f1294, [%rd142+60];
	add.f32 	%f3901, %f1293, %f1294;
	add.s32 	%r3056, %r3056, 16;
	add.s32 	%r3055, %r3055, 16;
	setp.ne.s32 	%p147, %r3055, %r8;
	@%p147 bra 	$L__BB0_148;
$L__BB0_149:
	setp.eq.s32 	%p148, %r5, 0;
	@%p148 bra 	$L__BB0_159;
	add.s32 	%r1141, %r5, -1;
	setp.lt.u32 	%p149, %r1141, 7;
	@%p149 bra 	$L__BB0_152;
	ld.param.u64 	%rd905, [_Z10DPUPoolingiiiiPfiiiiS_iiiiii_param_4];
	add.s32 	%r1142, %r172, %r3056;
	cvta.to.global.u64 	%rd143, %rd905;
	mul.wide.s32 	%rd144, %r1142, 4;
	add.s64 	%rd145, %rd143, %rd144;
	ld.global.f32 	%f1296, [%rd145];
	add.f32 	%f1297, %f3901, %f1296;
	ld.global.f32 	%f1298, [%rd145+4];
	add.f32 	%f1299, %f1297, %f1298;
	ld.global.f32 	%f1300, [%rd145+8];
	add.f32 	%f1301, %f1299, %f1300;
	ld.global.f32 	%f1302, [%rd145+12];
	add.f32 	%f1303, %f1301, %f1302;
	ld.global.f32 	%f1304, [%rd145+16];
	add.f32 	%f1305, %f1303, %f1304;
	ld.global.f32 	%f1306, [%rd145+20];
	add.f32 	%f1307, %f1305, %f1306;
	ld.global.f32 	%f1308, [%rd145+24];
	add.f32 	%f1309, %f1307, %f1308;
	ld.global.f32 	%f1310, [%rd145+28];
	add.f32 	%f3901, %f1309, %f1310;
	add.s32 	%r3056, %r3056, 8;
$L__BB0_152:
	setp.eq.s32 	%p150, %r4, 0;
	@%p150 bra 	$L__BB0_159;
	add.s32 	%r1143, %r4, -1;
	setp.lt.u32 	%p151, %r1143, 3;
	@%p151 bra 	$L__BB0_155;
	ld.param.u64 	%rd906, [_Z10DPUPoolingiiiiPfiiiiS_iiiiii_param_4];
	add.s32 	%r1144, %r172, %r3056;
	cvta.to.global.u64 	%rd146, %rd906;
	mul.wide.s32 	%rd147, %r1144, 4;
	add.s64 	%rd148, %rd146, %rd147;
	ld.global.f32 	%f1312, [%rd148];
	add.f32 	%f1313, %f3901, %f1312;
	ld.global.f32 	%f1314, [%rd148+4];
	add.f32 	%f1315, %f1313, %f1314;
	ld.global.f32 	%f1316, [%rd148+8];
	add.f32 	%f1317, %f1315, %f1316;
	ld.global.f32 	%f1318, [%rd148+12];
	add.f32 	%f3901, %f1317, %f1318;
	add.s32 	%r3056, %r3056, 4;
$L__BB0_155:
	setp.eq.s32 	%p152, %r9, 0;
	@%p152 bra 	$L__BB0_159;
	ld.param.u64 	%rd907, [_Z10DPUPoolingiiiiPfiiiiS_iiiiii_param_4];
	setp.eq.s32 	%p153, %r9, 1;
	add.s32 	%r1145, %r172, %r3056;
	cvta.to.global.u64 	%rd149, %rd907;
	mul.wide.s32 	%rd150, %r1145, 4;
	add.s64 	%rd4, %rd149, %rd150;
	ld.global.f32 	%f1319, [%rd4];
	add.f32 	%f3901, %f3901, %f1319;
	@%p153 bra 	$L__BB0_159;
	setp.eq.s32 	%p154, %r9, 2;
	ld.global.f32 	%f1320, [%rd4+4];
	add.f32 	%f3901, %f3901, %f1320;
	@%p154 bra 	$L__BB0_159;
	ld.global.f32 	%f1321, [%rd4+8];
	add.f32 	%f3901, %f3901, %f1321;
$L__BB0_159:
	add.s32 	%r3053, %r3053, 1;
	setp.lt.s32 	%p155, %r3053, %r59;
	@%p155 bra 	$L__BB0_145;
	mul.f32 	%f3902, %f3901, 0f3E800000;
$L__BB0_161:
	st.global.f32 	[%rd3], %f3902;
$L__BB0_162:
	ld.param.u32 	%r2931, [_Z10DPUPoolingiiiiPfiiiiS_iiiiii_param_8];
	ld.param.u32 	%r2886, [_Z10DPUPoolingiiiiPfiiiiS_iiiiii_param_7];
	ld.param.u32 	%r2841, [_Z10DPUPoolingiiiiPfiiiiS_iiiiii_param_6];
	mov.u32 	%r1146, %ctaid.y;
	mov.u32 	%r1147, %ntid.y;
	mov.u32 	%r1148, %tid.y;
	mad.lo.s32 	%r1149, %r1146, %r1147, %r1148;
	mad.lo.s32 	%r1150, %r1149, 7, 1;
	setp.ge.s32 	%p156, %r1150, %r2886;
	mov.u32 	%r1151, %ctaid.x;
	mov.u32 	%r1152, %ntid.x;
	mov.u32 	%r1153, %tid.x;
	mad.lo.s32 	%r1154, %r1151, %r1152, %r1153;
	mad.lo.s32 	%r1156, %r1154, 7, 1;
	setp.ge.s32 	%p157, %r1156, %r2931;
	or.pred  	%p158, %p156, %p157;
	mov.u32 	%r1157, %ctaid.z;
	mov.u32 	%r1158, %ntid.z;
	mov.u32 	%r1159, %tid.z;
	mad.lo.s32 	%r1160, %r1157, %r1158, %r1159;
	setp.ge.s32 	%p159, %r1160, %r2841;
	or.pred  	%p160, %p158, %p159;
	@%p160 bra 	$L__BB0_182;
	setp.ge.s32 	%p161, %r58, %r59;
	mov.f32 	%f3912, 0f00000000;
	@%p161 bra 	$L__BB0_181;
	mov.f32 	%f3911, 0f00000000;
	mov.u32 	%r3059, %r58;
$L__BB0_165:
	setp.ge.s32 	%p162, %r14, %r13;
	@%p162 bra 	$L__BB0_179;
	sub.s32 	%r3062, %r14, %r12;
	setp.gt.u32 	%p163, %r15, -16;
	@%p163 bra 	$L__BB0_169;
	sub.s32 	%r3062, %r14, %r12;
	mov.b32 	%r3061, 0;
$L__BB0_168:
	.pragma "nounroll";
	ld.param.u64 	%rd908, [_Z10DPUPoolingiiiiPfiiiiS_iiiiii_param_4];
	ld.param.u32 	%r2611, [_Z10DPUPoolingiiiiPfiiiiS_iiiiii_param_3];
	add.s32 	%r1163, %r3059, %r169;
	mad.lo.s32 	%r1164, %r1163, %r2611, %r12;
	add.s32 	%r1165, %r1164, %r3062;
	cvta.to.global.u64 	%rd151, %rd908;
	mul.wide.s32 	%rd152, %r1165, 4;
	add.s64 	%rd153, %rd151, %rd152;
	ld.global.f32 	%f1325, [%rd153];
	add.f32 	%f1326, %f3911, %f1325;
	ld.global.f32 	%f1327, [%rd153+4];
	add.f32 	%f1328, %f1326, %f1327;
	ld.global.f32 	%f1329, [%rd153+8];
	add.f32 	%f1330, %f1328, %f1329;
	ld.global.f32 	%f1331, [%rd153+12];
	add.f32 	%f1332, %f1330, %f1331;
	ld.global.f32 	%f1333, [%rd153+16];
	add.f32 	%f1334, %f1332, %f1333;
	ld.global.f32 	%f1335, [%rd153+20];
	add.f32 	%f1336, %f1334, %f1335;
	ld.global.f32 	%f1337, [%rd153+24];
	add.f32 	%f1338, %f1336, %f1337;
	ld.global.f32 	%f1339, [%rd153+28];
	add.f32 	%f1340, %f1338, %f1339;
	ld.global.f32 	%f1341, [%rd153+32];
	add.f32 	%f1342, %f1340, %f1341;
	ld.global.f32 	%f1343, [%rd153+36];
	add.f32 	%f1344, %f1342, %f1343;
	ld.global.f32 	%f1345, [%rd153+40];
	add.f32 	%f1346, %f1344, %f1345;
	ld.global.f32 	%f1347, [%rd153+44];
	add.f32 	%f1348, %f1346, %f1347;
	ld.global.f32 	%f1349, [%rd153+48];
	add.f32 	%f1350, %f1348, %f1349;
	ld.global.f32 	%f1351, [%rd153+52];
	add.f32 	%f1352, %f1350, %f1351;
	ld.global.f32 	%f1353, [%rd153+56];
	add.f32 	%f1354, %f1352, %f1353;
	ld.global.f32 	%f1355, [%rd153+60];
	add.f32 	%f3911, %f1354, %f1355;
	add.s32 	%r3062, %r3062, 16;
	add.s32 	%r3061, %r3061, 16;
	setp.ne.s32 	%p164, %r3061, %r16;
	@%p164 bra 	$L__BB0_168;
$L__BB0_169:
	setp.eq.s32 	%p165, %r11, 0;
	@%p165 bra 	$L__BB0_179;
	add.s32 	%r1166, %r11, -1;
	setp.lt.u32 	%p166, %r1166, 7;
	@%p166 bra 	$L__BB0_172;
	ld.param.u64 	%rd909, [_Z10DPUPoolingiiiiPfiiiiS_iiiiii_param_4];
	ld.param.u32 	%r2612, [_Z10DPUPoolingiiiiPfiiiiS_iiiiii_param_3];
	add.s32 	%r1167, %r3059, %r169;
	mad.lo.s32 	%r1168, %r1167, %r2612, %r12;
	add.s32 	%r1169, %r1168, %r3062;
	cvta.to.global.u64 	%rd154, %rd909;
	mul.wide.s32 	%rd155, %r1169, 4;
	add.s64 	%rd156, %rd154, %rd155;
	ld.global.f32 	%f1357, [%rd156];
	add.f32 	%f1358, %f3911, %f1357;
	ld.global.f32 	%f1359, [%rd156+4];
	add.f32 	%f1360, %f1358, %f1359;
	ld.global.f32 	%f1361, [%rd156+8];
	add.f32 	%f1362, %f1360, %f1361;
	ld.global.f32 	%f1363, [%rd156+12];
	add.f32 	%f1364, %f1362, %f1363;
	ld.global.f32 	%f1365, [%rd156+16];
	add.f32 	%f1366, %f1364, %f1365;
	ld.global.f32 	%f1367, [%rd156+20];
	add.f32 	%f1368, %f1366, %f1367;
	ld.global.f32 	%f1369, [%rd156+24];
	add.f32 	%f1370, %f1368, %f1369;
	ld.global.f32 	%f1371, [%rd156+28];
	add.f32 	%f3911, %f1370, %f1371;
	add.s32 	%r3062, %r3062, 8;
$L__BB0_172:
	setp.eq.s32 	%p167, %r10, 0;
	@%p167 bra 	$L__BB0_179;
	add.s32 	%r1170, %r10, -1;
	setp.lt.u32 	%p168, %r1170, 3;
	@%p168 bra 	$L__BB0_175;
	ld.param.u64 	%rd910, [_Z10DPUPoolingiiiiPfiiiiS_iiiiii_param_4];
	ld.param.u32 	%r2613, [_Z10DPUPoolingiiiiPfiiiiS_iiiiii_param_3];
	add.s32 	%r1171, %r3059, %r169;
	mad.lo.s32 	%r1172, %r1171, %r2613, %r12;
	add.s32 	%r1173, %r1172, %r3062;
	cvta.to.global.u64 	%rd157, %rd910;
	mul.wide.s32 	%rd158, %r1173, 4;
	add.s64 	%rd159, %rd157, %rd158;
	ld.global.f32 	%f1373, [%rd159];
	add.f32 	%f1374, %f3911, %f1373;
	ld.global.f32 	%f1375, [%rd159+4];
	add.f32 	%f1376, %f1374, %f1375;
	ld.global.f32 	%f1377, [%rd159+8];
	add.f32 	%f1378, %f1376, %f1377;
	ld.global.f32 	%f1379, [%rd159+12];
	add.f32 	%f3911, %f1378, %f1379;
	add.s32 	%r3062, %r3062, 4;
$L__BB0_175:
	setp.eq.s32 	%p169, %r17, 0;
	@%p169 bra 	$L__BB0_179;
	ld.param.u64 	%rd911, [_Z10DPUPoolingiiiiPfiiiiS_iiiiii_param_4];
	ld.param.u32 	%r2614, [_Z10DPUPoolingiiiiPfiiiiS_iiiiii_param_3];
	setp.eq.s32 	%p170, %r17, 1;
	add.s32 	%r1174, %r3059, %r169;
	mad.lo.s32 	%r1175, %r1174, %r2614, %r12;
	add.s32 	%r1176, %r1175, %r3062;
	cvta.to.global.u64 	%rd160, %rd911;
	mul.wide.s32 	%rd161, %r1176, 4;
	add.s64 	%rd162, %rd160, %rd161;
	ld.global.f32 	%f1380, [%rd162];
	add.f32 	%f3911, %f3911, %f1380;
	@%p170 bra 	$L__BB0_179;
	ld.param.u64 	%rd912, [_Z10DPUPoolingiiiiPfiiiiS_iiiiii_param_4];
	ld.param.u32 	%r2615, [_Z10DPUPoolingiiiiPfiiiiS_iiiiii_param_3];
	setp.eq.s32 	%p171, %r17, 2;
	add.s32 	%r1177, %r3059, %r169;
	mad.lo.s32 	%r1178, %r1177, %r2615, %r12;
	add.s32 	%r1179, %r1178, %r3062;
	cvta.to.global.u64 	%rd163, %rd912;
	mul.wide.s32 	%rd164, %r1179, 4;
	add.s64 	%rd165, %rd163, %rd164;
	ld.global.f32 	%f1381, [%rd165+4];
	add.f32 	%f3911, %f3911, %f1381;
	@%p171 bra 	$L__BB0_179;
	ld.param.u64 	%rd913, [_Z10DPUPoolingiiiiPfiiiiS_iiiiii_param_4];
	ld.param.u32 	%r2616, [_Z10DPUPoolingiiiiPfiiiiS_iiiiii_param_3];
	add.s32 	%r1180, %r3059, %r169;
	mad.lo.s32 	%r1181, %r1180, %r2616, %r12;
	add.s32 	%r1182, %r1181, %r3062;
	cvta.to.global.u64 	%rd166, %rd913;
	mul.wide.s32 	%rd167, %r1182, 4;
	add.s64 	%rd168, %rd166, %rd167;
	ld.global.f32 	%f1382, [%rd168+8];
	add.f32 	%f3911, %f3911, %f1382;
$L__BB0_179:
	add.s32 	%r3059, %r3059, 1;
	setp.lt.s32 	%p172, %r3059, %r59;
	@%p172 bra 	$L__BB0_165;
	mul.f32 	%f3912, %f3911, 0f3E800000;
$L__BB0_181:
	st.global.f32 	[%rd3+4], %f3912;
$L__BB0_182:
	ld.param.u32 	%r2932, [_Z10DPUPoolingiiiiPfiiiiS_iiiiii_param_8];
	ld.param.u32 	%r2887, [_Z10DPUPoolingiiiiPfiiiiS_iiiiii_param_7];
	ld.param.u32 	%r2842, [_Z10DPUPoolingiiiiPfiiiiS_iiiiii_param_6];
	mov.u32 	%r1183, %ctaid.y;
	mov.u32 	%r1184, %ntid.y;
	mov.u32 	%r1185, %tid.y;
	mad.lo.s32 	%r1186, %r1183, %r1184, %r1185;
	mad.lo.s32 	%r1187, %r1186, 7, 1;
	setp.ge.s32 	%p173, %r1187, %r2887;
	mov.u32 	%r1188, %ctaid.x;
	mov.u32 	%r1189, %ntid.x;
	mov.u32 	%r1190, %tid.x;
	mad.lo.s32 	%r1191, %r1188, %r1189, %r1190;
	mad.lo.s32 	%r1192, %r1191, 7, 2;
	setp.ge.s32 	%p174, %r1192, %r2932;
	or.pred  	%p175, %p173, %p174;
	mov.u32 	%r1193, %ctaid.z;
	mov.u32 	%r1194, %ntid.z;
	mov.u32 	%r1195, %tid.z;
	mad.lo.s32 	%r1196, %r1193, %r1194, %r1195;
	setp.ge.s32 	%p176, %r1196, %r2842;
	or.pred  	%p177, %p175, %p176;
	@%p177 bra 	$L__BB0_202;
	setp.ge.s32 	%p178, %r58, %r59;
	mov.f32 	%f3922, 0f00000000;
	@%p178 bra 	$L__BB0_201;
	mov.f32 	%f3921, 0f00000000;
	mov.u32 	%r3065, %r58;
$L__BB0_185:
	setp.ge.s32 	%p179, %r22, %r21;
	@%p179 bra 	$L__BB0_199;
	sub.s32 	%r3068, %r22, %r20;
	setp.gt.u32 	%p180, %r23, -16;
	@%p180 bra 	$L__BB0_189;
	sub.s32 	%r3068, %r22, %r20;
	mov.b32 	%r3067, 0;
$L__BB0_188:
	.pragma "nounroll";
	ld.param.u64 	%rd914, [_Z10DPUPoolingiiiiPfiiiiS_iiiiii_param_4];
	ld.param.u32 	%r2617, [_Z10DPUPoolingiiiiPfiiiiS_iiiiii_param_3];
	add.s32 	%r1199, %r3065, %r169;
	mad.lo.s32 	%r1200, %r1199, %r2617, %r20;
	add.s32 	%r1201, %r1200, %r3068;
	cvta.to.global.u64 	%rd169, %rd914;
	mul.wide.s32 	%rd170, %r1201, 4;
	add.s64 	%rd171, %rd169, %rd170;
	ld.global.f32 	%f1386, [%rd171];
	add.f32 	%f1387, %f3921, %f1386;
	ld.global.f32 	%f1388, [%rd171+4];
	add.f32 	%f1389, %f1387, %f1388;
	ld.global.f32 	%f1390, [%rd171+8];
	add.f32 	%f1391, %f1389, %f1390;
	ld.global.f32 	%f1392, [%rd171+12];
	add.f32 	%f1393, %f1391, %f1392;
	ld.global.f32 	%f1394, [%rd171+16];
	add.f32 	%f1395, %f1393, %f1394;
	ld.global.f32 	%f1396, [%rd171+20];
	add.f32 	%f1397, %f1395, %f1396;
	ld.global.f32 	%f1398, [%rd171+24];
	add.f32 	%f1399, %f1397, %f1398;
	ld.global.f32 	%f1400, [%rd171+28];
	add.f32 	%f1401, %f1399, %f1400;
	ld.global.f32 	%f1402, [%rd171+32];
	add.f32 	%f1403, %f1401, %f1402;
	ld.global.f32 	%f1404, [%rd171+36];
	add.f32 	%f1405, %f1403, %f1404;
	ld.global.f32 	%f1406, [%rd171+40];
	add.f32 	%f1407, %f1405, %f1406;
	ld.global.f32 	%f1408, [%rd171+44];
	add.f32 	%f1409, %f1407, %f1408;
	ld.global.f32 	%f1410, [%rd171+48];
	add.f32 	%f1411, %f1409, %f1410;
	ld.global.f32 	%f1412, [%rd171+52];
	add.f32 	%f1413, %f1411, %f1412;
	ld.global.f32 	%f1414, [%rd171+56];
	add.f32 	%f1415, %f1413, %f1414;
	ld.global.f32 	%f1416, [%rd171+60];
	add.f32 	%f3921, %f1415, %f1416;
	add.s32 	%r3068, %r3068, 16;
	add.s32 	%r3067, %r3067, 16;
	setp.ne.s32 	%p181, %r3067, %r24;
	@%p181 bra 	$L__BB0_188;
$L__BB0_189:
	setp.eq.s32 	%p182, %r19, 0;
	@%p182 bra 	$L__BB0_199;
	add.s32 	%r1202, %r19, -1;
	setp.lt.u32 	%p183, %r1202, 7;
	@%p183 bra 	$L__BB0_192;
	ld.param.u64 	%rd915, [_Z10DPUPoolingiiiiPfiiiiS_iiiiii_param_4];
	ld.param.u32 	%r2618, [_Z10DPUPoolingiiiiPfiiiiS_iiiiii_param_3];
	add.s32 	%r1203, %r3065, %r169;
	mad.lo.s32 	%r1204, %r1203, %r2618, %r20;
	add.s32 	%r1205, %r1204, %r3068;
	cvta.to.global.u64 	%rd172, %rd915;
	mul.wide.s32 	%rd173, %r1205, 4;
	add.s64 	%rd174, %rd172, %rd173;
	ld.global.f32 	%f1418, [%rd174];
	add.f32 	%f1419, %f3921, %f1418;
	ld.global.f32 	%f1420, [%rd174+4];
	add.f32 	%f1421, %f1419, %f1420;
	ld.global.f32 	%f1422, [%rd174+8];
	add.f32 	%f1423, %f1421, %f1422;
	ld.global.f32 	%f1424, [%rd174+12];
	add.f32 	%f1425, %f1423, %f1424;
	ld.global.f32 	%f1426, [%rd174+16];
	add.f32 	%f1427, %f1425, %f1426;
	ld.global.f32 	%f1428, [%rd174+20];
	add.f32 	%f1429, %f1427, %f1428;
	ld.global.f32 	%f1430, [%rd174+24];
	add.f32 	%f1431, %f1429, %f1430;
	ld.global.f32 	%f1432, [%rd174+28];
	add.f32 	%f3921, %f1431, %f1432;
	add.s32 	%r3068, %r3068, 8;
$L__BB0_192:
	setp.eq.s32 	%p184, %r18, 0;
	@%p184 bra 	$L__BB0_199;
	add.s32 	%r1206, %r18, -1;
	setp.lt.u32 	%p185, %r1206, 3;
	@%p185 bra 	$L__BB0_195;
	ld.param.u64 	%rd916, [_Z10DPUPoolingiiiiPfiiiiS_iiiiii_param_4];
	ld.param.u32 	%r2619, [_Z10DPUPoolingiiiiPfiiiiS_iiiiii_param_3];
	add.s32 	%r1207, %r3065, %r169;
	mad.lo.s32 	%r1208, %r1207, %r2619, %r20;
	add.s32 	%r1209, %r1208, %r3068;
	cvta.to.global.u64 	%rd175, %rd916;
	mul.wide.s32 	%rd176, %r1209, 4;
	add.s64 	%rd177, %rd175, %rd176;
	ld.global.f32 	%f1434, [%rd177];
	add.f32 	%f1435, %f3921, %f1434;
	ld.global.f32 	%f1436, [%rd177+4];
	add.f32 	%f1437, %f1435, %f1436;
	ld.global.f32 	%f1438, [%rd177+8];
	add.f32 	%f1439, %f1437, %f1438;
	ld.global.f32 	%f1440, [%rd177+12];
	add.f32 	%f3921, %f1439, %f1440;
	add.s32 	%r3068, %r3068, 4;
$L__BB0_195:
	setp.eq.s32 	%p186, %r25, 0;
	@%p186 bra 	$L__BB0_199;
	ld.param.u64 	%rd917, [_Z10DPUPoolingiiiiPfiiiiS_iiiiii_param_4];
	ld.param.u32 	%r2620, [_Z10DPUPoolingiiiiPfiiiiS_iiiiii_param_3];
	setp.eq.s32 	%p187, %r25, 1;
	add.s32 	%r1210, %r3065, %r169;
	mad.lo.s32 	%r1211, %r1210, %r2620, %r20;
	add.s32 	%r1212, %r1211, %r3068;
	cvta.to.global.u64 	%rd178, %rd917;
	mul.wide.s32 	%rd179, %r1212, 4;
	add.s64 	%rd180, %rd178, %rd179;
	ld.global.f32 	%f1441, [%rd180];
	add.f32 	%f3921, %f3921, %f1441;
	@%p187 bra 	$L__BB0_199;
	ld.param.u64 	%rd918, [_Z10DPUPoolingiiiiPfiiiiS_iiiiii_param_4];
	ld.param.u32 	%r2621, [_Z10DPUPoolingiiiiPfiiiiS_iiiiii_param_3];
	setp.eq.s32 	%p188, %r25, 2;
	add.s32 	%r1213, %r3065, %r169;
	mad.lo.s32 	%r1214, %r1213, %r2621, %r20;
	add.s32 	%r1215, %r1214, %r3068;
	cvta.to.global.u64 	%rd181, %rd918;
	mul.wide.s32 	%rd182, %r1215, 4;
	add.s64 	%rd183, %rd181, %rd182;
	ld.global.f32 	%f1442, [%rd183+4];
	add.f32 	%f3921, %f3921, %f1442;
	@%p188 bra 	$L__BB0_199;
	ld.param.u64 	%rd919, [_Z10DPUPoolingiiiiPfiiiiS_iiiiii_param_4];
	ld.param.u32 	%r2622, [_Z10DPUPoolingiiiiPfiiiiS_iiiiii_param_3];
	add.s32 	%r1216, %r3065, %r169;
	mad.lo.s32 	%r1217, %r1216, %r2622, %r20;
	add.s32 	%r1218, %r1217, %r3068;
	cvta.to.global.u64 	%rd184, %rd919;
	mul.wide.s32 	%rd185, %r1218, 4;
	add.s64 	%rd186, %rd184, %rd185;
	ld.global.f32 	%f1443, [%rd186+8];
	add.f32 	%f3921, %f3921, %f1443;
$L__BB0_199:
	add.s32 	%r3065, %r3065, 1;
	setp.lt.s32 	%p189, %r3065, %r59;
	@%p189 bra 	$L__BB0_185;
	mul.f32 	%f3922, %f3921, 0f3E800000;
$L__BB0_201:
	st.global.f32 	[%rd3+8], %f3922;
$L__BB0_202:
	ld.param.u32 	%r2933, [_Z10DPUPoolingiiiiPfiiiiS_iiiiii_param_8];
	ld.param.u32 	%r2888, [_Z10DPUPoolingiiiiPfiiiiS_iiiiii_param_7];
	ld.param.u32 	%r2843, [_Z10DPUPoolingiiiiPfiiiiS_iiiiii_param_6];
	mov.u32 	%r1219, %ctaid.y;
	mov.u32 	%r1220, %ntid.y;
	mov.u32 	%r1221, %tid.y;
	mad.lo.s32 	%r1222, %r1219, %r1220, %r1221;
	mad.lo.s32 	%r1223, %r1222, 7, 1;
	setp.ge.s32 	%p190, %r1223, %r2888;
	mov.u32 	%r1224, %ctaid.x;
	mov.u32 	%r1225, %ntid.x;
	mov.u32 	%r1226, %tid.x;
	mad.lo.s32 	%r1227, %r1224, %r1225, %r1226;
	mad.lo.s32 	%r1228, %r1227, 7, 3;
	setp.ge.s32 	%p191, %r1228, %r2933;
	or.pred  	%p192, %p190, %p191;
	mov.u32 	%r1229, %ctaid.z;
	mov.u32 	%r1230, %ntid.z;
	mov.u32 	%r1231, %tid.z;
	mad.lo.s32 	%r1232, %r1229, %r1230, %r1231;
	setp.ge.s32 	%p193, %r1232, %r2843;
	or.pred  	%p194, %p192, %p193;
	@%p194 bra 	$L__BB0_222;
	setp.ge.s32 	%p195, %r58, %r59;
	mov.f32 	%f3932, 0f00000000;
	@%p195 bra 	$L__BB0_221;
	mov.f32 	%f3931, 0f00000000;
	mov.u32 	%r3071, %r58;
$L__BB0_205:
	setp.ge.s32 	%p196, %r30, %r29;
	@%p196 bra 	$L__BB0_219;
	sub.s32 	%r3074, %r30, %r28;
	setp.gt.u32 	%p197, %r31, -16;
	@%p197 bra 	$L__BB0_209;
	sub.s32 	%r3074, %r30, %r28;
	mov.b32 	%r3073, 0;
$L__BB0_208:
	.pragma "nounroll";
	ld.param.u64 	%rd920, [_Z10DPUPoolingiiiiPfiiiiS_iiiiii_param_4];
	ld.param.u32 	%r2623, [_Z10DPUPoolingiiiiPfiiiiS_iiiiii_param_3];
	add.s32 	%r1235, %r3071, %r169;
	mad.lo.s32 	%r1236, %r1235, %r2623, %r28;
	add.s32 	%r1237, %r1236, %r3074;
	cvta.to.global.u64 	%rd187, %rd920;
	mul.wide.s32 	%rd188, %r1237, 4;
	add.s64 	%rd189, %rd187, %rd188;
	ld.global.f32 	%f1447, [%rd189];
	add.f32 	%f1448, %f3931, %f1447;
	ld.global.f32 	%f1449, [%rd189+4];
	add.f32 	%f1450, %f1448, %f1449;
	ld.global.f32 	%f1451, [%rd189+8];
	add.f32 	%f1452, %f1450, %f1451;
	ld.global.f32 	%f1453, [%rd189+12];
	add.f32 	%f1454, %f1452, %f1453;
	ld.global.f32 	%f1455, [%rd189+16];
	add.f32 	%f1456, %f1454, %f1455;
	ld.global.f32 	%f1457, [%rd189+20];
	add.f32 	%f1458, %f1456, %f1457;
	ld.global.f32 	%f1459, [%rd189+24];
	add.f32 	%f1460, %f1458, %f1459;
	ld.global.f32 	%f1461, [%rd189+28];
	add.f32 	%f1462, %f1460, %f1461;
	ld.global.f32 	%f1463, [%rd189+32];
	add.f32 	%f1464, %f1462, %f1463;
	ld.global.f32 	%f1465, [%rd189+36];
	add.f32 	%f1466, %f1464, %f1465;
	ld.global.f32 	%f1467, [%rd189+40];
	add.f32 	%f1468, %f1466, %f1467;
	ld.global.f32 	%f1469, [%rd189+44];
	add.f32 	%f1470, %f1468, %f1469;
	ld.global.f32 	%f1471, [%rd189+48];
	add.f32 	%f1472, %f1470, %f1471;
	ld.global.f32 	%f1473, [%rd189+52];
	add.f32 	%f1474, %f1472, %f1473;
	ld.global.f32 	%f1475, [%rd189+56];
	add.f32 	%f1476, %f1474, %f1475;
	ld.global.f32 	%f1477, [%rd189+60];
	add.f32 	%f3931, %f1476, %f1477;
	add.s32 	%r3074, %r3074, 16;
	add.s32 	%r3073, %r3073, 16;
	setp.ne.s32 	%p198, %r3073, %r32;
	@%p198 bra 	$L__BB0_208;
$L__BB0_209:
	setp.eq.s32 	%p199, %r27, 0;
	@%p199 bra 	$L__BB0_219;
	add.s32 	%r1238, %r27, -1;
	setp.lt.u32 	%p200, %r1238, 7;
	@%p200 bra 	$L__BB0_212;
	ld.param.u64 	%rd921, [_Z10DPUPoolingiiiiPfiiiiS_iiiiii_param_4];
	ld.param.u32 	%r2624, [_Z10DPUPoolingiiiiPfiiiiS_iiiiii_param_3];
	add.s32 	%r1239, %r3071, %r169;
	mad.lo.s32 	%r1240, %r1239, %r2624, %r28;
	add.s32 	%r1241, %r1240, %r3074;
	cvta.to.global.u64 	%rd190, %rd921;
	mul.wide.s32 	%rd191, %r1241, 4;
	add.s64 	%rd192, %rd190, %rd191;
	ld.global.f32 	%f1479, [%rd192];
	add.f32 	%f1480, %f3931, %f1479;
	ld.global.f32 	%f1481, [%rd192+4];
	add.f32 	%f1482, %f1480, %f1481;
	ld.global.f32 	%f1483, [%rd192+8];
	add.f32 	%f1484, %f1482, %f1483;
	ld.global.f32 	%f1485, [%rd192+12];
	add.f32 	%f1486, %f1484, %f1485;
	ld.global.f32 	%f1487, [%rd192+16];
	add.f32 	%f1488, %f1486, %f1487;
	ld.global.f32 	%f1489, [%rd192+20];
	add.f32 	%f1490, %f1488, %f1489;
	ld.global.f32 	%f1491, [%rd192+24];
	add.f32 	%f1492, %f1490, %f1491;
	ld.global.f32 	%f1493, [%rd192+28];
	add.f32 	%f3931, %f1492, %f1493;
	add.s32 	%r3074, %r3074, 8;
$L__BB0_212:
	setp.eq.s32 	%p201, %r26, 0;
	@%p201 bra 	$L__BB0_219;
	add.s32 	%r1242, %r26, -1;
	setp.lt.u32 	%p202, %r1242, 3;
	@%p202 bra 	$L__BB0_215;
	ld.param.u64 	%rd922, [_Z10DPUPoolingiiiiPfiiiiS_iiiiii_param_4];
	ld.param.u32 	%r2625, [_Z10DPUPoolingiiiiPfiiiiS_iiiiii_param_3];
	add.s32 	%r1243, %r3071, %r169;
	mad.lo.s32 	%r1244, %r1243, %r2625, %r28;
	add.s32 	%r1245, %r1244, %r3074;
	cvta.to.global.u64 	%rd193, %rd922;
	mul.wide.s32 	%rd194, %r1245, 4;
	add.s64 	%rd195, %rd193, %rd194;
	ld.global.f32 	%f1495, [%rd195];
	add.f32 	%f1496, %f3931, %f1495;
	ld.global.f32 	%f1497, [%rd195+4];
	add.f32 	%f1498, %f1496, %f1497;
	ld.global.f32 	%f1499, [%rd195+8];
	add.f32 	%f1500, %f1498, %f1499;
	ld.global.f32 	%f1501, [%rd195+12];
	add.f32 	%f3931, %f1500, %f1501;
	add.s32 	%r3074, %r3074, 4;
$L__BB0_215:
	setp.eq.s32 	%p203, %r33, 0;
	@%p203 bra 	$L__BB0_219;
	ld.param.u64 	%rd923, [_Z10DPUPoolingiiiiPfiiiiS_iiiiii_param_4];
	ld.param.u32 	%r2626, [_Z10DPUPoolingiiiiPfiiiiS_iiiiii_param_3];
	setp.eq.s32 	%p204, %r33, 1;
	add.s32 	%r1246, %r3071, %r169;
	mad.lo.s32 	%r1247, %r1246, %r2626, %r28;
	add.s32 	%r1248, %r1247, %r3074;
	cvta.to.global.u64 	%rd196, %rd923;
	mul.wide.s32 	%rd197, %r1248, 4;
	add.s64 	%rd198, %rd196, %rd197;
	ld.global.f32 	%f1502, [%rd198];
	add.f32 	%f3931, %f3931, %f1502;
	@%p204 bra 	$L__BB0_219;
	ld.param.u64 	%rd924, [_Z10DPUPoolingiiiiPfiiiiS_iiiiii_param_4];
	ld.param.u32 	%r2627, [_Z10DPUPoolingiiiiPfiiiiS_iiiiii_param_3];
	setp.eq.s32 	%p205, %r33, 2;
	add.s32 	%r1249, %r3071, %r169;
	mad.lo.s32 	%r1250, %r1249, %r2627, %r28;
	add.s32 	%r1251, %r1250, %r3074;
	cvta.to.global.u64 	%rd199, %rd924;
	mul.wide.s32 	%rd200, %r1251, 4;
	add.s64 	%rd201, %rd199, %rd200;
	ld.global.f32 	%f1503, [%rd201+4];
	add.f32 	%f3931, %f3931, %f1503;
	@%p205 bra 	$L__BB0_219;
	ld.param.u64 	%rd925, [_Z10DPUPoolingiiiiPfiiiiS_iiiiii_param_4];
	ld.param.u32 	%r2628, [_Z10DPUPoolingiiiiPfiiiiS_iiiiii_param_3];
	add.s32 	%r1252, %r3071, %r169;
	mad.lo.s32 	%r1253, %r1252, %r2628, %r28;
	add.s32 	%r1254, %r1253, %r3074;
	cvta.to.global.u64 	%rd202, %rd925;
	mul.wide.s32 	%rd203, %r1254, 4;
	add.s64 	%rd204, %rd202, %rd203;
	ld.global.f32 	%f1504, [%rd204+8];
	add.f32 	%f3931, %f3931, %f1504;
$L__BB0_219:
	add.s32 	%r3071, %r3071, 1;
	setp.lt.s32 	%p206, %r3071, %r59;
	@%p206 bra 	$L__BB0_205;
	mul.f32 	%f3932, %f3931, 0f3E800000;
$L__BB0_221:
	st.global.f32 	[%rd3+12], %f3932;
$L__BB0_222:
	ld.param.u32 	%r2934, [_Z10DPUPoolingiiiiPfiiiiS_iiiiii_param_8];
	ld.param.u32 	%r2889, [_Z10DPUPoolingiiiiPfiiiiS_iiiiii_param_7];
	ld.param.u32 	%r2844, [_Z10DPUPoolingiiiiPfiiiiS_iiiiii_param_6];
	mov.u32 	%r1255, %ctaid.y;
	mov.u32 	%r1256, %ntid.y;
	mov.u32 	%r1257, %tid.y;
	mad.lo.s32 	%r1258, %r1255, %r1256, %r1257;
	mad.lo.s32 	%r1259, %r1258, 7, 1;
	setp.ge.s32 	%p207, %r1259, %r2889;
	mov.u32 	%r1260, %ctaid.x;
	mov.u32 	%r1261, %ntid.x;
	mov.u32 	%r1262, %tid.x;
	mad.lo.s32 	%r1263, %r1260, %r1261, %r1262;
	mad.lo.s32 	%r1264, %r1263, 7, 4;
	setp.ge.s32 	%p208, %r1264, %r2934;
	or.pred  	%p209, %p207, %p208;
	mov.u32 	%r1265, %ctaid.z;
	mov.u32 	%r1266, %ntid.z;
	mov.u32 	%r1267, %tid.z;
	mad.lo.s32 	%r1268, %r1265, %r1266, %r1267;
	setp.ge.s32 	%p210, %r1268, %r2844;
	or.pred  	%p211, %p209, %p210;
	@%p211 bra 	$L__BB0_242;
	setp.ge.s32 	%p212, %r58, %r59;
	mov.f32 	%f3942, 0f00000000;
	@%p212 bra 	$L__BB0_241;
	mov.f32 	%f3941, 0f00000000;
	mov.u32 	%r3077, %r58;
$L__BB0_225:
	setp.ge.s32 	%p213, %r38, %r37;
	@%p213 bra 	$L__BB0_239;
	sub.s32 	%r3080, %r38, %r36;
	setp.gt.u32 	%p214, %r39, -16;
	@%p214 bra 	$L__BB0_229;
	sub.s32 	%r3080, %r38, %r36;
	mov.b32 	%r3079, 0;
$L__BB0_228:
	.pragma "nounroll";
	ld.param.u64 	%rd926, [_Z10DPUPoolingiiiiPfiiiiS_iiiiii_param_4];
	ld.param.u32 	%r2629, [_Z10DPUPoolingiiiiPfiiiiS_iiiiii_param_3];
	add.s32 	%r1271, %r3077, %r169;
	mad.lo.s32 	%r1272, %r1271, %r2629, %r36;
	add.s32 	%r1273, %r1272, %r3080;
	cvta.to.global.u64 	%rd205, %rd926;
	mul.wide.s32 	%rd206, %r1273, 4;
	add.s64 	%rd207, %rd205, %rd206;
	ld.global.f32 	%f1508, [%rd207];
	add.f32 	%f1509, %f3941, %f1508;
	ld.global.f32 	%f1510, [%rd207+4];
	add.f32 	%f1511, %f1509, %f1510;
	ld.global.f32 	%f1512, [%rd207+8];
	add.f32 	%f1513, %f1511, %f1512;
	ld.global.f32 	%f1514, [%rd207+12];
	add.f32 	%f1515, %f1513, %f1514;
	ld.global.f32 	%f1516, [%rd207+16];
	add.f32 	%f1517, %f1515, %f1516;
	ld.global.f32 	%f1518, [%rd207+20];
	add.f32 	%f1519, %f1517, %f1518;
	ld.global.f32 	%f1520, [%rd207+24];
	add.f32 	%f1521, %f1519, %f1520;
	ld.global.f32 	%f1522, [%rd207+28];
	add.f32 	%f1523, %f1521, %f1522;
	ld.global.f32 	%f1524, [%rd207+32];
	add.f32 	%f1525, %f1523, %f1524;
	ld.global.f32 	%f1526, [%rd207+36];
	add.f32 	%f1527, %f1525, %f1526;
	ld.global.f32 	%f1528, [%rd207+40];
	add.f32 	%f1529, %f1527, %f1528;
	ld.global.f32 	%f1530, [%rd207+44];
	add.f32 	%f1531, %f1529, %f1530;
	ld.global.f32 	%f1532, [%rd207+48];
	add.f32 	%f1533, %f1531, %f1532;
	ld.global.f32 	%f1534, [%rd207+52];
	add.f32 	%f1535, %f1533, %f1534;
	ld.global.f32 	%f1536, [%rd207+56];
	add.f32 	%f1537, %f1535, %f1536;
	ld.global.f32 	%f1538, [%rd207+60];
	add.f32 	%f3941, %f1537, %f1538;
	add.s32 	%r3080, %r3080, 16;
	add.s32 	%r3079, %r3079, 16;
	setp.ne.s32 	%p215, %r3079, %r40;
	@%p215 bra 	$L__BB0_228;
$L__BB0_229:
	setp.eq.s32 	%p216, %r35, 0;
	@%p216 bra 	$L__BB0_239;
	add.s32 	%r1274, %r35, -1;
	setp.lt.u32 	%p217, %r1274, 7;
	@%p217 bra 	$L__BB0_232;
	ld.param.u64 	%rd927, [_Z10DPUPoolingiiiiPfiiiiS_iiiiii_param_4];
	ld.param.u32 	%r2630, [_Z10DPUPoolingiiiiPfiiiiS_iiiiii_param_3];
	add.s32 	%r1275, %r3077, %r169;
	mad.lo.s32 	%r1276, %r1275, %r2630, %r36;
	add.s32 	%r1277, %r1276, %r3080;
	cvta.to.global.u64 	%rd208, %rd927;
	mul.wide.s32 	%rd209, %r1277, 4;
	add.s64 	%rd210, %rd208, %rd209;
	ld.global.f32 	%f1540, [%rd210];
	add.f32 	%f1541, %f3941, %f1540;
	ld.global.f32 	%f1542, [%rd210+4];
	add.f32 	%f1543, %f1541, %f1542;
	ld.global.f32 	%f1544, [%rd210+8];
	add.f32 	%f1545, %f1543, %f1544;
	ld.global.f32 	%f1546, [%rd210+12];
	add.f32 	%f1547, %f1545, %f1546;
	ld.global.f32 	%f1548, [%rd210+16];
	add.f32 	%f1549, %f1547, %f1548;
	ld.global.f32 	%f1550, [%rd210+20];
	add.f32 	%f1551, %f1549, %f1550;
	ld.global.f32 	%f1552, [%rd210+24];
	add.f32 	%f1553, %f1551, %f1552;
	ld.global.f32 	%f1554, [%rd210+28];
	add.f32 	%f3941, %f1553, %f1554;
	add.s32 	%r3080, %r3080, 8;
$L__BB0_232:
	setp.eq.s32 	%p218, %r34, 0;
	@%p218 bra 	$L__BB0_239;
	add.s32 	%r1278, %r34, -1;
	setp.lt.u32 	%p219, %r1278, 3;
	@%p219 bra 	$L__BB0_235;
	ld.param.u64 	%rd928, [_Z10DPUPoolingiiiiPfiiiiS_iiiiii_param_4];
	ld.param.u32 	%r2631, [_Z10DPUPoolingiiiiPfiiiiS_iiiiii_param_3];
	add.s32 	%r1279, %r3077, %r169;
	mad.lo.s32 	%r1280, %r1279, %r2631, %r36;
	add.s32 	%r1281, %r1280, %r3080;
	cvta.to.global.u64 	%rd211, %rd928;
	mul.wide.s32 	%rd212, %r1281, 4;
	add.s64 	%rd213, %rd211, %rd212;
	ld.global.f32 	%f1556, [%rd213];
	add.f32 	%f1557, %f3941, %f1556;
	ld.global.f32 	%f1558, [%rd213+4];
	add.f32 	%f1559, %f1557, %f1558;
	ld.global.f32 	%f1560, [%rd213+8];
	add.f32 	%f1561, %f1559, %f1560;
	ld.global.f32 	%f1562, [%rd213+12];
	add.f32 	%f3941, %f1561, %f1562;
	add.s32 	%r3080, %r3080, 4;
$L__BB0_235:
	setp.eq.s32 	%p220, %r41, 0;
	@%p220 bra 	$L__BB0_239;
	ld.param.u64 	%rd929, [_Z10DPUPoolingiiiiPfiiiiS_iiiiii_param_4];
	ld.param.u32 	%r2632, [_Z10DPUPoolingiiiiPfiiiiS_iiiiii_param_3];
	setp.eq.s32 	%p221, %r41, 1;
	add.s32 	%r1282, %r3077, %r169;
	mad.lo.s32 	%r1283, %r1282, %r2632, %r36;
	add.s32 	%r1284, %r1283, %r3080;
	cvta.to.global.u64 	%rd214, %rd929;
	mul.wide.s32 	%rd215, %r1284, 4;
	add.s64 	%rd216, %rd214, %rd215;
	ld.global.f32 	%f1563, [%rd216];
	add.f32 	%f3941, %f3941, %f1563;
	@%p221 bra 	$L__BB0_239;
	ld.param.u64 	%rd930, [_Z10DPUPoolingiiiiPfiiiiS_iiiiii_param_4];
	ld.param.u32 	%r2633, [_Z10DPUPoolingiiiiPfiiiiS_iiiiii_param_3];
	setp.eq.s32 	%p222, %r41, 2;
	add.s32 	%r1285, %r3077, %r169;
	mad.lo.s32 	%r1286, %r1285, %r2633, %r36;
	add.s32 	%r1287, %r1286, %r3080;
	cvta.to.global.u64 	%rd217, %rd930;
	mul.wide.s32 	%rd218, %r1287, 4;
	add.s64 	%rd219, %rd217, %rd218;
	ld.global.f32 	%f1564, [%rd219+4];
	add.f32 	%f3941, %f3941, %f1564;
	@%p222 bra 	$L__BB0_239;
	ld.param.u64 	%rd931, [_Z10DPUPoolingiiiiPfiiiiS_iiiiii_param_4];
	ld.param.u32 	%r2634, [_Z10DPUPoolingiiiiPfiiiiS_iiiiii_param_3];
	add.s32 	%r1288, %r3077, %r169;
	mad.lo.s32 	%r1289, %r1288, %r2634, %r36;
	add.s32 	%r1290, %r1289, %r3080;
	cvta.to.global.u64 	%rd220, %rd931;
	mul.wide.s32 	%rd221, %r1290, 4;
	add.s64 	%rd222, %rd220, %rd221;
	ld.global.f32 	%f1565, [%rd222+8];
	add.f32 	%f3941, %f3941, %f1565;
$L__BB0_239:
	add.s32 	%r3077, %r3077, 1;
	setp.lt.s32 	%p223, %r3077, %r59;
	@%p223 bra 	$L__BB0_225;
	mul.f32 	%f3942, %f3941, 0f3E800000;
$L__BB0_241:
	st.global.f32 	[%rd3+16], %f3942;
$L__BB0_242:
	ld.param.u32 	%r2935, [_Z10DPUPoolingiiiiPfiiiiS_iiiiii_param_8];
	ld.param.u32 	%r2890, [_Z10DPUPoolingiiiiPfiiiiS_iiiiii_param_7];
	ld.param.u32 	%r2845, [_Z10DPUPoolingiiiiPfiiiiS_iiiiii_param_6];
	mov.u32 	%r1291, %ctaid.y;
	mov.u32 	%r1292, %ntid.y;
	mov.u32 	%r1293, %tid.y;
	mad.lo.s32 	%r1294, %r1291, %r1292, %r1293;
	mad.lo.s32 	%r1295, %r1294, 7, 1;
	setp.ge.s32 	%p224, %r1295, %r2890;
	mov.u32 	%r1296, %ctaid.x;
	mov.u32 	%r1297, %ntid.x;
	mov.u32 	%r1298, %tid.x;
	mad.lo.s32 	%r1299, %r1296, %r1297, %r1298;
	mad.lo.s32 	%r1300, %r1299, 7, 5;
	setp.ge.s32 	%p225, %r1300, %r2935;
	or.pred  	%p226, %p224, %p225;
	mov.u32 	%r1301, %ctaid.z;
	mov.u32 	%r1302, %ntid.z;
	mov.u32 	%r1303, %tid.z;
	mad.lo.s32 	%r1304, %r1301, %r1302, %r1303;
	setp.ge.s32 	%p227, %r1304, %r2845;
	or.pred  	%p228, %p226, %p227;
	@%p228 bra 	$L__BB0_262;
	setp.ge.s32 	%p229, %r58, %r59;
	mov.f32 	%f3952, 0f00000000;
	@%p229 bra 	$L__BB0_261;
	mov.f32 	%f3951, 0f00000000;
	mov.u32 	%r3083, %r58;
$L__BB0_245:
	setp.ge.s32 	%p230, %r46, %r45;
	@%p230 bra 	$L__BB0_259;
	sub.s32 	%r3086, %r46, %r44;
	setp.gt.u32 	%p231, %r47, -16;
	@%p231 bra 	$L__BB0_249;
	sub.s32 	%r3086, %r46, %r44;
	mov.b32 	%r3085, 0;
$L__BB0_248:
	.pragma "nounroll";
	ld.param.u64 	%rd932, [_Z10DPUPoolingiiiiPfiiiiS_iiiiii_param_4];
	ld.param.u32 	%r2635, [_Z10DPUPoolingiiiiPfiiiiS_iiiiii_param_3];
	add.s32 	%r1307, %r3083, %r169;
	mad.lo.s32 	%r1308, %r1307, %r2635, %r44;
	add.s32 	%r1309, %r1308, %r3086;
	cvta.to.global.u64 	%rd223, %rd932;
	mul.wide.s32 	%rd224, %r1309, 4;
	add.s64 	%rd225, %rd223, %rd224;
	ld.global.f32 	%f1569, [%rd225];
	add.f32 	%f1570, %f3951, %f1569;
	ld.global.f32 	%f1571, [%rd225+4];
	add.f32 	%f1572, %f1570, %f1571;
	ld.global.f32 	%f1573, [%rd225+8];
	add.f32 	%f1574, %f1572, %f1573;
	ld.global.f32 	%f1575, [%rd225+12];
	add.f32 	%f1576, %f1574, %f1575;
	ld.global.f32 	%f1577, [%rd225+16];
	add.f32 	%f1578, %f1576, %f1577;
	ld.global.f32 	%f1579, [%rd225+20];
	add.f32 	%f1580, %f1578, %f1579;
	ld.global.f32 	%f1581, [%rd225+24];
	add.f32 	%f1582, %f1580, %f1581;
	ld.global.f32 	%f1583, [%rd225+28];
	add.f32 	%f1584, %f1582, %f1583;
	ld.global.f32 	%f1585, [%rd225+32];
	add.f32 	%f1586, %f1584, %f1585;
	ld.global.f32 	%f1587, [%rd225+36];
	add.f32 	%f1588, %f1586, %f1587;
	ld.global.f32 	%f1589, [%rd225+40];
	add.f32 	%f1590, %f1588, %f1589;
	ld.global.f32 	%f1591, [%rd225+44];
	add.f32 	%f1592, %f1590, %f1591;
	ld.global.f32 	%f1593, [%rd225+48];
	add.f32 	%f1594, %f1592, %f1593;
	ld.global.f32 	%f1595, [%rd225+52];
	add.f32 	%f1596, %f1594, %f1595;
	ld.global.f32 	%f1597, [%rd225+56];
	add.f32 	%f1598, %f1596, %f1597;
	ld.global.f32 	%f1599, [%rd225+60];
	add.f32 	%f3951, %f1598, %f1599;
	add.s32 	%r3086, %r3086, 16;
	add.s32 	%r3085, %r3085, 16;
	setp.ne.s32 	%p232, %r3085, %r48;
	@%p232 bra 	$L__BB0_248;
$L__BB0_249:
	setp.eq.s32 	%p233, %r43, 0;
	@%p233 bra 	$L__BB0_259;
	add.s32 	%r1310, %r43, -1;
	setp.lt.u32 	%p234, %r1310, 7;
	@%p234 bra 	$L__BB0_252;
	ld.param.u64 	%rd933, [_Z10DPUPoolingiiiiPfiiiiS_iiiiii_param_4];
	ld.param.u32 	%r2636, [_Z10DPUPoolingiiiiPfiiiiS_iiiiii_param_3];
	add.s32 	%r1311, %r3083, %r169;
	mad.lo.s32 	%r1312, %r1311, %r2636, %r44;
	add.s32 	%r1313, %r1312, %r3086;
	cvta.to.global.u64 	%rd226, %rd933;
	mul.wide.s32 	%rd227, %r1313, 4;
	add.s64 	%rd228, %rd226, %rd227;
	ld.global.f32 	%f1601, [%rd228];
	add.f32 	%f1602, %f3951, %f1601;
	ld.global.f32 	%f1603, [%rd228+4];
	add.f32 	%f1604, %f1602, %f1603;
	ld.global.f32 	%f1605, [%rd228+8];
	add.f32 	%f1606, %f1604, %f1605;
	ld.global.f32 	%f1607, [%rd228+12];
	add.f32 	%f1608, %f1606, %f1607;
	ld.global.f32 	%f1609, [%rd228+16];
	add.f32 	%f1610, %f1608, %f1609;
	ld.global.f32 	%f1611, [%rd228+20];
	add.f32 	%f1612, %f1610, %f1611;
	ld.global.f32 	%f1613, [%rd228+24];
	add.f32 	%f1614, %f1612, %f1613;
	ld.global.f32 	%f1615, [%rd228+28];
	add.f32 	%f3951, %f1614, %f1615;
	add.s32 	%r3086, %r3086, 8;
$L__BB0_252:
	setp.eq.s32 	%p235, %r42, 0;
	@%p235 bra 	$L__BB0_259;
	add.s32 	%r1314, %r42, -1;
	setp.lt.u32 	%p236, %r1314, 3;
	@%p236 bra 	$L__BB0_255;
	ld.param.u64 	%rd934, [_Z10DPUPoolingiiiiPfiiiiS_iiiiii_param_4];
	ld.param.u32 	%r2637, [_Z10DPUPoolingiiiiPfiiiiS_iiiiii_param_3];
	add.s32 	%r1315, %r3083, %r169;
	mad.lo.s32 	%r1316, %r1315, %r2637, %r44;
	add.s32 	%r1317, %r1316, %r3086;
	cvta.to.global.u64 	%rd229, %rd934;
	mul.wide.s32 	%rd230, %r1317, 4;
	add.s64 	%rd231, %rd229, %rd230;
	ld.global.f32 	%f1617, [%rd231];
	add.f32 	%f1618, %f3951, %f1617;
	ld.global.f32 	%f1619, [%rd231+4];
	add.f32 	%f1620, %f1618, %f1619;
	ld.global.f32 	%f1621, [%rd231+8];
	add.f32 	%f1622, %f1620, %f1621;
	ld.global.f32 	%f1623, [%rd231+12];
	add.f32 	%f3951, %f1622, %f1623;
	add.s32 	%r3086, %r3086, 4;
$L__BB0_255:
	setp.eq.s32 	%p237, %r49, 0;
	@%p237 bra 	$L__BB0_259;
	ld.param.u64 	%rd935, [_Z10DPUPoolingiiiiPfiiiiS_iiiiii_param_4];
	ld.param.u32 	%r2638, [_Z10DPUPoolingiiiiPfiiiiS_iiiiii_param_3];
	setp.eq.s32 	%p238, %r49, 1;
	add.s32 	%r1318, %r3083, %r169;
	mad.lo.s32 	%r1319, %r1318, %r2638, %r44;
	add.s32 	%r1320, %r1319, %r3086;
	cvta.to.global.u64 	%rd232, %rd935;
	mul.wide.s32 	%rd233, %r1320, 4;
	add.s64 	%rd234, %rd232, %rd233;
	ld.global.f32 	%f1624, [%rd234];
	add.f32 	%f3951, %f3951, %f1624;
	@%p238 bra 	$L__BB0_259;
	ld.param.u64 	%rd936, [_Z10DPUPoolingiiiiPfiiiiS_iiiiii_param_4];
	ld.param.u32 	%r2639, [_Z10DPUPoolingiiiiPfiiiiS_iiiiii_param_3];
	setp.eq.s32 	%p239, %r49, 2;
	add.s32 	%r1321, %r3083, %r169;
	mad.lo.s32 	%r1322, %r1321, %r2639, %r44;
	add.s32 	%r1323, %r1322, %r3086;
	cvta.to.global.u64 	%rd235, %rd936;
	mul.wide.s32 	%rd236, %r1323, 4;
	add.s64 	%rd237, %rd235, %rd236;
	ld.global.f32 	%f1625, [%rd237+4];
	add.f32 	%f3951, %f3951, %f1625;
	@%p239 bra 	$L__BB0_259;
	ld.param.u64 	%rd937, [_Z10DPUPoolingiiiiPfiiiiS_iiiiii_param_4];
	ld.param.u32 	%r2640, [_Z10DPUPoolingiiiiPfiiiiS_iiiiii_param_3];
	add.s32 	%r1324, %r3083, %r169;
	mad.lo.s32 	%r1325, %r1324, %r2640, %r44;
	add.s32 	%r1326, %r1325, %r3086;
	cvta.to.global.u64 	%rd238, %rd937;
	mul.wide.s32 	%rd239, %r1326, 4;
	add.s64 	%rd240, %rd238, %rd239;
	ld.global.f32 	%f1626, [%rd240+8];
	add.f32 	%f3951, %f3951, %f1626;
$L__BB0_259:
	add.s32 	%r3083, %r3083, 1;
	setp.lt.s32 	%p240, %r3083, %r59;
	@%p240 bra 	$L__BB0_245;
	mul.f32 	%f3952, %f3951, 0f3E800000;
$L__BB0_261:
	st.global.f32 	[%rd3+20], %f3952;
$L__BB0_262:
	ld.param.u32 	%r2936, [_Z10DPUPoolingiiiiPfiiiiS_iiiiii_param_8];
	ld.param.u32 	%r2891, [_Z10DPUPoolingiiiiPfiiiiS_iiiiii_param_7];
	ld.param.u32 	%r2846, [_Z10DPUPoolingiiiiPfiiiiS_iiiiii_param_6];
	mov.u32 	%r1327, %ctaid.y;
	mov.u32 	%r1328, %ntid.y;
	mov.u32 	%r1329, %tid.y;
	mad.lo.s32 	%r1330, %r1327, %r1328, %r1329;
	mad.lo.s32 	%r1331, %r1330, 7, 1;
	setp.ge.s32 	%p241, %r1331, %r2891;
	mov.u32 	%r1332, %ctaid.x;
	mov.u32 	%r1333, %ntid.x;
	mov.u32 	%r1334, %tid.x;
	mad.lo.s32 	%r1335, %r1332, %r1333, %r1334;
	mad.lo.s32 	%r1336, %r1335, 7, 6;
	setp.ge.s32 	%p242, %r1336, %r2936;
	or.pred  	%p243, %p241, %p242;
	mov.u32 	%r1337, %ctaid.z;
	mov.u32 	%r1338, %ntid.z;
	mov.u32 	%r1339, %tid.z;
	mad.lo.s32 	%r1340, %r1337, %r1338, %r1339;
	setp.ge.s32 	%p244, %r1340, %r2846;
	or.pred  	%p245, %p243, %p244;
	@%p245 bra 	$L__BB0_282;
	setp.ge.s32 	%p246, %r58, %r59;
	mov.f32 	%f3962, 0f00000000;
	@%p246 bra 	$L__BB0_281;
	mov.f32 	%f3961, 0f00000000;
	mov.u32 	%r3089, %r58;
$L__BB0_265:
	setp.ge.s32 	%p247, %r54, %r53;
	@%p247 bra 	$L__BB0_279;
	sub.s32 	%r3092, %r54, %r52;
	setp.gt.u32 	%p248, %r55, -16;
	@%p248 bra 	$L__BB0_269;
	sub.s32 	%r3092, %r54, %r52;
	mov.b32 	%r3091, 0;
$L__BB0_268:
	.pragma "nounroll";
	ld.param.u64 	%rd938, [_Z10DPUPoolingiiiiPfiiiiS_iiiiii_param_4];
	ld.param.u32 	%r2641, [_Z10DPUPoolingiiiiPfiiiiS_iiiiii_param_3];
	add.s32 	%r1343, %r3089, %r169;
	mad.lo.s32 	%r1344, %r1343, %r2641, %r52;
	add.s32 	%r1345, %r1344, %r3092;
	cvta.to.global.u64 	%rd241, %rd938;
	mul.wide.s32 	%rd242, %r1345, 4;
	add.s64 	%rd243, %rd241, %rd242;
	ld.global.f32 	%f1630, [%rd243];
	add.f32 	%f1631, %f3961, %f1630;
	ld.global.f32 	%f1632, [%rd243+4];
	add.f32 	%f1633, %f1631, %f1632;
	ld.global.f32 	%f1634, [%rd243+8];
	add.f32 	%f1635, %f1633, %f1634;
	ld.global.f32 	%f1636, [%rd243+12];
	add.f32 	%f1637, %f1635, %f1636;
	ld.global.f32 	%f1638, [%rd243+16];
	add.f32 	%f1639, %f1637, %f1638;
	ld.global.f32 	%f1640, [%rd243+20];
	add.f32 	%f1641, %f1639, %f1640;
	ld.global.f32 	%f1642, [%rd243+24];
	add.f32 	%f1643, %f1641, %f1642;
	ld.global.f32 	%f1644, [%rd243+28];
	add.f32 	%f1645, %f1643, %f1644;
	ld.global.f32 	%f1646, [%rd243+32];
	add.f32 	%f1647, %f1645, %f1646;
	ld.global.f32 	%f1648, [%rd243+36];
	add.f32 	%f1649, %f1647, %f1648;
	ld.global.f32 	%f1650, [%rd243+40];
	add.f32 	%f1651, %f1649, %f1650;
	ld.global.f32 	%f1652, [%rd243+44];
	add.f32 	%f1653, %f1651, %f1652;
	ld.global.f32 	%f1654, [%rd243+48];
	add.f32 	%f1655, %f1653, %f1654;
	ld.global.f32 	%f1656, [%rd243+52];
	add.f32 	%f1657, %f1655, %f1656;
	ld.global.f32 	%f1658, [%rd243+56];
	add.f32 	%f1659, %f1657, %f1658;
	ld.global.f32 	%f1660, [%rd243+60];
	add.f32 	%f3961, %f1659, %f1660;
	add.s32 	%r3092, %r3092, 16;
	add.s32 	%r3091, %r3091, 16;
	setp.ne.s32 	%p249, %r3091, %r56;
	@%p249 bra 	$L__BB0_268;
$L__BB0_269:
	setp.eq.s32 	%p250, %r51, 0;
	@%p250 bra 	$L__BB0_279;
	add.s32 	%r1346, %r51, -1;
	setp.lt.u32 	%p251, %r1346, 7;
	@%p251 bra 	$L__BB0_272;
	ld.param.u64 	%rd939, [_Z10DPUPoolingiiiiPfiiiiS_iiiiii_param_4];
	ld.param.u32 	%r2642, [_Z10DPUPoolingiiiiPfiiiiS_iiiiii_param_3];
	add.s32 	%r1347, %r3089, %r169;
	mad.lo.s32 	%r1348, %r1347, %r2642, %r52;
	add.s32 	%r1349, %r1348, %r3092;
	cvta.to.global.u64 	%rd244, %rd939;
	mul.wide.s32 	%rd245, %r1349, 4;
	add.s64 	%rd246, %rd244, %rd245;
	ld.global.f32 	%f1662, [%rd246];
	add.f32 	%f1663, %f3961, %f1662;
	ld.global.f32 	%f1664, [%rd246+4];
	add.f32 	%f1665, %f1663, %f1664;
	ld.global.f32 	%f1666, [%rd246+8];
	add.f32 	%f1667, %f1665, %f1666;
	ld.global.f32 	%f1668, [%rd246+12];
	add.f32 	%f1669, %f1667, %f1668;
	ld.global.f32 	%f1670, [%rd246+16];
	add.f32 	%f1671, %f1669, %f1670;
	ld.global.f32 	%f1672, [%rd246+20];
	add.f32 	%f1673, %f1671, %f1672;
	ld.global.f32 	%f1674, [%rd246+24];
	add.f32 	%f1675, %f1673, %f1674;
	ld.global.f32 	%f1676, [%rd246+28];
	add.f32 	%f3961, %f1675, %f1676;
	add.s32 	%r3092, %r3092, 8;
$L__BB0_272:
	setp.eq.s32 	%p252, %r50, 0;
	@%p252 bra 	$L__BB0_279;
	add.s32 	%r1350, %r50, -1;
	setp.lt.u32 	%p253, %r1350, 3;
	@%p253 bra 	$L__BB0_275;
	ld.param.u64 	%rd940, [_Z10DPUPoolingiiiiPfiiiiS_iiiiii_param_4];
	ld.param.u32 	%r2643, [_Z10DPUPoolingiiiiPfiiiiS_iiiiii_param_3];
	add.s32 	%r1351, %r3089, %r169;
	mad.lo.s32 	%r1352, %r1351, %r2643, %r52;
	add.s32 	%r1353, %r1352, %r3092;
	cvta.to.global.u64 	%rd247, %rd940;
	mul.wide.s32 	%rd248, %r1353, 4;
	add.s64 	%rd249, %rd247, %rd248;
	ld.global.f32 	%f1678, [%rd249];
	add.f32 	%f1679, %f3961, %f1678;
	ld.global.f32 	%f1680, [%rd249+4];
	add.f32 	%f1681, %f1679, %f1680;
	ld.global.f32 	%f1682, [%rd249+8];
	add.f32 	%f1683, %f1681, %f1682;
	ld.global.f32 	%f1684, [%rd249+12];
	add.f32 	%f3961, %f1683, %f1684;
	add.s32 	%r3092, %r3092, 4;
$L__BB0_275:
	setp.eq.s32 	%p254, %r57, 0;
	@%p254 bra 	$L__BB0_279;
	ld.param.u64 	%rd941, [_Z10DPUPoolingiiiiPfiiiiS_iiiiii_param_4];
	ld.param.u32 	%r2644, [_Z10DPUPoolingiiiiPfiiiiS_iiiiii_param_3];
	setp.eq.s32 	%p255, %r57, 1;
	add.s32 	%r1354, %r3089, %r169;
	mad.lo.s32 	%r1355, %r1354, %r2644, %r52;
	add.s32 	%r1356, %r1355, %r3092;
	cvta.to.global.u64 	%rd250, %rd941;
	mul.wide.s32 	%rd251, %r1356, 4;
	add.s64 	%rd252, %rd250, %rd251;
	ld.global.f32 	%f1685, [%rd252];
	add.f32 	%f3961, %f3961, %f1685;
	@%p255 bra 	$L__BB0_279;
	ld.param.u64 	%rd942, [_Z10DPUPoolingiiiiPfiiiiS_iiiiii_param_4];
	ld.param.u32 	%r2645, [_Z10DPUPoolingiiiiPfiiiiS_iiiiii_param_3];
	setp.eq.s32 	%p256, %r57, 2;
	add.s32 	%r1357, %r3089, %r169;
	mad.lo.s32 	%r1358, %r1357, %r2645, %r52;
	add.s32 	%r1359, %r1358, %r3092;
	cvta.to.global.u64 	%rd253, %rd942;
	mul.wide.s32 	%rd254, %r1359, 4;
	add.s64 	%rd255, %rd253, %rd254;
	ld.global.f32 	%f1686, [%rd255+4];
	add.f32 	%f3961, %f3961, %f1686;
	@%p256 bra 	$L__BB0_279;
	ld.param.u64 	%rd943, [_Z10DPUPoolingiiiiPfiiiiS_iiiiii_param_4];
	ld.param.u32 	%r2646, [_Z10DPUPoolingiiiiPfiiiiS_iiiiii_param_3];
	add.s32 	%r1360, %r3089, %r169;
	mad.lo.s32 	%r1361, %r1360, %r2646, %r52;
	add.s32 	%r1362, %r1361, %r3092;
	cvta.to.global.u64 	%rd256, %rd943;
	mul.wide.s32 	%rd257, %r1362, 4;
	add.s64 	%rd258, %rd256, %rd257;
	ld.global.f32 	%f1687, [%rd258+8];
	add.f32 	%f3961, %f3961, %f1687;
$L__BB0_279:
	add.s32 	%r3089, %r3089, 1;
	setp.lt.s32 	%p257, %r3089, %r59;
	@%p257 bra 	$L__BB0_265;
	mul.f32 	%f3962, %f3961, 0f3E800000;
$L__BB0_281:
	st.global.f32 	[%rd3+24], %f3962;
$L__BB0_282:
	ld.param.u32 	%r2970, [_Z10DPUPoolingiiiiPfiiiiS_iiiiii_param_10];
	ld.param.u64 	%rd1146, [_Z10DPUPoolingiiiiPfiiiiS_iiiiii_param_9];
	ld.param.u32 	%r2937, [_Z10DPUPoolingiiiiPfiiiiS_iiiiii_param_8];
	ld.param.u32 	%r2892, [_Z10DPUPoolingiiiiPfiiiiS_iiiiii_param_7];
	ld.param.u32 	%r2847, [_Z10DPUPoolingiiiiPfiiiiS_iiiiii_param_6];
	add.s32 	%r262, %r169, %r2970;
	add.s32 	%r1363, %r73, 2;
	mov.u32 	%r1364, %ctaid.x;
	mov.u32 	%r1365, %ntid.x;
	mov.u32 	%r1366, %tid.x;
	mad.lo.s32 	%r1367, %r1364, %r1365, %r1366;
	mul.lo.s32 	%r1368, %r1367, 7;
	mad.lo.s32 	%r1369, %r1363, %r2937, %r1368;
	cvta.to.global.u64 	%rd259, %rd1146;
	mul.wide.s32 	%rd260, %r1369, 4;
	add.s64 	%rd5, %rd259, %rd260;
	mov.u32 	%r1370, %ctaid.y;
	mov.u32 	%r1371, %ntid.y;
	mov.u32 	%r1372, %tid.y;
	mad.lo.s32 	%r1373, %r1370, %r1371, %r1372;
	mad.lo.s32 	%r1374, %r1373, 7, 2;
	setp.ge.s32 	%p258, %r1374, %r2892;
	setp.ge.s32 	%p259, %r1368, %r2937;
	or.pred  	%p260, %p258, %p259;
	mov.u32 	%r1375, %ctaid.z;
	mov.u32 	%r1376, %ntid.z;
	mov.u32 	%r1377, %tid.z;
	mad.lo.s32 	%r1378, %r1375, %r1376, %r1377;
	setp.ge.s32 	%p261, %r1378, %r2847;
	or.pred  	%p262, %p260, %p261;
	@%p262 bra 	$L__BB0_302;
	setp.ge.s32 	%p263, %r60, %r61;
	mov.f32 	%f3972, 0f00000000;
	@%p263 bra 	$L__BB0_301;
	mov.f32 	%f3971, 0f00000000;
	mov.u32 	%r3095, %r60;
$L__BB0_285:
	setp.ge.s32 	%p264, %r3, %r6;
	@%p264 bra 	$L__BB0_299;
	ld.param.u32 	%r2997, [_Z10DPUPoolingiiiiPfiiiiS_iiiiii_param_13];
	ld.param.u32 	%r2980, [_Z10DPUPoolingiiiiPfiiiiS_iiiiii_param_11];
	ld.param.u32 	%r2647, [_Z10DPUPoolingiiiiPfiiiiS_iiiiii_param_3];
	mov.u32 	%r1380, %ctaid.x;
	mov.u32 	%r1381, %ntid.x;
	mov.u32 	%r1382, %tid.x;
	mad.lo.s32 	%r1383, %r1380, %r1381, %r1382;
	mul.lo.s32 	%r1384, %r1383, %r2980;
	mul.lo.s32 	%r1385, %r1384, 7;
	sub.s32 	%r1386, %r1385, %r2997;
	sub.s32 	%r3098, %r3, %r1386;
	setp.gt.u32 	%p265, %r7, -16;
	add.s32 	%r1387, %r3095, %r262;
	mad.lo.s32 	%r265, %r1387, %r2647, %r1386;
	@%p265 bra 	$L__BB0_289;
	ld.param.u32 	%r2998, [_Z10DPUPoolingiiiiPfiiiiS_iiiiii_param_13];
	ld.param.u32 	%r2981, [_Z10DPUPoolingiiiiPfiiiiS_iiiiii_param_11];
	mov.u32 	%r1389, %ctaid.x;
	mov.u32 	%r1390, %ntid.x;
	mov.u32 	%r1391, %tid.x;
	mad.lo.s32 	%r1392, %r1389, %r1390, %r1391;
	mul.lo.s32 	%r1393, %r1392, %r2981;
	mul.lo.s32 	%r1394, %r1393, 7;
	sub.s32 	%r1395, %r2998, %r1394;
	add.s32 	%r3098, %r3, %r1395;
	mov.b32 	%r3097, 0;
$L__BB0_288:
	.pragma "nounroll";
	ld.param.u64 	%rd944, [_Z10DPUPoolingiiiiPfiiiiS_iiiiii_param_4];
	add.s32 	%r1396, %r265, %r3098;
	cvta.to.global.u64 	%rd261, %rd944;
	mul.wide.s32 	%rd262, %r1396, 4;
	add.s64 	%rd263, %rd261, %rd262;
	ld.global.f32 	%f1691, [%rd263];
	add.f32 	%f1692, %f3971, %f1691;
	ld.global.f32 	%f1693, [%rd263+4];
	add.f32 	%f1694, %f1692, %f1693;
	ld.global.f32 	%f1695, [%rd263+8];
	add.f32 	%f1696, %f1694, %f1695;
	ld.global.f32 	%f1697, [%rd263+12];
	add.f32 	%f1698, %f1696, %f1697;
	ld.global.f32 	%f1699, [%rd263+16];
	add.f32 	%f1700, %f1698, %f1699;
	ld.global.f32 	%f1701, [%rd263+20];
	add.f32 	%f1702, %f1700, %f1701;
	ld.global.f32 	%f1703, [%rd263+24];
	add.f32 	%f1704, %f1702, %f1703;
	ld.global.f32 	%f1705, [%rd263+28];
	add.f32 	%f1706, %f1704, %f1705;
	ld.global.f32 	%f1707, [%rd263+32];
	add.f32 	%f1708, %f1706, %f1707;
	ld.global.f32 	%f1709, [%rd263+36];
	add.f32 	%f1710, %f1708, %f1709;
	ld.global.f32 	%f1711, [%rd263+40];
	add.f32 	%f1712, %f1710, %f1711;
	ld.global.f32 	%f1713, [%rd263+44];
	add.f32 	%f1714, %f1712, %f1713;
	ld.global.f32 	%f1715, [%rd263+48];
	add.f32 	%f1716, %f1714, %f1715;
	ld.global.f32 	%f1717, [%rd263+52];
	add.f32 	%f1718, %f1716, %f1717;
	ld.global.f32 	%f1719, [%rd263+56];
	add.f32 	%f1720, %f1718, %f1719;
	ld.global.f32 	%f1721, [%rd263+60];
	add.f32 	%f3971, %f1720, %f1721;
	add.s32 	%r3098, %r3098, 16;
	add.s32 	%r3097, %r3097, 16;
	setp.ne.s32 	%p266, %r3097, %r8;
	@%p266 bra 	$L__BB0_288;
$L__BB0_289:
	setp.eq.s32 	%p267, %r5, 0;
	@%p267 bra 	$L__BB0_299;
	add.s32 	%r1397, %r5, -1;
	setp.lt.u32 	%p268, %r1397, 7;
	@%p268 bra 	$L__BB0_292;
	ld.param.u64 	%rd945, [_Z10DPUPoolingiiiiPfiiiiS_iiiiii_param_4];
	add.s32 	%r1398, %r265, %r3098;
	cvta.to.global.u64 	%rd264, %rd945;
	mul.wide.s32 	%rd265, %r1398, 4;
	add.s64 	%rd266, %rd264, %rd265;
	ld.global.f32 	%f1723, [%rd266];
	add.f32 	%f1724, %f3971, %f1723;
	ld.global.f32 	%f1725, [%rd266+4];
	add.f32 	%f1726, %f1724, %f1725;
	ld.global.f32 	%f1727, [%rd266+8];
	add.f32 	%f1728, %f1726, %f1727;
	ld.global.f32 	%f1729, [%rd266+12];
	add.f32 	%f1730, %f1728, %f1729;
	ld.global.f32 	%f1731, [%rd266+16];
	add.f32 	%f1732, %f1730, %f1731;
	ld.global.f32 	%f1733, [%rd266+20];
	add.f32 	%f1734, %f1732, %f1733;
	ld.global.f32 	%f1735, [%rd266+24];
	add.f32 	%f1736, %f1734, %f1735;
	ld.global.f32 	%f1737, [%rd266+28];
	add.f32 	%f3971, %f1736, %f1737;
	add.s32 	%r3098, %r3098, 8;
$L__BB0_292:
	setp.eq.s32 	%p269, %r4, 0;
	@%p269 bra 	$L__BB0_299;
	add.s32 	%r1399, %r4, -1;
	setp.lt.u32 	%p270, %r1399, 3;
	@%p270 bra 	$L__BB0_295;
	ld.param.u64 	%rd946, [_Z10DPUPoolingiiiiPfiiiiS_iiiiii_param_4];
	add.s32 	%r1400, %r265, %r3098;
	cvta.to.global.u64 	%rd267, %rd946;
	mul.wide.s32 	%rd268, %r1400, 4;
	add.s64 	%rd269, %rd267, %rd268;
	ld.global.f32 	%f1739, [%rd269];
	add.f32 	%f1740, %f3971, %f1739;
	ld.global.f32 	%f1741, [%rd269+4];
	add.f32 	%f1742, %f1740, %f1741;
	ld.global.f32 	%f1743, [%rd269+8];
	add.f32 	%f1744, %f1742, %f1743;
	ld.global.f32 	%f1745, [%rd269+12];
	add.f32 	%f3971, %f1744, %f1745;
	add.s32 	%r3098, %r3098, 4;
$L__BB0_295:
	setp.eq.s32 	%p271, %r9, 0;
	@%p271 bra 	$L__BB0_299;
	ld.param.u64 	%rd947, [_Z10DPUPoolingiiiiPfiiiiS_iiiiii_param_4];
	setp.eq.s32 	%p272, %r9, 1;
	add.s32 	%r1401, %r265, %r3098;
	cvta.to.global.u64 	%rd270, %rd947;
	mul.wide.s32 	%rd271, %r1401, 4;
	add.s64 	%rd6, %rd270, %rd271;
	ld.global.f32 	%f1746, [%rd6];
	add.f32 	%f3971, %f3971, %f1746;
	@%p272 bra 	$L__BB0_299;
	setp.eq.s32 	%p273, %r9, 2;
	ld.global.f32 	%f1747, [%rd6+4];
	add.f32 	%f3971, %f3971, %f1747;
	@%p273 bra 	$L__BB0_299;
	ld.global.f32 	%f1748, [%rd6+8];
	add.f32 	%f3971, %f3971, %f1748;
$L__BB0_299:
	add.s32 	%r3095, %r3095, 1;
	setp.lt.s32 	%p274, %r3095, %r61;
	@%p274 bra 	$L__BB0_285;
	mul.f32 	%f3972, %f3971, 0f3E800000;
$L__BB0_301:
	st.global.f32 	[%rd5], %f3972;
$L__BB0_302:
	ld.param.u32 	%r2938, [_Z10DPUPoolingiiiiPfiiiiS_iiiiii_param_8];
	ld.param.u32 	%r2893, [_Z10DPUPoolingiiiiPfiiiiS_iiiiii_param_7];
	ld.param.u32 	%r2848, [_Z10DPUPoolingiiiiPfiiiiS_iiiiii_param_6];
	mov.u32 	%r1402, %ctaid.y;
	mov.u32 	%r1403, %ntid.y;
	mov.u32 	%r1404, %tid.y;
	mad.lo.s32 	%r1405, %r1402, %r1403, %r1404;
	mad.lo.s32 	%r1406, %r1405, 7, 2;
	setp.ge.s32 	%p275, %r1406, %r2893;
	mov.u32 	%r1407, %ctaid.x;
	mov.u32 	%r1408, %ntid.x;
	mov.u32 	%r1409, %tid.x;
	mad.lo.s32 	%r1410, %r1407, %r1408, %r1409;
	mad.lo.s32 	%r1412, %r1410, 7, 1;
	setp.ge.s32 	%p276, %r1412, %r2938;
	or.pred  	%p277, %p275, %p276;
	mov.u32 	%r1413, %ctaid.z;
	mov.u32 	%r1414, %ntid.z;
	mov.u32 	%r1415, %tid.z;
	mad.lo.s32 	%r1416, %r1413, %r1414, %r1415;
	setp.ge.s32 	%p278, %r1416, %r2848;
	or.pred  	%p279, %p277, %p278;
	@%p279 bra 	$L__BB0_322;
	setp.ge.s32 	%p280, %r60, %r61;
	mov.f32 	%f3982, 0f00000000;
	@%p280 bra 	$L__BB0_321;
	mov.f32 	%f3981, 0f00000000;
	mov.u32 	%r3101, %r60;
$L__BB0_305:
	setp.ge.s32 	%p281, %r14, %r13;
	@%p281 bra 	$L__BB0_319;
	sub.s32 	%r3104, %r14, %r12;
	setp.gt.u32 	%p282, %r15, -16;
	@%p282 bra 	$L__BB0_309;
	sub.s32 	%r3104, %r14, %r12;
	mov.b32 	%r3103, 0;
$L__BB0_308:
	.pragma "nounroll";
	ld.param.u64 	%rd948, [_Z10DPUPoolingiiiiPfiiiiS_iiiiii_param_4];
	ld.param.u32 	%r2648, [_Z10DPUPoolingiiiiPfiiiiS_iiiiii_param_3];
	add.s32 	%r1419, %r3101, %r262;
	mad.lo.s32 	%r1420, %r1419, %r2648, %r12;
	add.s32 	%r1421, %r1420, %r3104;
	cvta.to.global.u64 	%rd272, %rd948;
	mul.wide.s32 	%rd273, %r1421, 4;
	add.s64 	%rd274, %rd272, %rd273;
	ld.global.f32 	%f1752, [%rd274];
	add.f32 	%f1753, %f3981, %f1752;
	ld.global.f32 	%f1754, [%rd274+4];
	add.f32 	%f1755, %f1753, %f1754;
	ld.global.f32 	%f1756, [%rd274+8];
	add.f32 	%f1757, %f1755, %f1756;
	ld.global.f32 	%f1758, [%rd274+12];
	add.f32 	%f1759, %f1757, %f1758;
	ld.global.f32 	%f1760, [%rd274+16];
	add.f32 	%f1761, %f1759, %f1760;
	ld.global.f32 	%f1762, [%rd274+20];
	add.f32 	%f1763, %f1761, %f1762;
	ld.global.f32 	%f1764, [%rd274+24];
	add.f32 	%f1765, %f1763, %f1764;
	ld.global.f32 	%f1766, [%rd274+28];
	add.f32 	%f1767, %f1765, %f1766;
	ld.global.f32 	%f1768, [%rd274+32];
	add.f32 	%f1769, %f1767, %f1768;
	ld.global.f32 	%f1770, [%rd274+36];
	add.f32 	%f1771, %f1769, %f1770;
	ld.global.f32 	%f1772, [%rd274+40];
	add.f32 	%f1773, %f1771, %f1772;
	ld.global.f32 	%f1774, [%rd274+44];
	add.f32 	%f1775, %f1773, %f1774;
	ld.global.f32 	%f1776, [%rd274+48];
	add.f32 	%f1777, %f1775, %f1776;
	ld.global.f32 	%f1778, [%rd274+52];
	add.f32 	%f1779, %f1777, %f1778;
	ld.global.f32 	%f1780, [%rd274+56];
	add.f32 	%f1781, %f1779, %f1780;
	ld.global.f32 	%f1782, [%rd274+60];
	add.f32 	%f3981, %f1781, %f1782;
	add.s32 	%r3104, %r3104, 16;
	add.s32 	%r3103, %r3103, 16;
	setp.ne.s32 	%p283, %r3103, %r16;
	@%p283 bra 	$L__BB0_308;
$L__BB0_309:
	setp.eq.s32 	%p284, %r11, 0;
	@%p284 bra 	$L__BB0_319;
	add.s32 	%r1422, %r11, -1;
	setp.lt.u32 	%p285, %r1422, 7;
	@%p285 bra 	$L__BB0_312;
	ld.param.u64 	%rd949, [_Z10DPUPoolingiiiiPfiiiiS_iiiiii_param_4];
	ld.param.u32 	%r2649, [_Z10DPUPoolingiiiiPfiiiiS_iiiiii_param_3];
	add.s32 	%r1423, %r3101, %r262;
	mad.lo.s32 	%r1424, %r1423, %r2649, %r12;
	add.s32 	%r1425, %r1424, %r3104;
	cvta.to.global.u64 	%rd275, %rd949;
	mul.wide.s32 	%rd276, %r1425, 4;
	add.s64 	%rd277, %rd275, %rd276;
	ld.global.f32 	%f1784, [%rd277];
	add.f32 	%f1785, %f3981, %f1784;
	ld.global.f32 	%f1786, [%rd277+4];
	add.f32 	%f1787, %f1785, %f1786;
	ld.global.f32 	%f1788, [%rd277+8];
	add.f32 	%f1789, %f1787, %f1788;
	ld.global.f32 	%f1790, [%rd277+12];
	add.f32 	%f1791, %f1789, %f1790;
	ld.global.f32 	%f1792, [%rd277+16];
	add.f32 	%f1793, %f1791, %f1792;
	ld.global.f32 	%f1794, [%rd277+20];
	add.f32 	%f1795, %f1793, %f1794;
	ld.global.f32 	%f1796, [%rd277+24];
	add.f32 	%f1797, %f1795, %f1796;
	ld.global.f32 	%f1798, [%rd277+28];
	add.f32 	%f3981, %f1797, %f1798;
	add.s32 	%r3104, %r3104, 8;
$L__BB0_312:
	setp.eq.s32 	%p286, %r10, 0;
	@%p286 bra 	$L__BB0_319;
	add.s32 	%r1426, %r10, -1;
	setp.lt.u32 	%p287, %r1426, 3;
	@%p287 bra 	$L__BB0_315;
	ld.param.u64 	%rd950, [_Z10DPUPoolingiiiiPfiiiiS_iiiiii_param_4];
	ld.param.u32 	%r2650, [_Z10DPUPoolingiiiiPfiiiiS_iiiiii_param_3];
	add.s32 	%r1427, %r3101, %r262;
	mad.lo.s32 	%r1428, %r1427, %r2650, %r12;
	add.s32 	%r1429, %r1428, %r3104;
	cvta.to.global.u64 	%rd278, %rd950;
	mul.wide.s32 	%rd279, %r1429, 4;
	add.s64 	%rd280, %rd278, %rd279;
	ld.global.f32 	%f1800, [%rd280];
	add.f32 	%f1801, %f3981, %f1800;
	ld.global.f32 	%f1802, [%rd280+4];
	add.f32 	%f1803, %f1801, %f1802;
	ld.global.f32 	%f1804, [%rd280+8];
	add.f32 	%f1805, %f1803, %f1804;
	ld.global.f32 	%f1806, [%rd280+12];
	add.f32 	%f3981, %f1805, %f1806;
	add.s32 	%r3104, %r3104, 4;
$L__BB0_315:
	setp.eq.s32 	%p288, %r17, 0;
	@%p288 bra 	$L__BB0_319;
	ld.param.u64 	%rd951, [_Z10DPUPoolingiiiiPfiiiiS_iiiiii_param_4];
	ld.param.u32 	%r2651, [_Z10DPUPoolingiiiiPfiiiiS_iiiiii_param_3];
	setp.eq.s32 	%p289, %r17, 1;
	add.s32 	%r1430, %r3101, %r262;
	mad.lo.s32 	%r1431, %r1430, %r2651, %r12;
	add.s32 	%r1432, %r1431, %r3104;
	cvta.to.global.u64 	%rd281, %rd951;
	mul.wide.s32 	%rd282, %r1432, 4;
	add.s64 	%rd283, %rd281, %rd282;
	ld.global.f32 	%f1807, [%rd283];
	add.f32 	%f3981, %f3981, %f1807;
	@%p289 bra 	$L__BB0_319;
	ld.param.u64 	%rd952, [_Z10DPUPoolingiiiiPfiiiiS_iiiiii_param_4];
	ld.param.u32 	%r2652, [_Z10DPUPoolingiiiiPfiiiiS_iiiiii_param_3];
	setp.eq.s32 	%p290, %r17, 2;
	add.s32 	%r1433, %r3101, %r262;
	mad.lo.s32 	%r1434, %r1433, %r2652, %r12;
	add.s32 	%r1435, %r1434, %r3104;
	cvta.to.global.u64 	%rd284, %rd952;
	mul.wide.s32 	%rd285, %r1435, 4;
	add.s64 	%rd286, %rd284, %rd285;
	ld.global.f32 	%f1808, [%rd286+4];
	add.f32 	%f3981, %f3981, %f1808;
	@%p290 bra 	$L__BB0_319;
	ld.param.u64 	%rd953, [_Z10DPUPoolingiiiiPfiiiiS_iiiiii_param_4];
	ld.param.u32 	%r2653, [_Z10DPUPoolingiiiiPfiiiiS_iiiiii_param_3];
	add.s32 	%r1436, %r3101, %r262;
	mad.lo.s32 	%r1437, %r1436, %r2653, %r12;
	add.s32 	%r1438, %r1437, %r3104;
	cvta.to.global.u64 	%rd287, %rd953;
	mul.wide.s32 	%rd288, %r1438, 4;
	add.s64 	%rd289, %rd287, %rd288;
	ld.global.f32 	%f1809, [%rd289+8];
	add.f32 	%f3981, %f3981, %f1809;
$L__BB0_319:
	add.s32 	%r3101, %r3101, 1;
	setp.lt.s32 	%p291, %r3101, %r61;
	@%p291 bra 	$L__BB0_305;
	mul.f32 	%f3982, %f3981, 0f3E800000;
$L__BB0_321:
	st.global.f32 	[%rd5+4], %f3982;
$L__BB0_322:
	ld.param.u32 	%r2939, [_Z10DPUPoolingiiiiPfiiiiS_iiiiii_param_8];
	ld.param.u32 	%r2894, [_Z10DPUPoolingiiiiPfiiiiS_iiiiii_param_7];
	ld.param.u32 	%r2849, [_Z10DPUPoolingiiiiPfiiiiS_iiiiii_param_6];
	mov.u32 	%r1439, %ctaid.y;
	mov.u32 	%r1440, %ntid.y;
	mov.u32 	%r1441, %tid.y;
	mad.lo.s32 	%r1442, %r1439, %r1440, %r1441;
	mad.lo.s32 	%r1443, %r1442, 7, 2;
	setp.ge.s32 	%p292, %r1443, %r2894;
	mov.u32 	%r1444, %ctaid.x;
	mov.u32 	%r1445, %ntid.x;
	mov.u32 	%r1446, %tid.x;
	mad.lo.s32 	%r1447, %r1444, %r1445, %r1446;
	mad.lo.s32 	%r1448, %r1447, 7, 2;
	setp.ge.s32 	%p293, %r1448, %r2939;
	or.pred  	%p294, %p292, %p293;
	mov.u32 	%r1449, %ctaid.z;
	mov.u32 	%r1450, %ntid.z;
	mov.u32 	%r1451, %tid.z;
	mad.lo.s32 	%r1452, %r1449, %r1450, %r1451;
	setp.ge.s32 	%p295, %r1452, %r2849;
	or.pred  	%p296, %p294, %p295;
	@%p296 bra 	$L__BB0_342;
	setp.ge.s32 	%p297, %r60, %r61;
	mov.f32 	%f3992, 0f00000000;
	@%p297 bra 	$L__BB0_341;
	mov.f32 	%f3991, 0f00000000;
	mov.u32 	%r3107, %r60;
$L__BB0_325:
	setp.ge.s32 	%p298, %r22, %r21;
	@%p298 bra 	$L__BB0_339;
	sub.s32 	%r3110, %r22, %r20;
	setp.gt.u32 	%p299, %r23, -16;
	@%p299 bra 	$L__BB0_329;
	sub.s32 	%r3110, %r22, %r20;
	mov.b32 	%r3109, 0;
$L__BB0_328:
	.pragma "nounroll";
	ld.param.u64 	%rd954, [_Z10DPUPoolingiiiiPfiiiiS_iiiiii_param_4];
	ld.param.u32 	%r2654, [_Z10DPUPoolingiiiiPfiiiiS_iiiiii_param_3];
	add.s32 	%r1455, %r3107, %r262;
	mad.lo.s32 	%r1456, %r1455, %r2654, %r20;
	add.s32 	%r1457, %r1456, %r3110;
	cvta.to.global.u64 	%rd290, %rd954;
	mul.wide.s32 	%rd291, %r1457, 4;
	add.s64 	%rd292, %rd290, %rd291;
	ld.global.f32 	%f1813, [%rd292];
	add.f32 	%f1814, %f3991, %f1813;
	ld.global.f32 	%f1815, [%rd292+4];
	add.f32 	%f1816, %f1814, %f1815;
	ld.global.f32 	%f1817, [%rd292+8];
	add.f32 	%f1818, %f1816, %f1817;
	ld.global.f32 	%f1819, [%rd292+12];
	add.f32 	%f1820, %f1818, %f1819;
	ld.global.f32 	%f1821, [%rd292+16];
	add.f32 	%f1822, %f1820, %f1821;
	ld.global.f32 	%f1823, [%rd292+20];
	add.f32 	%f1824, %f1822, %f1823;
	ld.global.f32 	%f1825, [%rd292+24];
	add.f32 	%f1826, %f1824, %f1825;
	ld.global.f32 	%f1827, [%rd292+28];
	add.f32 	%f1828, %f1826, %f1827;
	ld.global.f32 	%f1829, [%rd292+32];
	add.f32 	%f1830, %f1828, %f1829;
	ld.global.f32 	%f1831, [%rd292+36];
	add.f32 	%f1832, %f1830, %f1831;
	ld.global.f32 	%f1833, [%rd292+40];
	add.f32 	%f1834, %f1832, %f1833;
	ld.global.f32 	%f1835, [%rd292+44];
	add.f32 	%f1836, %f1834, %f1835;
	ld.global.f32 	%f1837, [%rd292+48];
	add.f32 	%f1838, %f1836, %f1837;
	ld.global.f32 	%f1839, [%rd292+52];
	add.f32 	%f1840, %f1838, %f1839;
	ld.global.f32 	%f1841, [%rd292+56];
	add.f32 	%f1842, %f1840, %f1841;
	ld.global.f32 	%f1843, [%rd292+60];
	add.f32 	%f3991, %f1842, %f1843;
	add.s32 	%r3110, %r3110, 16;
	add.s32 	%r3109, %r3109, 16;
	setp.ne.s32 	%p300, %r3109, %r24;
	@%p300 bra 	$L__BB0_328;
$L__BB0_329:
	setp.eq.s32 	%p301, %r19, 0;
	@%p301 bra 	$L__BB0_339;
	add.s32 	%r1458, %r19, -1;
	setp.lt.u32 	%p302, %r1458, 7;
	@%p302 bra 	$L__BB0_332;
	ld.param.u64 	%rd955, [_Z10DPUPoolingiiiiPfiiiiS_iiiiii_param_4];
	ld.param.u32 	%r2655, [_Z10DPUPoolingiiiiPfiiiiS_iiiiii_param_3];
	add.s32 	%r1459, %r3107, %r262;
	mad.lo.s32 	%r1460, %r1459, %r2655, %r20;
	add.s32 	%r1461, %r1460, %r3110;
	cvta.to.global.u64 	%rd293, %rd955;
	mul.wide.s32 	%rd294, %r1461, 4;
	add.s64 	%rd295, %rd293, %rd294;
	ld.global.f32 	%f1845, [%rd295];
	add.f32 	%f1846, %f3991, %f1845;
	ld.global.f32 	%f1847, [%rd295+4];
	add.f32 	%f1848, %f1846, %f1847;
	ld.global.f32 	%f1849, [%rd295+8];
	add.f32 	%f1850, %f1848, %f1849;
	ld.global.f32 	%f1851, [%rd295+12];
	add.f32 	%f1852, %f1850, %f1851;
	ld.global.f32 	%f1853, [%rd295+16];
	add.f32 	%f1854, %f1852, %f1853;
	ld.global.f32 	%f1855, [%rd295+20];
	add.f32 	%f1856, %f1854, %f1855;
	ld.global.f32 	%f1857, [%rd295+24];
	add.f32 	%f1858, %f1856, %f1857;
	ld.global.f32 	%f1859, [%rd295+28];
	add.f32 	%f3991, %f1858, %f1859;
	add.s32 	%r3110, %r3110, 8;
$L__BB0_332:
	setp.eq.s32 	%p303, %r18, 0;
	@%p303 bra 	$L__BB0_339;
	add.s32 	%r1462, %r18, -1;
	setp.lt.u32 	%p304, %r1462, 3;
	@%p304 bra 	$L__BB0_335;
	ld.param.u64 	%rd956, [_Z10DPUPoolingiiiiPfiiiiS_iiiiii_param_4];
	ld.param.u32 	%r2656, [_Z10DPUPoolingiiiiPfiiiiS_iiiiii_param_3];
	add.s32 	%r1463, %r3107, %r262;
	mad.lo.s32 	%r1464, %r1463, %r2656, %r20;
	add.s32 	%r1465, %r1464, %r3110;
	cvta.to.global.u64 	%rd296, %rd956;
	mul.wide.s32 	%rd297, %r1465, 4;
	add.s64 	%rd298, %rd296, %rd297;
	ld.global.f32 	%f1861, [%rd298];
	add.f32 	%f1862, %f3991, %f1861;
	ld.global.f32 	%f1863, [%rd298+4];
	add.f32 	%f1864, %f1862, %f1863;
	ld.global.f32 	%f1865, [%rd298+8];
	add.f32 	%f1866, %f1864, %f1865;
	ld.global.f32 	%f1867, [%rd298+12];
	add.f32 	%f3991, %f1866, %f1867;
	add.s32 	%r3110, %r3110, 4;
$L__BB0_335:
	setp.eq.s32 	%p305, %r25, 0;
	@%p305 bra 	$L__BB0_339;
	ld.param.u64 	%rd957, [_Z10DPUPoolingiiiiPfiiiiS_iiiiii_param_4];
	ld.param.u32 	%r2657, [_Z10DPUPoolingiiiiPfiiiiS_iiiiii_param_3];
	setp.eq.s32 	%p306, %r25, 1;
	add.s32 	%r1466, %r3107, %r262;
	mad.lo.s32 	%r1467, %r1466, %r2657, %r20;
	add.s32 	%r1468, %r1467, %r3110;
	cvta.to.global.u64 	%rd299, %rd957;
	mul.wide.s32 	%rd300, %r1468, 4;
	add.s64 	%rd301, %rd299, %rd300;
	ld.global.f32 	%f1868, [%rd301];
	add.f32 	%f3991, %f3991, %f1868;
	@%p306 bra 	$L__BB0_339;
	ld.param.u64 	%rd958, [_Z10DPUPoolingiiiiPfiiiiS_iiiiii_param_4];
	ld.param.u32 	%r2658, [_Z10DPUPoolingiiiiPfiiiiS_iiiiii_param_3];
	setp.eq.s32 	%p307, %r25, 2;
	add.s32 	%r1469, %r3107, %r262;
	mad.lo.s32 	%r1470, %r1469, %r2658, %r20;
	add.s32 	%r1471, %r1470, %r3110;
	cvta.to.global.u64 	%rd302, %rd958;
	mul.wide.s32 	%rd303, %r1471, 4;
	add.s64 	%rd304, %rd302, %rd303;
	ld.global.f32 	%f1869, [%rd304+4];
	add.f32 	%f3991, %f3991, %f1869;
	@%p307 bra 	$L__BB0_339;
	ld.param.u64 	%rd959, [_Z10DPUPoolingiiiiPfiiiiS_iiiiii_param_4];
	ld.param.u32 	%r2659, [_Z10DPUPoolingiiiiPfiiiiS_iiiiii_param_3];
	add.s32 	%r1472, %r3107, %r262;
	mad.lo.s32 	%r1473, %r1472, %r2659, %r20;
	add.s32 	%r1474, %r1473, %r3110;
	cvta.to.global.u64 	%rd305, %rd959;
	mul.wide.s32 	%rd306, %r1474, 4;
	add.s64 	%rd307, %rd305, %rd306;
	ld.global.f32 	%f1870, [%rd307+8];
	add.f32 	%f3991, %f3991, %f1870;
$L__BB0_339:
	add.s32 	%r3107, %r3107, 1;
	setp.lt.s32 	%p308, %r3107, %r61;
	@%p308 bra 	$L__BB0_325;
	mul.f32 	%f3992, %f3991, 0f3E800000;
$L__BB0_341:
	st.global.f32 	[%rd5+8], %f3992;
$L__BB0_342:
	ld.param.u32 	%r2940, [_Z10DPUPoolingiiiiPfiiiiS_iiiiii_param_8];
	ld.param.u32 	%r2895, [_Z10DPUPoolingiiiiPfiiiiS_iiiiii_param_7];
	ld.param.u32 	%r2850, [_Z10DPUPoolingiiiiPfiiiiS_iiiiii_param_6];
	mov.u32 	%r1475, %ctaid.y;
	mov.u32 	%r1476, %ntid.y;
	mov.u32 	%r1477, %tid.y;
	mad.lo.s32 	%r1478, %r1475, %r1476, %r1477;
	mad.lo.s32 	%r1479, %r1478, 7, 2;
	setp.ge.s32 	%p309, %r1479, %r2895;
	mov.u32 	%r1480, %ctaid.x;
	mov.u32 	%r1481, %ntid.x;
	mov.u32 	%r1482, %tid.x;
	mad.lo.s32 	%r1483, %r1480, %r1481, %r1482;
	mad.lo.s32 	%r1484, %r1483, 7, 3;
	setp.ge.s32 	%p310, %r1484, %r2940;
	or.pred  	%p311, %p309, %p310;
	mov.u32 	%r1485, %ctaid.z;
	mov.u32 	%r1486, %ntid.z;
	mov.u32 	%r1487, %tid.z;
	mad.lo.s32 	%r1488, %r1485, %r1486, %r1487;
	setp.ge.s32 	%p312, %r1488, %r2850;
	or.pred  	%p313, %p311, %p312;
	@%p313 bra 	$L__BB0_362;
	setp.ge.s32 	%p314, %r60, %r61;
	mov.f32 	%f4002, 0f00000000;
	@%p314 bra 	$L__BB0_361;
	mov.f32 	%f4001, 0f00000000;
	mov.u32 	%r3113, %r60;
$L__BB0_345:
	setp.ge.s32 	%p315, %r30, %r29;
	@%p315 bra 	$L__BB0_359;
	sub.s32 	%r3116, %r30, %r28;
	setp.gt.u32 	%p316, %r31, -16;
	@%p316 bra 	$L__BB0_349;
	sub.s32 	%r3116, %r30, %r28;
	mov.b32 	%r3115, 0;
$L__BB0_348:
	.pragma "nounroll";
	ld.param.u64 	%rd960, [_Z10DPUPoolingiiiiPfiiiiS_iiiiii_param_4];
	ld.param.u32 	%r2660, [_Z10DPUPoolingiiiiPfiiiiS_iiiiii_param_3];
	add.s32 	%r1491, %r3113, %r262;
	mad.lo.s32 	%r1492, %r1491, %r2660, %r28;
	add.s32 	%r1493, %r1492, %r3116;
	cvta.to.global.u64 	%rd308, %rd960;
	mul.wide.s32 	%rd309, %r1493, 4;
	add.s64 	%rd310, %rd308, %rd309;
	ld.global.f32 	%f1874, [%rd310];
	add.f32 	%f1875, %f4001, %f1874;
	ld.global.f32 	%f1876, [%rd310+4];
	add.f32 	%f1877, %f1875, %f1876;
	ld.global.f32 	%f1878, [%rd310+8];
	add.f32 	%f1879, %f1877, %f1878;
	ld.global.f32 	%f1880, [%rd310+12];
	add.f32 	%f1881, %f1879, %f1880;
	ld.global.f32 	%f1882, [%rd310+16];
	add.f32 	%f1883, %f1881, %f1882;
	ld.global.f32 	%f1884, [%rd310+20];
	add.f32 	%f1885, %f1883, %f1884;
	ld.global.f32 	%f1886, [%rd310+24];
	add.f32 	%f1887, %f1885, %f1886;
	ld.global.f32 	%f1888, [%rd310+28];
	add.f32 	%f1889, %f1887, %f1888;
	ld.global.f32 	%f1890, [%rd310+32];
	add.f32 	%f1891, %f1889, %f1890;
	ld.global.f32 	%f1892, [%rd310+36];
	add.f32 	%f1893, %f1891, %f1892;
	ld.global.f32 	%f1894, [%rd310+40];
	add.f32 	%f1895, %f1893, %f1894;
	ld.global.f32 	%f1896, [%rd310+44];
	add.f32 	%f1897, %f1895, %f1896;
	ld.global.f32 	%f1898, [%rd310+48];
	add.f32 	%f1899, %f1897, %f1898;
	ld.global.f32 	%f1900, [%rd310+52];
	add.f32 	%f1901, %f1899, %f1900;
	ld.global.f32 	%f1902, [%rd310+56];
	add.f32 	%f1903, %f1901, %f1902;
	ld.global.f32 	%f1904, [%rd310+60];
	add.f32 	%f4001, %f1903, %f1904;
	add.s32 	%r3116, %r3116, 16;
	add.s32 	%r3115, %r3115, 16;
	setp.ne.s32 	%p317, %r3115, %r32;
	@%p317 bra 	$L__BB0_348;
$L__BB0_349:
	setp.eq.s32 	%p318, %r27, 0;
	@%p318 bra 	$L__BB0_359;
	add.s32 	%r1494, %r27, -1;
	setp.lt.u32 	%p319, %r1494, 7;
	@%p319 bra 	$L__BB0_352;
	ld.param.u64 	%rd961, [_Z10DPUPoolingiiiiPfiiiiS_iiiiii_param_4];
	ld.param.u32 	%r2661, [_Z10DPUPoolingiiiiPfiiiiS_iiiiii_param_3];
	add.s32 	%r1495, %r3113, %r262;
	mad.lo.s32 	%r1496, %r1495, %r2661, %r28;
	add.s32 	%r1497, %r1496, %r3116;
	cvta.to.global.u64 	%rd311, %rd961;
	mul.wide.s32 	%rd312, %r1497, 4;
	add.s64 	%rd313, %rd311, %rd312;
	ld.global.f32 	%f1906, [%rd313];
	add.f32 	%f1907, %f4001, %f1906;
	ld.global.f32 	%f1908, [%rd313+4];
	add.f32 	%f1909, %f1907, %f1908;
	ld.global.f32 	%f1910, [%rd313+8];
	add.f32 	%f1911, %f1909, %f1910;
	ld.global.f32 	%f1912, [%rd313+12];
	add.f32 	%f1913, %f1911, %f1912;
	ld.global.f32 	%f1914, [%rd313+16];
	add.f32 	%f1915, %f1913, %f1914;
	ld.global.f32 	%f1916, [%rd313+20];
	add.f32 	%f1917, %f1915, %f1916;
	ld.global.f32 	%f1918, [%rd313+24];
	add.f32 	%f1919, %f1917, %f1918;
	ld.global.f32 	%f1920, [%rd313+28];
	add.f32 	%f4001, %f1919, %f1920;
	add.s32 	%r3116, %r3116, 8;
$L__BB0_352:
	setp.eq.s32 	%p320, %r26, 0;
	@%p320 bra 	$L__BB0_359;
	add.s32 	%r1498, %r26, -1;
	setp.lt.u32 	%p321, %r1498, 3;
	@%p321 bra 	$L__BB0_355;
	ld.param.u64 	%rd962, [_Z10DPUPoolingiiiiPfiiiiS_iiiiii_param_4];
	ld.param.u32 	%r2662, [_Z10DPUPoolingiiiiPfiiiiS_iiiiii_param_3];
	add.s32 	%r1499, %r3113, %r262;
	mad.lo.s32 	%r1500, %r1499, %r2662, %r28;
	add.s32 	%r1501, %r1500, %r3116;
	cvta.to.global.u64 	%rd314, %rd962;
	mul.wide.s32 	%rd315, %r1501, 4;
	add.s64 	%rd316, %rd314, %rd315;
	ld.global.f32 	%f1922, [%rd316];
	add.f32 	%f1923, %f4001, %f1922;
	ld.global.f32 	%f1924, [%rd316+4];
	add.f32 	%f1925, %f1923, %f1924;
	ld.global.f32 	%f1926, [%rd316+8];
	add.f32 	%f1927, %f1925, %f1926;
	ld.global.f32 	%f1928, [%rd316+12];
	add.f32 	%f4001, %f1927, %f1928;
	add.s32 	%r3116, %r3116, 4;
$L__BB0_355:
	setp.eq.s32 	%p322, %r33, 0;
	@%p322 bra 	$L__BB0_359;
	ld.param.u64 	%rd963, [_Z10DPUPoolingiiiiPfiiiiS_iiiiii_param_4];
	ld.param.u32 	%r2663, [_Z10DPUPoolingiiiiPfiiiiS_iiiiii_param_3];
	setp.eq.s32 	%p323, %r33, 1;
	add.s32 	%r1502, %r3113, %r262;
	mad.lo.s32 	%r1503, %r1502, %r2663, %r28;
	add.s32 	%r1504, %r1503, %r3116;
	cvta.to.global.u64 	%rd317, %rd963;
	mul.wide.s32 	%rd318, %r1504, 4;
	add.s64 	%rd319, %rd317, %rd318;
	ld.global.f32 	%f1929, [%rd319];
	add.f32 	%f4001, %f4001, %f1929;
	@%p323 bra 	$L__BB0_359;
	ld.param.u64 	%rd964, [_Z10DPUPoolingiiiiPfiiiiS_iiiiii_param_4];
	ld.param.u32 	%r2664, [_Z10DPUPoolingiiiiPfiiiiS_iiiiii_param_3];
	setp.eq.s32 	%p324, %r33, 2;
	add.s32 	%r1505, %r3113, %r262;
	mad.lo.s32 	%r1506, %r1505, %r2664, %r28;
	add.s32 	%r1507, %r1506, %r3116;
	cvta.to.global.u64 	%rd320, %rd964;
	mul.wide.s32 	%rd321, %r1507, 4;
	add.s64 	%rd322, %rd320, %rd321;
	ld.global.f32 	%f1930, [%rd322+4];
	add.f32 	%f4001, %f4001, %f1930;
	@%p324 bra 	$L__BB0_359;
	ld.param.u64 	%rd965, [_Z10DPUPoolingiiiiPfiiiiS_iiiiii_param_4];
	ld.param.u32 	%r2665, [_Z10DPUPoolingiiiiPfiiiiS_iiiiii_param_3];
	add.s32 	%r1508, %r3113, %r262;
	mad.lo.s32 	%r1509, %r1508, %r2665, %r28;
	add.s32 	%r1510, %r1509, %r3116;
	cvta.to.global.u64 	%rd323, %rd965;
	mul.wide.s32 	%rd324, %r1510, 4;
	add.s64 	%rd325, %rd323, %rd324;
	ld.global.f32 	%f1931, [%rd325+8];
	add.f32 	%f4001, %f4001, %f1931;
$L__BB0_359:
	add.s32 	%r3113, %r3113, 1;
	setp.lt.s32 	%p325, %r3113, %r61;
	@%p325 bra 	$L__BB0_345;
	mul.f32 	%f4002, %f4001, 0f3E800000;
$L__BB0_361:
	st.global.f32 	[%rd5+12], %f4002;
$L__BB0_362:
	ld.param.u32 	%r2941, [_Z10DPUPoolingiiiiPfiiiiS_iiiiii_param_8];
	ld.param.u32 	%r2896, [_Z10DPUPoolingiiiiPfiiiiS_iiiiii_param_7];
	ld.param.u32 	%r2851, [_Z10DPUPoolingiiiiPfiiiiS_iiiiii_param_6];
	mov.u32 	%r1511, %ctaid.y;
	mov.u32 	%r1512, %ntid.y;
	mov.u32 	%r1513, %tid.y;
	mad.lo.s32 	%r1514, %r1511, %r1512, %r1513;
	mad.lo.s32 	%r1515, %r1514, 7, 2;
	setp.ge.s32 	%p326, %r1515, %r2896;
	mov.u32 	%r1516, %ctaid.x;
	mov.u32 	%r1517, %ntid.x;
	mov.u32 	%r1518, %tid.x;
	mad.lo.s32 	%r1519, %r1516, %r1517, %r1518;
	mad.lo.s32 	%r1520, %r1519, 7, 4;
	setp.ge.s32 	%p327, %r1520, %r2941;
	or.pred  	%p328, %p326, %p327;
	mov.u32 	%r1521, %ctaid.z;
	mov.u32 	%r1522, %ntid.z;
	mov.u32 	%r1523, %tid.z;
	mad.lo.s32 	%r1524, %r1521, %r1522, %r1523;
	setp.ge.s32 	%p329, %r1524, %r2851;
	or.pred  	%p330, %p328, %p329;
	@%p330 bra 	$L__BB0_382;
	setp.ge.s32 	%p331, %r60, %r61;
	mov.f32 	%f4012, 0f00000000;
	@%p331 bra 	$L__BB0_381;
	mov.f32 	%f4011, 0f00000000;
	mov.u32 	%r3119, %r60;
$L__BB0_365:
	setp.ge.s32 	%p332, %r38, %r37;
	@%p332 bra 	$L__BB0_379;
	sub.s32 	%r3122, %r38, %r36;
	setp.gt.u32 	%p333, %r39, -16;
	@%p333 bra 	$L__BB0_369;
	sub.s32 	%r3122, %r38, %r36;
	mov.b32 	%r3121, 0;
$L__BB0_368:
	.pragma "nounroll";
	ld.param.u64 	%rd966, [_Z10DPUPoolingiiiiPfiiiiS_iiiiii_param_4];
	ld.param.u32 	%r2666, [_Z10DPUPoolingiiiiPfiiiiS_iiiiii_param_3];
	add.s32 	%r1527, %r3119, %r262;
	mad.lo.s32 	%r1528, %r1527, %r2666, %r36;
	add.s32 	%r1529, %r1528, %r3122;
	cvta.to.global.u64 	%rd326, %rd966;
	mul.wide.s32 	%rd327, %r1529, 4;
	add.s64 	%rd328, %rd326, %rd327;
	ld.global.f32 	%f1935, [%rd328];
	add.f32 	%f1936, %f4011, %f1935;
	ld.global.f32 	%f1937, [%rd328+4];
	add.f32 	%f1938, %f1936, %f1937;
	ld.global.f32 	%f1939, [%rd328+8];
	add.f32 	%f1940, %f1938, %f1939;
	ld.global.f32 	%f1941, [%rd328+12];
	add.f32 	%f1942, %f1940, %f1941;
	ld.global.f32 	%f1943, [%rd328+16];
	add.f32 	%f1944, %f1942, %f1943;
	ld.global.f32 	%f1945, [%rd328+20];
	add.f32 	%f1946, %f1944, %f1945;
	ld.global.f32 	%f1947, [%rd328+24];
	add.f32 	%f1948, %f1946, %f1947;
	ld.global.f32 	%f1949, [%rd328+28];
	add.f32 	%f1950, %f1948, %f1949;
	ld.global.f32 	%f1951, [%rd328+32];
	add.f32 	%f1952, %f1950, %f1951;
	ld.global.f32 	%f1953, [%rd328+36];
	add.f32 	%f1954, %f1952, %f1953;
	ld.global.f32 	%f1955, [%rd328+40];
	add.f32 	%f1956, %f1954, %f1955;
	ld.global.f32 	%f1957, [%rd328+44];
	add.f32 	%f1958, %f1956, %f1957;
	ld.global.f32 	%f1959, [%rd328+48];
	add.f32 	%f1960, %f1958, %f1959;
	ld.global.f32 	%f1961, [%rd328+52];
	add.f32 	%f1962, %f1960, %f1961;
	ld.global.f32 	%f1963, [%rd328+56];
	add.f32 	%f1964, %f1962, %f1963;
	ld.global.f32 	%f1965, [%rd328+60];
	add.f32 	%f4011, %f1964, %f1965;
	add.s32 	%r3122, %r3122, 16;
	add.s32 	%r3121, %r3121, 16;
	setp.ne.s32 	%p334, %r3121, %r40;
	@%p334 bra 	$L__BB0_368;
$L__BB0_369:
	setp.eq.s32 	%p335, %r35, 0;
	@%p335 bra 	$L__BB0_379;
	add.s32 	%r1530, %r35, -1;
	setp.lt.u32 	%p336, %r1530, 7;
	@%p336 bra 	$L__BB0_372;
	ld.param.u64 	%rd967, [_Z10DPUPoolingiiiiPfiiiiS_iiiiii_param_4];
	ld.param.u32 	%r2667, [_Z10DPUPoolingiiiiPfiiiiS_iiiiii_param_3];
	add.s32 	%r1531, %r3119, %r262;
	mad.lo.s32 	%r1532, %r1531, %r2667, %r36;
	add.s32 	%r1533, %r1532, %r3122;
	cvta.to.global.u64 	%rd329, %rd967;
	mul.wide.s32 	%rd330, %r1533, 4;
	add.s64 	%rd331, %rd329, %rd330;
	ld.global.f32 	%f1967, [%rd331];
	add.f32 	%f1968, %f4011, %f1967;
	ld.global.f32 	%f1969, [%rd331+4];
	add.f32 	%f1970, %f1968, %f1969;
	ld.global.f32 	%f1971, [%rd331+8];
	add.f32 	%f1972, %f1970, %f1971;
	ld.global.f32 	%f1973, [%rd331+12];
	add.f32 	%f1974, %f1972, %f1973;
	ld.global.f32 	%f1975, [%rd331+16];
	add.f32 	%f1976, %f1974, %f1975;
	ld.global.f32 	%f1977, [%rd331+20];
	add.f32 	%f1978, %f1976, %f1977;
	ld.global.f32 	%f1979, [%rd331+24];
	add.f32 	%f1980, %f1978, %f1979;
	ld.global.f32 	%f1981, [%rd331+28];
	add.f32 	%f4011, %f1980, %f1981;
	add.s32 	%r3122, %r3122, 8;
$L__BB0_372:
	setp.eq.s32 	%p337, %r34, 0;
	@%p337 bra 	$L__BB0_379;
	add.s32 	%r1534, %r34, -1;
	setp.lt.u32 	%p338, %r1534, 3;
	@%p338 bra 	$L__BB0_375;
	ld.param.u64 	%rd968, [_Z10DPUPoolingiiiiPfiiiiS_iiiiii_param_4];
	ld.param.u32 	%r2668, [_Z10DPUPoolingiiiiPfiiiiS_iiiiii_param_3];
	add.s32 	%r1535, %r3119, %r262;
	mad.lo.s32 	%r1536, %r1535, %r2668, %r36;
	add.s32 	%r1537, %r1536, %r3122;
	cvta.to.global.u64 	%rd332, %rd968;
	mul.wide.s32 	%rd333, %r1537, 4;
	add.s64 	%rd334, %rd332, %rd333;
	ld.global.f32 	%f1983, [%rd334];
	add.f32 	%f1984, %f4011, %f1983;
	ld.global.f32 	%f1985, [%rd334+4];
	add.f32 	%f1986, %f1984, %f1985;
	ld.global.f32 	%f1987, [%rd334+8];
	add.f32 	%f1988, %f1986, %f1987;
	ld.global.f32 	%f1989, [%rd334+12];
	add.f32 	%f4011, %f1988, %f1989;
	add.s32 	%r3122, %r3122, 4;
$L__BB0_375:
	setp.eq.s32 	%p339, %r41, 0;
	@%p339 bra 	$L__BB0_379;
	ld.param.u64 	%rd969, [_Z10DPUPoolingiiiiPfiiiiS_iiiiii_param_4];
	ld.param.u32 	%r2669, [_Z10DPUPoolingiiiiPfiiiiS_iiiiii_param_3];
	setp.eq.s32 	%p340, %r41, 1;
	add.s32 	%r1538, %r3119, %r262;
	mad.lo.s32 	%r1539, %r1538, %r2669, %r36;
	add.s32 	%r1540, %r1539, %r3122;
	cvta.to.global.u64 	%rd335, %rd969;
	mul.wide.s32 	%rd336, %r1540, 4;
	add.s64 	%rd337, %rd335, %rd336;
	ld.global.f32 	%f1990, [%rd337];
	add.f32 	%f4011, %f4011, %f1990;
	@%p340 bra 	$L__BB0_379;
	ld.param.u64 	%rd970, [_Z10DPUPoolingiiiiPfiiiiS_iiiiii_param_4];
	ld.param.u32 	%r2670, [_Z10DPUPoolingiiiiPfiiiiS_iiiiii_param_3];
	setp.eq.s32 	%p341, %r41, 2;
	add.s32 	%r1541, %r3119, %r262;
	mad.lo.s32 	%r1542, %r1541, %r2670, %r36;
	add.s32 	%r1543, %r1542, %r3122;
	cvta.to.global.u64 	%rd338, %rd970;
	mul.wide.s32 	%rd339, %r1543, 4;
	add.s64 	%rd340, %rd338, %rd339;
	ld.global.f32 	%f1991, [%rd340+4];
	add.f32 	%f4011, %f4011, %f1991;
	@%p341 bra 	$L__BB0_379;
	ld.param.u64 	%rd971, [_Z10DPUPoolingiiiiPfiiiiS_iiiiii_param_4];
	ld.param.u32 	%r2671, [_Z10DPUPoolingiiiiPfiiiiS_iiiiii_param_3];
	add.s32 	%r1544, %r3119, %r262;
	mad.lo.s32 	%r1545, %r1544, %r2671, %r36;
	add.s32 	%r1546, %r1545, %r3122;
	cvta.to.global.u64 	%rd341, %rd971;
	mul.wide.s32 	%rd342, %r1546, 4;
	add.s64 	%rd343, %rd341, %rd342;
	ld.global.f32 	%f1992, [%rd343+8];
	add.f32 	%f4011, %f4011, %f1992;
$L__BB0_379:
	add.s32 	%r3119, %r3119, 1;
	setp.lt.s32 	%p342, %r3119, %r61;
	@%p342 bra 	$L__BB0_365;
	mul.f32 	%f4012, %f4011, 0f3E800000;
$L__BB0_381:
	st.global.f32 	[%rd5+16], %f4012;
$L__BB0_382:
	ld.param.u32 	%r2942, [_Z10DPUPoolingiiiiPfiiiiS_iiiiii_param_8];
	ld.param.u32 	%r2897, [_Z10DPUPoolingiiiiPfiiiiS_iiiiii_param_7];
	ld.param.u32 	%r2852, [_Z10DPUPoolingiiiiPfiiiiS_iiiiii_param_6];
	mov.u32 	%r1547, %ctaid.y;
	mov.u32 	%r1548, %ntid.y;
	mov.u32 	%r1549, %tid.y;
	mad.lo.s32 	%r1550, %r1547, %r1548, %r1549;
	mad.lo.s32 	%r1551, %r1550, 7, 2;
	setp.ge.s32 	%p343, %r1551, %r2897;
	mov.u32 	%r1552, %ctaid.x;
	mov.u32 	%r1553, %ntid.x;
	mov.u32 	%r1554, %tid.x;
	mad.lo.s32 	%r1555, %r1552, %r1553, %r1554;
	mad.lo.s32 	%r1556, %r1555, 7, 5;
	setp.ge.s32 	%p344, %r1556, %r2942;
	or.pred  	%p345, %p343, %p344;
	mov.u32 	%r1557, %ctaid.z;
	mov.u32 	%r1558, %ntid.z;
	mov.u32 	%r1559, %tid.z;
	mad.lo.s32 	%r1560, %r1557, %r1558, %r1559;
	setp.ge.s32 	%p346, %r1560, %r2852;
	or.pred  	%p347, %p345, %p346;
	@%p347 bra 	$L__BB0_402;
	setp.ge.s32 	%p348, %r60, %r61;
	mov.f32 	%f4022, 0f00000000;
	@%p348 bra 	$L__BB0_401;
	mov.f32 	%f4021, 0f00000000;
	mov.u32 	%r3125, %r60;
$L__BB0_385:
	setp.ge.s32 	%p349, %r46, %r45;
	@%p349 bra 	$L__BB0_399;
	sub.s32 	%r3128, %r46, %r44;
	setp.gt.u32 	%p350, %r47, -16;
	@%p350 bra 	$L__BB0_389;
	sub.s32 	%r3128, %r46, %r44;
	mov.b32 	%r3127, 0;
$L__BB0_388:
	.pragma "nounroll";
	ld.param.u64 	%rd972, [_Z10DPUPoolingiiiiPfiiiiS_iiiiii_param_4];
	ld.param.u32 	%r2672, [_Z10DPUPoolingiiiiPfiiiiS_iiiiii_param_3];
	add.s32 	%r1563, %r3125, %r262;
	mad.lo.s32 	%r1564, %r1563, %r2672, %r44;
	add.s32 	%r1565, %r1564, %r3128;
	cvta.to.global.u64 	%rd344, %rd972;
	mul.wide.s32 	%rd345, %r1565, 4;
	add.s64 	%rd346, %rd344, %rd345;
	ld.global.f32 	%f1996, [%rd346];
	add.f32 	%f1997, %f4021, %f1996;
	ld.global.f32 	%f1998, [%rd346+4];
	add.f32 	%f1999, %f1997, %f1998;
	ld.global.f32 	%f2000, [%rd346+8];
	add.f32 	%f2001, %f1999, %f2000;
	ld.global.f32 	%f2002, [%rd346+12];
	add.f32 	%f2003, %f2001, %f2002;
	ld.global.f32 	%f2004, [%rd346+16];
	add.f32 	%f2005, %f2003, %f2004;
	ld.global.f32 	%f2006, [%rd346+20];
	add.f32 	%f2007, %f2005, %f2006;
	ld.global.f32 	%f2008, [%rd346+24];
	add.f32 	%f2009, %f2007, %f2008;
	ld.global.f32 	%f2010, [%rd346+28];
	add.f32 	%f2011, %f2009, %f2010;
	ld.global.f32 	%f2012, [%rd346+32];
	add.f32 	%f2013, %f2011, %f2012;
	ld.global.f32 	%f2014, [%rd346+36];
	add.f32 	%f2015, %f2013, %f2014;
	ld.global.f32 	%f2016, [%rd346+40];
	add.f32 	%f2017, %f2015, %f2016;
	ld.global.f32 	%f2018, [%rd346+44];
	add.f32 	%f2019, %f2017, %f2018;
	ld.global.f32 	%f2020, [%rd346+48];
	add.f32 	%f2021, %f2019, %f2020;
	ld.global.f32 	%f2022, [%rd346+52];
	add.f32 	%f2023, %f2021, %f2022;
	ld.global.f32 	%f2024, [%rd346+56];
	add.f32 	%f2025, %f2023, %f2024;
	ld.global.f32 	%f2026, [%rd346+60];
	add.f32 	%f4021, %f2025, %f2026;
	add.s32 	%r3128, %r3128, 16;
	add.s32 	%r3127, %r3127, 16;
	setp.ne.s32 	%p351, %r3127, %r48;
	@%p351 bra 	$L__BB0_388;
$L__BB0_389:
	setp.eq.s32 	%p352, %r43, 0;
	@%p352 bra 	$L__BB0_399;
	add.s32 	%r1566, %r43, -1;
	setp.lt.u32 	%p353, %r1566, 7;
	@%p353 bra 	$L__BB0_392;
	ld.param.u64 	%rd973, [_Z10DPUPoolingiiiiPfiiiiS_iiiiii_param_4];
	ld.param.u32 	%r2673, [_Z10DPUPoolingiiiiPfiiiiS_iiiiii_param_3];
	add.s32 	%r1567, %r3125, %r262;
	mad.lo.s32 	%r1568, %r1567, %r2673, %r44;
	add.s32 	%r1569, %r1568, %r3128;
	cvta.to.global.u64 	%rd347, %rd973;
	mul.wide.s32 	%rd348, %r1569, 4;
	add.s64 	%rd349, %rd347, %rd348;
	ld.global.f32 	%f2028, [%rd349];
	add.f32 	%f2029, %f4021, %f2028;
	ld.global.f32 	%f2030, [%rd349+4];
	add.f32 	%f2031, %f2029, %f2030;
	ld.global.f32 	%f2032, [%rd349+8];
	add.f32 	%f2033, %f2031, %f2032;
	ld.global.f32 	%f2034, [%rd349+12];
	add.f32 	%f2035, %f2033, %f2034;
	ld.global.f32 	%f2036, [%rd349+16];
	add.f32 	%f2037, %f2035, %f2036;
	ld.global.f32 	%f2038, [%rd349+20];
	add.f32 	%f2039, %f2037, %f2038;
	ld.global.f32 	%f2040, [%rd349+24];
	add.f32 	%f2041, %f2039, %f2040;
	ld.global.f32 	%f2042, [%rd349+28];
	add.f32 	%f4021, %f2041, %f2042;
	add.s32 	%r3128, %r3128, 8;
$L__BB0_392:
	setp.eq.s32 	%p354, %r42, 0;
	@%p354 bra 	$L__BB0_399;
	add.s32 	%r1570, %r42, -1;
	setp.lt.u32 	%p355, %r1570, 3;
	@%p355 bra 	$L__BB0_395;
	ld.param.u64 	%rd974, [_Z10DPUPoolingiiiiPfiiiiS_iiiiii_param_4];
	ld.param.u32 	%r2674, [_Z10DPUPoolingiiiiPfiiiiS_iiiiii_param_3];
	add.s32 	%r1571, %r3125, %r262;
	mad.lo.s32 	%r1572, %r1571, %r2674, %r44;
	add.s32 	%r1573, %r1572, %r3128;
	cvta.to.global.u64 	%rd350, %rd974;
	mul.wide.s32 	%rd351, %r1573, 4;
	add.s64 	%rd352, %rd350, %rd351;
	ld.global.f32 	%f2044, [%rd352];
	add.f32 	%f2045, %f4021, %f2044;
	ld.global.f32 	%f2046, [%rd352+4];
	add.f32 	%f2047, %f2045, %f2046;
	ld.global.f32 	%f2048, [%rd352+8];
	add.f32 	%f2049, %f2047, %f2048;
	ld.global.f32 	%f2050, [%rd352+12];
	add.f32 	%f4021, %f2049, %f2050;
	add.s32 	%r3128, %r3128, 4;
$L__BB0_395:
	setp.eq.s32 	%p356, %r49, 0;
	@%p356 bra 	$L__BB0_399;
	ld.param.u64 	%rd975, [_Z10DPUPoolingiiiiPfiiiiS_iiiiii_param_4];
	ld.param.u32 	%r2675, [_Z10DPUPoolingiiiiPfiiiiS_iiiiii_param_3];
	setp.eq.s32 	%p357, %r49, 1;
	add.s32 	%r1574, %r3125, %r262;
	mad.lo.s32 	%r1575, %r1574, %r2675, %r44;
	add.s32 	%r1576, %r1575, %r3128;
	cvta.to.global.u64 	%rd353, %rd975;
	mul.wide.s32 	%rd354, %r1576, 4;
	add.s64 	%rd355, %rd353, %rd354;
	ld.global.f32 	%f2051, [%rd355];
	add.f32 	%f4021, %f4021, %f2051;
	@%p357 bra 	$L__BB0_399;
	ld.param.u64 	%rd976, [_Z10DPUPoolingiiiiPfiiiiS_iiiiii_param_4];
	ld.param.u32 	%r2676, [_Z10DPUPoolingiiiiPfiiiiS_iiiiii_param_3];
	setp.eq.s32 	%p358, %r49, 2;
	add.s32 	%r1577, %r3125, %r262;
	mad.lo.s32 	%r1578, %r1577, %r2676, %r44;
	add.s32 	%r1579, %r1578, %r3128;
	cvta.to.global.u64 	%rd356, %rd976;
	mul.wide.s32 	%rd357, %r1579, 4;
	add.s64 	%rd358, %rd356, %rd357;
	ld.global.f32 	%f2052, [%rd358+4];
	add.f32 	%f4021, %f4021, %f2052;
	@%p358 bra 	$L__BB0_399;
	ld.param.u64 	%rd977, [_Z10DPUPoolingiiiiPfiiiiS_iiiiii_param_4];
	ld.param.u32 	%r2677, [_Z10DPUPoolingiiiiPfiiiiS_iiiiii_param_3];
	add.s32 	%r1580, %r3125, %r262;
	mad.lo.s32 	%r1581, %r1580, %r2677, %r44;
	add.s32 	%r1582, %r1581, %r3128;
	cvta.to.global.u64 	%rd359, %rd977;
	mul.wide.s32 	%rd360, %r1582, 4;
	add.s64 	%rd361, %rd359, %rd360;
	ld.global.f32 	%f2053, [%rd361+8];
	add.f32 	%f4021, %f4021, %f2053;
$L__BB0_399:
	add.s32 	%r3125, %r3125, 1;
	setp.lt.s32 	%p359, %r3125, %r61;
	@%p359 bra 	$L__BB0_385;
	mul.f32 	%f4022, %f4021, 0f3E800000;
$L__BB0_401:
	st.global.f32 	[%rd5+20], %f4022;
$L__BB0_402:
	ld.param.u32 	%r2943, [_Z10DPUPoolingiiiiPfiiiiS_iiiiii_param_8];
	ld.param.u32 	%r2898, [_Z10DPUPoolingiiiiPfiiiiS_iiiiii_param_7];
	ld.param.u32 	%r2853, [_Z10DPUPoolingiiiiPfiiiiS_iiiiii_param_6];
	mov.u32 	%r1583, %ctaid.y;
	mov.u32 	%r1584, %ntid.y;
	mov.u32 	%r1585, %tid.y;
	mad.lo.s32 	%r1586, %r1583, %r1584, %r1585;
	mad.lo.s32 	%r1587, %r1586, 7, 2;
	setp.ge.s32 	%p360, %r1587, %r2898;
	mov.u32 	%r1588, %ctaid.x;
	mov.u32 	%r1589, %ntid.x;
	mov.u32 	%r1590, %tid.x;
	mad.lo.s32 	%r1591, %r1588, %r1589, %r1590;
	mad.lo.s32 	%r1592, %r1591, 7, 6;
	setp.ge.s32 	%p361, %r1592, %r2943;
	or.pred  	%p362, %p360, %p361;
	mov.u32 	%r1593, %ctaid.z;
	mov.u32 	%r1594, %ntid.z;
	mov.u32 	%r1595, %tid.z;
	mad.lo.s32 	%r1596, %r1593, %r1594, %r1595;
	setp.ge.s32 	%p363, %r1596, %r2853;
	or.pred  	%p364, %p362, %p363;
	@%p364 bra 	$L__BB0_422;
	setp.ge.s32 	%p365, %r60, %r61;
	mov.f32 	%f4032, 0f00000000;
	@%p365 bra 	$L__BB0_421;
	mov.f32 	%f4031, 0f00000000;
	mov.u32 	%r3131, %r60;
$L__BB0_405:
	setp.ge.s32 	%p366, %r54, %r53;
	@%p366 bra 	$L__BB0_419;
	sub.s32 	%r3134, %r54, %r52;
	setp.gt.u32 	%p367, %r55, -16;
	@%p367 bra 	$L__BB0_409;
	sub.s32 	%r3134, %r54, %r52;
	mov.b32 	%r3133, 0;
$L__BB0_408:
	.pragma "nounroll";
	ld.param.u64 	%rd978, [_Z10DPUPoolingiiiiPfiiiiS_iiiiii_param_4];
	ld.param.u32 	%r2678, [_Z10DPUPoolingiiiiPfiiiiS_iiiiii_param_3];
	add.s32 	%r1599, %r3131, %r262;
	mad.lo.s32 	%r1600, %r1599, %r2678, %r52;
	add.s32 	%r1601, %r1600, %r3134;
	cvta.to.global.u64 	%rd362, %rd978;
	mul.wide.s32 	%rd363, %r1601, 4;
	add.s64 	%rd364, %rd362, %rd363;
	ld.global.f32 	%f2057, [%rd364];
	add.f32 	%f2058, %f4031, %f2057;
	ld.global.f32 	%f2059, [%rd364+4];
	add.f32 	%f2060, %f2058, %f2059;
	ld.global.f32 	%f2061, [%rd364+8];
	add.f32 	%f2062, %f2060, %f2061;
	ld.global.f32 	%f2063, [%rd364+12];
	add.f32 	%f2064, %f2062, %f2063;
	ld.global.f32 	%f2065, [%rd364+16];
	add.f32 	%f2066, %f2064, %f2065;
	ld.global.f32 	%f2067, [%rd364+20];
	add.f32 	%f2068, %f2066, %f2067;
	ld.global.f32 	%f2069, [%rd364+24];
	add.f32 	%f2070, %f2068, %f2069;
	ld.global.f32 	%f2071, [%rd364+28];
	add.f32 	%f2072, %f2070, %f2071;
	ld.global.f32 	%f2073, [%rd364+32];
	add.f32 	%f2074, %f2072, %f2073;
	ld.global.f32 	%f2075, [%rd364+36];
	add.f32 	%f2076, %f2074, %f2075;
	ld.global.f32 	%f2077, [%rd364+40];
	add.f32 	%f2078, %f2076, %f2077;
	ld.global.f32 	%f2079, [%rd364+44];
	add.f32 	%f2080, %f2078, %f2079;
	ld.global.f32 	%f2081, [%rd364+48];
	add.f32 	%f2082, %f2080, %f2081;
	ld.global.f32 	%f2083, [%rd364+52];
	add.f32 	%f2084, %f2082, %f2083;
	ld.global.f32 	%f2085, [%rd364+56];
	add.f32 	%f2086, %f2084, %f2085;
	ld.global.f32 	%f2087, [%rd364+60];
	add.f32 	%f4031, %f2086, %f2087;
	add.s32 	%r3134, %r3134, 16;
	add.s32 	%r3133, %r3133, 16;
	setp.ne.s32 	%p368, %r3133, %r56;
	@%p368 bra 	$L__BB0_408;
$L__BB0_409:
	setp.eq.s32 	%p369, %r51, 0;
	@%p369 bra 	$L__BB0_419;
	add.s32 	%r1602, %r51, -1;
	setp.lt.u32 	%p370, %r1602, 7;
	@%p370 bra 	$L__BB0_412;
	ld.param.u64 	%rd979, [_Z10DPUPoolingiiiiPfiiiiS_iiiiii_param_4];
	ld.param.u32 	%r2679, [_Z10DPUPoolingiiiiPfiiiiS_iiiiii_param_3];
	add.s32 	%r1603, %r3131, %r262;
	mad.lo.s32 	%r1604, %r1603, %r2679, %r52;
	add.s32 	%r1605, %r1604, %r3134;
	cvta.to.global.u64 	%rd365, %rd979;
	mul.wide.s32 	%rd366, %r1605, 4;
	add.s64 	%rd367, %rd365, %rd366;
	ld.global.f32 	%f2089, [%rd367];
	add.f32 	%f2090, %f4031, %f2089;
	ld.global.f32 	%f2091, [%rd367+4];
	add.f32 	%f2092, %f2090, %f2091;
	ld.global.f32 	%f2093, [%rd367+8];
	add.f32 	%f2094, %f2092, %f2093;
	ld.global.f32 	%f2095, [%rd367+12];
	add.f32 	%f2096, %f2094, %f2095;
	ld.global.f32 	%f2097, [%rd367+16];
	add.f32 	%f2098, %f2096, %f2097;
	ld.global.f32 	%f2099, [%rd367+20];
	add.f32 	%f2100, %f2098, %f2099;
	ld.global.f32 	%f2101, [%rd367+24];
	add.f32 	%f2102, %f2100, %f2101;
	ld.global.f32 	%f2103, [%rd367+28];
	add.f32 	%f4031, %f2102, %f2103;
	add.s32 	%r3134, %r3134, 8;
$L__BB0_412:
	setp.eq.s32 	%p371, %r50, 0;
	@%p371 bra 	$L__BB0_419;
	add.s32 	%r1606, %r50, -1;
	setp.lt.u32 	%p372, %r1606, 3;
	@%p372 bra 	$L__BB0_415;
	ld.param.u64 	%rd980, [_Z10DPUPoolingiiiiPfiiiiS_iiiiii_param_4];
	ld.param.u32 	%r2680, [_Z10DPUPoolingiiiiPfiiiiS_iiiiii_param_3];
	add.s32 	%r1607, %r3131, %r262;
	mad.lo.s32 	%r1608, %r1607, %r2680, %r52;
	add.s32 	%r1609, %r1608, %r3134;
	cvta.to.global.u64 	%rd368, %rd980;
	mul.wide.s32 	%rd369, %r1609, 4;
	add.s64 	%rd370, %rd368, %rd369;
	ld.global.f32 	%f2105, [%rd370];
	add.f32 	%f2106, %f4031, %f2105;
	ld.global.f32 	%f2107, [%rd370+4];
	add.f32 	%f2108, %f2106, %f2107;
	ld.global.f32 	%f2109, [%rd370+8];
	add.f32 	%f2110, %f2108, %f2109;
	ld.global.f32 	%f2111, [%rd370+12];
	add.f32 	%f4031, %f2110, %f2111;
	add.s32 	%r3134, %r3134, 4;
$L__BB0_415:
	setp.eq.s32 	%p373, %r57, 0;
	@%p373 bra 	$L__BB0_419;
	ld.param.u64 	%rd981, [_Z10DPUPoolingiiiiPfiiiiS_iiiiii_param_4];
	ld.param.u32 	%r2681, [_Z10DPUPoolingiiiiPfiiiiS_iiiiii_param_3];
	setp.eq.s32 	%p374, %r57, 1;
	add.s32 	%r1610, %r3131, %r262;
	mad.lo.s32 	%r1611, %r1610, %r2681, %r52;
	add.s32 	%r1612, %r1611, %r3134;
	cvta.to.global.u64 	%rd371, %rd981;
	mul.wide.s32 	%rd372, %r1612, 4;
	add.s64 	%rd373, %rd371, %rd372;
	ld.global.f32 	%f2112, [%rd373];
	add.f32 	%f4031, %f4031, %f2112;
	@%p374 bra 	$L__BB0_419;
	ld.param.u64 	%rd982, [_Z10DPUPoolingiiiiPfiiiiS_iiiiii_param_4];
	ld.param.u32 	%r2682, [_Z10DPUPoolingiiiiPfiiiiS_iiiiii_param_3];
	setp.eq.s32 	%p375, %r57, 2;
	add.s32 	%r1613, %r3131, %r262;
	mad.lo.s32 	%r1614, %r1613, %r2682, %r52;
	add.s32 	%r1615, %r1614, %r3134;
	cvta.to.global.u64 	%rd374, %rd982;
	mul.wide.s32 	%rd375, %r1615, 4;
	add.s64 	%rd376, %rd374, %rd375;
	ld.global.f32 	%f2113, [%rd376+4];
	add.f32 	%f4031, %f4031, %f2113;
	@%p375 bra 	$L__BB0_419;
	ld.param.u64 	%rd983, [_Z10DPUPoolingiiiiPfiiiiS_iiiiii_param_4];
	ld.param.u32 	%r2683, [_Z10DPUPoolingiiiiPfiiiiS_iiiiii_param_3];
	add.s32 	%r1616, %r3131, %r262;
	mad.lo.s32 	%r1617, %r1616, %r2683, %r52;
	add.s32 	%r1618, %r1617, %r3134;
	cvta.to.global.u64 	%rd377, %rd983;
	mul.wide.s32 	%rd378, %r1618, 4;
	add.s64 	%rd379, %rd377, %rd378;
	ld.global.f32 	%f2114, [%rd379+8];
	add.f32 	%f4031, %f4031, %f2114;
$L__BB0_419:
	add.s32 	%r3131, %r3131, 1;
	setp.lt.s32 	%p376, %r3131, %r61;
	@%p376 bra 	$L__BB0_405;
	mul.f32 	%f4032, %f4031, 0f3E800000;
$L__BB0_421:
	st.global.f32 	[%rd5+24], %f4032;
$L__BB0_422:
	ld.param.u32 	%r2971, [_Z10DPUPoolingiiiiPfiiiiS_iiiiii_param_10];
	ld.param.u64 	%rd1147, [_Z10DPUPoolingiiiiPfiiiiS_iiiiii_param_9];
	ld.param.u32 	%r2944, [_Z10DPUPoolingiiiiPfiiiiS_iiiiii_param_8];
	ld.param.u32 	%r2899, [_Z10DPUPoolingiiiiPfiiiiS_iiiiii_param_7];
	ld.param.u32 	%r2854, [_Z10DPUPoolingiiiiPfiiiiS_iiiiii_param_6];
	add.s32 	%r355, %r262, %r2971;
	add.s32 	%r1619, %r73, 3;
	mov.u32 	%r1620, %ctaid.x;
	mov.u32 	%r1621, %ntid.x;
	mov.u32 	%r1622, %tid.x;
	mad.lo.s32 	%r1623, %r1620, %r1621, %r1622;
	mul.lo.s32 	%r1624, %r1623, 7;
	mad.lo.s32 	%r1625, %r1619, %r2944, %r1624;
	cvta.to.global.u64 	%rd380, %rd1147;
	mul.wide.s32 	%rd381, %r1625, 4;
	add.s64 	%rd7, %rd380, %rd381;
	mov.u32 	%r1626, %ctaid.y;
	mov.u32 	%r1627, %ntid.y;
	mov.u32 	%r1628, %tid.y;
	mad.lo.s32 	%r1629, %r1626, %r1627, %r1628;
	mad.lo.s32 	%r1630, %r1629, 7, 3;
	setp.ge.s32 	%p377, %r1630, %r2899;
	setp.ge.s32 	%p378, %r1624, %r2944;
	or.pred  	%p379, %p377, %p378;
	mov.u32 	%r1631, %ctaid.z;
	mov.u32 	%r1632, %ntid.z;
	mov.u32 	%r1633, %tid.z;
	mad.lo.s32 	%r1634, %r1631, %r1632, %r1633;
	setp.ge.s32 	%p380, %r1634, %r2854;
	or.pred  	%p381, %p379, %p380;
	@%p381 bra 	$L__BB0_442;
	setp.ge.s32 	%p382, %r62, %r63;
	mov.f32 	%f4042, 0f00000000;
	@%p382 bra 	$L__BB0_441;
	mov.f32 	%f4041, 0f00000000;
	mov.u32 	%r3137, %r62;
$L__BB0_425:
	setp.ge.s32 	%p383, %r3, %r6;
	@%p383 bra 	$L__BB0_439;
	ld.param.u32 	%r2999, [_Z10DPUPoolingiiiiPfiiiiS_iiiiii_param_13];
	ld.param.u32 	%r2982, [_Z10DPUPoolingiiiiPfiiiiS_iiiiii_param_11];
	ld.param.u32 	%r2684, [_Z10DPUPoolingiiiiPfiiiiS_iiiiii_param_3];
	mov.u32 	%r1636, %ctaid.x;
	mov.u32 	%r1637, %ntid.x;
	mov.u32 	%r1638, %tid.x;
	mad.lo.s32 	%r1639, %r1636, %r1637, %r1638;
	mul.lo.s32 	%r1640, %r1639, %r2982;
	mul.lo.s32 	%r1641, %r1640, 7;
	sub.s32 	%r1642, %r1641, %r2999;
	sub.s32 	%r3140, %r3, %r1642;
	setp.gt.u32 	%p384, %r7, -16;
	add.s32 	%r1643, %r3137, %r355;
	mad.lo.s32 	%r358, %r1643, %r2684, %r1642;
	@%p384 bra 	$L__BB0_429;
	ld.param.u32 	%r3000, [_Z10DPUPoolingiiiiPfiiiiS_iiiiii_param_13];
	ld.param.u32 	%r2983, [_Z10DPUPoolingiiiiPfiiiiS_iiiiii_param_11];
	mov.u32 	%r1645, %ctaid.x;
	mov.u32 	%r1646, %ntid.x;
	mov.u32 	%r1647, %tid.x;
	mad.lo.s32 	%r1648, %r1645, %r1646, %r1647;
	mul.lo.s32 	%r1649, %r1648, %r2983;
	mul.lo.s32 	%r1650, %r1649, 7;
	sub.s32 	%r1651, %r3000, %r1650;
	add.s32 	%r3140, %r3, %r1651;
	mov.b32 	%r3139, 0;
$L__BB0_428:
	.pragma "nounroll";
	ld.param.u64 	%rd984, [_Z10DPUPoolingiiiiPfiiiiS_iiiiii_param_4];
	add.s32 	%r1652, %r358, %r3140;
	cvta.to.global.u64 	%rd382, %rd984;
	mul.wide.s32 	%rd383, %r1652, 4;
	add.s64 	%rd384, %rd382, %rd383;
	ld.global.f32 	%f2118, [%rd384];
	add.f32 	%f2119, %f4041, %f2118;
	ld.global.f32 	%f2120, [%rd384+4];
	add.f32 	%f2121, %f2119, %f2120;
	ld.global.f32 	%f2122, [%rd384+8];
	add.f32 	%f2123, %f2121, %f2122;
	ld.global.f32 	%f2124, [%rd384+12];
	add.f32 	%f2125, %f2123, %f2124;
	ld.global.f32 	%f2126, [%rd384+16];
	add.f32 	%f2127, %f2125, %f2126;
	ld.global.f32 	%f2128, [%rd384+20];
	add.f32 	%f2129, %f2127, %f2128;
	ld.global.f32 	%f2130, [%rd384+24];
	add.f32 	%f2131, %f2129, %f2130;
	ld.global.f32 	%f2132, [%rd384+28];
	add.f32 	%f2133, %f2131, %f2132;
	ld.global.f32 	%f2134, [%rd384+32];
	add.f32 	%f2135, %f2133, %f2134;
	ld.global.f32 	%f2136, [%rd384+36];
	add.f32 	%f2137, %f2135, %f2136;
	ld.global.f32 	%f2138, [%rd384+40];
	add.f32 	%f2139, %f2137, %f2138;
	ld.global.f32 	%f2140, [%rd384+44];
	add.f32 	%f2141, %f2139, %f2140;
	ld.global.f32 	%f2142, [%rd384+48];
	add.f32 	%f2143, %f2141, %f2142;
	ld.global.f32 	%f2144, [%rd384+52];
	add.f32 	%f2145, %f2143, %f2144;
	ld.global.f32 	%f2146, [%rd384+56];
	add.f32 	%f2147, %f2145, %f2146;
	ld.global.f32 	%f2148, [%rd384+60];
	add.f32 	%f4041, %f2147, %f2148;
	add.s32 	%r3140, %r3140, 16;
	add.s32 	%r3139, %r3139, 16;
	setp.ne.s32 	%p385, %r3139, %r8;
	@%p385 bra 	$L__BB0_428;
$L__BB0_429:
	setp.eq.s32 	%p386, %r5, 0;
	@%p386 bra 	$L__BB0_439;
	add.s32 	%r1653, %r5, -1;
	setp.lt.u32 	%p387, %r1653, 7;
	@%p387 bra 	$L__BB0_432;
	ld.param.u64 	%rd985, [_Z10DPUPoolingiiiiPfiiiiS_iiiiii_param_4];
	add.s32 	%r1654, %r358, %r3140;
	cvta.to.global.u64 	%rd385, %rd985;
	mul.wide.s32 	%rd386, %r1654, 4;
	add.s64 	%rd387, %rd385, %rd386;
	ld.global.f32 	%f2150, [%rd387];
	add.f32 	%f2151, %f4041, %f2150;
	ld.global.f32 	%f2152, [%rd387+4];
	add.f32 	%f2153, %f2151, %f2152;
	ld.global.f32 	%f2154, [%rd387+8];
	add.f32 	%f2155, %f2153, %f2154;
	ld.global.f32 	%f2156, [%rd387+12];
	add.f32 	%f2157, %f2155, %f2156;
	ld.global.f32 	%f2158, [%rd387+16];
	add.f32 	%f2159, %f2157, %f2158;
	ld.global.f32 	%f2160, [%rd387+20];
	add.f32 	%f2161, %f2159, %f2160;
	ld.global.f32 	%f2162, [%rd387+24];
	add.f32 	%f2163, %f2161, %f2162;
	ld.global.f32 	%f2164, [%rd387+28];
	add.f32 	%f4041, %f2163, %f2164;
	add.s32 	%r3140, %r3140, 8;
$L__BB0_432:
	setp.eq.s32 	%p388, %r4, 0;
	@%p388 bra 	$L__BB0_439;
	add.s32 	%r1655, %r4, -1;
	setp.lt.u32 	%p389, %r1655, 3;
	@%p389 bra 	$L__BB0_435;
	ld.param.u64 	%rd986, [_Z10DPUPoolingiiiiPfiiiiS_iiiiii_param_4];
	add.s32 	%r1656, %r358, %r3140;
	cvta.to.global.u64 	%rd388, %rd986;
	mul.wide.s32 	%rd389, %r1656, 4;
	add.s64 	%rd390, %rd388, %rd389;
	ld.global.f32 	%f2166, [%rd390];
	add.f32 	%f2167, %f4041, %f2166;
	ld.global.f32 	%f2168, [%rd390+4];
	add.f32 	%f2169, %f2167, %f2168;
	ld.global.f32 	%f2170, [%rd390+8];
	add.f32 	%f2171, %f2169, %f2170;
	ld.global.f32 	%f2172, [%rd390+12];
	add.f32 	%f4041, %f2171, %f2172;
	add.s32 	%r3140, %r3140, 4;
$L__BB0_435:
	setp.eq.s32 	%p390, %r9, 0;
	@%p390 bra 	$L__BB0_439;
	ld.param.u64 	%rd987, [_Z10DPUPoolingiiiiPfiiiiS_iiiiii_param_4];
	setp.eq.s32 	%p391, %r9, 1;
	add.s32 	%r1657, %r358, %r3140;
	cvta.to.global.u64 	%rd391, %rd987;
	mul.wide.s32 	%rd392, %r1657, 4;
	add.s64 	%rd8, %rd391, %rd392;
	ld.global.f32 	%f2173, [%rd8];
	add.f32 	%f4041, %f4041, %f2173;
	@%p391 bra 	$L__BB0_439;
	setp.eq.s32 	%p392, %r9, 2;
	ld.global.f32 	%f2174, [%rd8+4];
	add.f32 	%f4041, %f4041, %f2174;
	@%p392 bra 	$L__BB0_439;
	ld.global.f32 	%f2175, [%rd8+8];
	add.f32 	%f4041, %f4041, %f2175;
$L__BB0_439:
	add.s32 	%r3137, %r3137, 1;
	setp.lt.s32 	%p393, %r3137, %r63;
	@%p393 bra 	$L__BB0_425;
	mul.f32 	%f4042, %f4041, 0f3E800000;
$L__BB0_441:
	st.global.f32 	[%rd7], %f4042;
$L__BB0_442:
	ld.param.u32 	%r2945, [_Z10DPUPoolingiiiiPfiiiiS_iiiiii_param_8];
	ld.param.u32 	%r2900, [_Z10DPUPoolingiiiiPfiiiiS_iiiiii_param_7];
	ld.param.u32 	%r2855, [_Z10DPUPoolingiiiiPfiiiiS_iiiiii_param_6];
	mov.u32 	%r1658, %ctaid.y;
	mov.u32 	%r1659, %ntid.y;
	mov.u32 	%r1660, %tid.y;
	mad.lo.s32 	%r1661, %r1658, %r1659, %r1660;
	mad.lo.s32 	%r1662, %r1661, 7, 3;
	setp.ge.s32 	%p394, %r1662, %r2900;
	mov.u32 	%r1663, %ctaid.x;
	mov.u32 	%r1664, %ntid.x;
	mov.u32 	%r1665, %tid.x;
	mad.lo.s32 	%r1666, %r1663, %r1664, %r1665;
	mad.lo.s32 	%r1668, %r1666, 7, 1;
	setp.ge.s32 	%p395, %r1668, %r2945;
	or.pred  	%p396, %p394, %p395;
	mov.u32 	%r1669, %ctaid.z;
	mov.u32 	%r1670, %ntid.z;
	mov.u32 	%r1671, %tid.z;
	mad.lo.s32 	%r1672, %r1669, %r1670, %r1671;
	setp.ge.s32 	%p397, %r1672, %r2855;
	or.pred  	%p398, %p396, %p397;
	@%p398 bra 	$L__BB0_462;
	setp.ge.s32 	%p399, %r62, %r63;
	mov.f32 	%f4052, 0f00000000;
	@%p399 bra 	$L__BB0_461;
	mov.f32 	%f4051, 0f00000000;
	mov.u32 	%r3143, %r62;
$L__BB0_445:
	setp.ge.s32 	%p400, %r14, %r13;
	@%p400 bra 	$L__BB0_459;
	sub.s32 	%r3146, %r14, %r12;
	setp.gt.u32 	%p401, %r15, -16;
	@%p401 bra 	$L__BB0_449;
	sub.s32 	%r3146, %r14, %r12;
	mov.b32 	%r3145, 0;
$L__BB0_448:
	.pragma "nounroll";
	ld.param.u64 	%rd988, [_Z10DPUPoolingiiiiPfiiiiS_iiiiii_param_4];
	ld.param.u32 	%r2685, [_Z10DPUPoolingiiiiPfiiiiS_iiiiii_param_3];
	add.s32 	%r1675, %r3143, %r355;
	mad.lo.s32 	%r1676, %r1675, %r2685, %r12;
	add.s32 	%r1677, %r1676, %r3146;
	cvta.to.global.u64 	%rd393, %rd988;
	mul.wide.s32 	%rd394, %r1677, 4;
	add.s64 	%rd395, %rd393, %rd394;
	ld.global.f32 	%f2179, [%rd395];
	add.f32 	%f2180, %f4051, %f2179;
	ld.global.f32 	%f2181, [%rd395+4];
	add.f32 	%f2182, %f2180, %f2181;
	ld.global.f32 	%f2183, [%rd395+8];
	add.f32 	%f2184, %f2182, %f2183;
	ld.global.f32 	%f2185, [%rd395+12];
	add.f32 	%f2186, %f2184, %f2185;
	ld.global.f32 	%f2187, [%rd395+16];
	add.f32 	%f2188, %f2186, %f2187;
	ld.global.f32 	%f2189, [%rd395+20];
	add.f32 	%f2190, %f2188, %f2189;
	ld.global.f32 	%f2191, [%rd395+24];
	add.f32 	%f2192, %f2190, %f2191;
	ld.global.f32 	%f2193, [%rd395+28];
	add.f32 	%f2194, %f2192, %f2193;
	ld.global.f32 	%f2195, [%rd395+32];
	add.f32 	%f2196, %f2194, %f2195;
	ld.global.f32 	%f2197, [%rd395+36];
	add.f32 	%f2198, %f2196, %f2197;
	ld.global.f32 	%f2199, [%rd395+40];
	add.f32 	%f2200, %f2198, %f2199;
	ld.global.f32 	%f2201, [%rd395+44];
	add.f32 	%f2202, %f2200, %f2201;
	ld.global.f32 	%f2203, [%rd395+48];
	add.f32 	%f2204, %f2202, %f2203;
	ld.global.f32 	%f2205, [%rd395+52];
	add.f32 	%f2206, %f2204, %f2205;
	ld.global.f32 	%f2207, [%rd395+56];
	add.f32 	%f2208, %f2206, %f2207;
	ld.global.f32 	%f2209, [%rd395+60];
	add.f32 	%f4051, %f2208, %f2209;
	add.s32 	%r3146, %r3146, 16;
	add.s32 	%r3145, %r3145, 16;
	setp.ne.s32 	%p402, %r3145, %r16;
	@%p402 bra 	$L__BB0_448;
$L__BB0_449:
	setp.eq.s32 	%p403, %r11, 0;
	@%p403 bra 	$L__BB0_459;
	add.s32 	%r1678, %r11, -1;
	setp.lt.u32 	%p404, %r1678, 7;
	@%p404 bra 	$L__BB0_452;
	ld.param.u64 	%rd989, [_Z10DPUPoolingiiiiPfiiiiS_iiiiii_param_4];
	ld.param.u32 	%r2686, [_Z10DPUPoolingiiiiPfiiiiS_iiiiii_param_3];
	add.s32 	%r1679, %r3143, %r355;
	mad.lo.s32 	%r1680, %r1679, %r2686, %r12;
	add.s32 	%r1681, %r1680, %r3146;
	cvta.to.global.u64 	%rd396, %rd989;
	mul.wide.s32 	%rd397, %r1681, 4;
	add.s64 	%rd398, %rd396, %rd397;
	ld.global.f32 	%f2211, [%rd398];
	add.f32 	%f2212, %f4051, %f2211;
	ld.global.f32 	%f2213, [%rd398+4];
	add.f32 	%f2214, %f2212, %f2213;
	ld.global.f32 	%f2215, [%rd398+8];
	add.f32 	%f2216, %f2214, %f2215;
	ld.global.f32 	%f2217, [%rd398+12];
	add.f32 	%f2218, %f2216, %f2217;
	ld.global.f32 	%f2219, [%rd398+16];
	add.f32 	%f2220, %f2218, %f2219;
	ld.global.f32 	%f2221, [%rd398+20];
	add.f32 	%f2222, %f2220, %f2221;
	ld.global.f32 	%f2223, [%rd398+24];
	add.f32 	%f2224, %f2222, %f2223;
	ld.global.f32 	%f2225, [%rd398+28];
	add.f32 	%f4051, %f2224, %f2225;
	add.s32 	%r3146, %r3146, 8;
$L__BB0_452:
	setp.eq.s32 	%p405, %r10, 0;
	@%p405 bra 	$L__BB0_459;
	add.s32 	%r1682, %r10, -1;
	setp.lt.u32 	%p406, %r1682, 3;
	@%p406 bra 	$L__BB0_455;
	ld.param.u64 	%rd990, [_Z10DPUPoolingiiiiPfiiiiS_iiiiii_param_4];
	ld.param.u32 	%r2687, [_Z10DPUPoolingiiiiPfiiiiS_iiiiii_param_3];
	add.s32 	%r1683, %r3143, %r355;
	mad.lo.s32 	%r1684, %r1683, %r2687, %r12;
	add.s32 	%r1685, %r1684, %r3146;
	cvta.to.global.u64 	%rd399, %rd990;
	mul.wide.s32 	%rd400, %r1685, 4;
	add.s64 	%rd401, %rd399, %rd400;
	ld.global.f32 	%f2227, [%rd401];
	add.f32 	%f2228, %f4051, %f2227;
	ld.global.f32 	%f2229, [%rd401+4];
	add.f32 	%f2230, %f2228, %f2229;
	ld.global.f32 	%f2231, [%rd401+8];
	add.f32 	%f2232, %f2230, %f2231;
	ld.global.f32 	%f2233, [%rd401+12];
	add.f32 	%f4051, %f2232, %f2233;
	add.s32 	%r3146, %r3146, 4;
$L__BB0_455:
	setp.eq.s32 	%p407, %r17, 0;
	@%p407 bra 	$L__BB0_459;
	ld.param.u64 	%rd991, [_Z10DPUPoolingiiiiPfiiiiS_iiiiii_param_4];
	ld.param.u32 	%r2688, [_Z10DPUPoolingiiiiPfiiiiS_iiiiii_param_3];
	setp.eq.s32 	%p408, %r17, 1;
	add.s32 	%r1686, %r3143, %r355;
	mad.lo.s32 	%r1687, %r1686, %r2688, %r12;
	add.s32 	%r1688, %r1687, %r3146;
	cvta.to.global.u64 	%rd402, %rd991;
	mul.wide.s32 	%rd403, %r1688, 4;
	add.s64 	%rd404, %rd402, %rd403;
	ld.global.f32 	%f2234, [%rd404];
	add.f32 	%f4051, %f4051, %f2234;
	@%p408 bra 	$L__BB0_459;
	ld.param.u64 	%rd992, [_Z10DPUPoolingiiiiPfiiiiS_iiiiii_param_4];
	ld.param.u32 	%r2689, [_Z10DPUPoolingiiiiPfiiiiS_iiiiii_param_3];
	setp.eq.s32 	%p409, %r17, 2;
	add.s32 	%r1689, %r3143, %r355;
	mad.lo.s32 	%r1690, %r1689, %r2689, %r12;
	add.s32 	%r1691, %r1690, %r3146;
	cvta.to.global.u64 	%rd405, %rd992;
	mul.wide.s32 	%rd406, %r1691, 4;
	add.s64 	%rd407, %rd405, %rd406;
	ld.global.f32 	%f2235, [%rd407+4];
	add.f32 	%f4051, %f4051, %f2235;
	@%p409 bra 	$L__BB0_459;
	ld.param.u64 	%rd993, [_Z10DPUPoolingiiiiPfiiiiS_iiiiii_param_4];
	ld.param.u32 	%r2690, [_Z10DPUPoolingiiiiPfiiiiS_iiiiii_param_3];
	add.s32 	%r1692, %r3143, %r355;
	mad.lo.s32 	%r1693, %r1692, %r2690, %r12;
	add.s32 	%r1694, %r1693, %r3146;
	cvta.to.global.u64 	%rd408, %rd993;
	mul.wide.s32 	%rd409, %r1694, 4;
	add.s64 	%rd410, %rd408, %rd409;
	ld.global.f32 	%f2236, [%rd410+8];
	add.f32 	%f4051, %f4051, %f2236;
$L__BB0_459:
	add.s32 	%r3143, %r3143, 1;
	setp.lt.s32 	%p410, %r3143, %r63;
	@%p410 bra 	$L__BB0_445;
	mul.f32 	%f4052, %f4051, 0f3E800000;
$L__BB0_461:
	st.global.f32 	[%rd7+4], %f4052;
$L__BB0_462:
	ld.param.u32 	%r2946, [_Z10DPUPoolingiiiiPfiiiiS_iiiiii_param_8];
	ld.param.u32 	%r2901, [_Z10DPUPoolingiiiiPfiiiiS_iiiiii_param_7];
	ld.param.u32 	%r2856, [_Z10DPUPoolingiiiiPfiiiiS_iiiiii_param_6];
	mov.u32 	%r1695, %ctaid.y;
	mov.u32 	%r1696, %ntid.y;
	mov.u32 	%r1697, %tid.y;
	mad.lo.s32 	%r1698, %r1695, %r1696, %r1697;
	mad.lo.s32 	%r1699, %r1698, 7, 3;
	setp.ge.s32 	%p411, %r1699, %r2901;
	mov.u32 	%r1700, %ctaid.x;
	mov.u32 	%r1701, %ntid.x;
	mov.u32 	%r1702, %tid.x;
	mad.lo.s32 	%r1703, %r1700, %r1701, %r1702;
	mad.lo.s32 	%r1704, %r1703, 7, 2;
	setp.ge.s32 	%p412, %r1704, %r2946;
	or.pred  	%p413, %p411, %p412;
	mov.u32 	%r1705, %ctaid.z;
	mov.u32 	%r1706, %ntid.z;
	mov.u32 	%r1707, %tid.z;
	mad.lo.s32 	%r1708, %r1705, %r1706, %r1707;
	setp.ge.s32 	%p414, %r1708, %r2856;
	or.pred  	%p415, %p413, %p414;
	@%p415 bra 	$L__BB0_482;
	setp.ge.s32 	%p416, %r62, %r63;
	mov.f32 	%f4062, 0f00000000;
	@%p416 bra 	$L__BB0_481;
	mov.f32 	%f4061, 0f00000000;
	mov.u32 	%r3149, %r62;
$L__BB0_465:
	setp.ge.s32 	%p417, %r22, %r21;
	@%p417 bra 	$L__BB0_479;
	sub.s32 	%r3152, %r22, %r20;
	setp.gt.u32 	%p418, %r23, -16;
	@%p418 bra 	$L__BB0_469;
	sub.s32 	%r3152, %r22, %r20;
	mov.b32 	%r3151, 0;
$L__BB0_468:
	.pragma "nounroll";
	ld.param.u64 	%rd994, [_Z10DPUPoolingiiiiPfiiiiS_iiiiii_param_4];
	ld.param.u32 	%r2691, [_Z10DPUPoolingiiiiPfiiiiS_iiiiii_param_3];
	add.s32 	%r1711, %r3149, %r355;
	mad.lo.s32 	%r1712, %r1711, %r2691, %r20;
	add.s32 	%r1713, %r1712, %r3152;
	cvta.to.global.u64 	%rd411, %rd994;
	mul.wide.s32 	%rd412, %r1713, 4;
	add.s64 	%rd413, %rd411, %rd412;
	ld.global.f32 	%f2240, [%rd413];
	add.f32 	%f2241, %f4061, %f2240;
	ld.global.f32 	%f2242, [%rd413+4];
	add.f32 	%f2243, %f2241, %f2242;
	ld.global.f32 	%f2244, [%rd413+8];
	add.f32 	%f2245, %f2243, %f2244;
	ld.global.f32 	%f2246, [%rd413+12];
	add.f32 	%f2247, %f2245, %f2246;
	ld.global.f32 	%f2248, [%rd413+16];
	add.f32 	%f2249, %f2247, %f2248;
	ld.global.f32 	%f2250, [%rd413+20];
	add.f32 	%f2251, %f2249, %f2250;
	ld.global.f32 	%f2252, [%rd413+24];
	add.f32 	%f2253, %f2251, %f2252;
	ld.global.f32 	%f2254, [%rd413+28];
	add.f32 	%f2255, %f2253, %f2254;
	ld.global.f32 	%f2256, [%rd413+32];
	add.f32 	%f2257, %f2255, %f2256;
	ld.global.f32 	%f2258, [%rd413+36];
	add.f32 	%f2259, %f2257, %f2258;
	ld.global.f32 	%f2260, [%rd413+40];
	add.f32 	%f2261, %f2259, %f2260;
	ld.global.f32 	%f2262, [%rd413+44];
	add.f32 	%f2263, %f2261, %f2262;
	ld.global.f32 	%f2264, [%rd413+48];
	add.f32 	%f2265, %f2263, %f2264;
	ld.global.f32 	%f2266, [%rd413+52];
	add.f32 	%f2267, %f2265, %f2266;
	ld.global.f32 	%f2268, [%rd413+56];
	add.f32 	%f2269, %f2267, %f2268;
	ld.global.f32 	%f2270, [%rd413+60];
	add.f32 	%f4061, %f2269, %f2270;
	add.s32 	%r3152, %r3152, 16;
	add.s32 	%r3151, %r3151, 16;
	setp.ne.s32 	%p419, %r3151, %r24;
	@%p419 bra 	$L__BB0_468;
$L__BB0_469:
	setp.eq.s32 	%p420, %r19, 0;
	@%p420 bra 	$L__BB0_479;
	add.s32 	%r1714, %r19, -1;
	setp.lt.u32 	%p421, %r1714, 7;
	@%p421 bra 	$L__BB0_472;
	ld.param.u64 	%rd995, [_Z10DPUPoolingiiiiPfiiiiS_iiiiii_param_4];
	ld.param.u32 	%r2692, [_Z10DPUPoolingiiiiPfiiiiS_iiiiii_param_3];
	add.s32 	%r1715, %r3149, %r355;
	mad.lo.s32 	%r1716, %r1715, %r2692, %r20;
	add.s32 	%r1717, %r1716, %r3152;
	cvta.to.global.u64 	%rd414, %rd995;
	mul.wide.s32 	%rd415, %r1717, 4;
	add.s64 	%rd416, %rd414, %rd415;
	ld.global.f32 	%f2272, [%rd416];
	add.f32 	%f2273, %f4061, %f2272;
	ld.global.f32 	%f2274, [%rd416+4];
	add.f32 	%f2275, %f2273, %f2274;
	ld.global.f32 	%f2276, [%rd416+8];
	add.f32 	%f2277, %f2275, %f2276;
	ld.global.f32 	%f2278, [%rd416+12];
	add.f32 	%f2279, %f2277, %f2278;
	ld.global.f32 	%f2280, [%rd416+16];
	add.f32 	%f2281, %f2279, %f2280;
	ld.global.f32 	%f2282, [%rd416+20];
	add.f32 	%f2283, %f2281, %f2282;
	ld.global.f32 	%f2284, [%rd416+24];
	add.f32 	%f2285, %f2283, %f2284;
	ld.global.f32 	%f2286, [%rd416+28];
	add.f32 	%f4061, %f2285, %f2286;
	add.s32 	%r3152, %r3152, 8;
$L__BB0_472:
	setp.eq.s32 	%p422, %r18, 0;
	@%p422 bra 	$L__BB0_479;
	add.s32 	%r1718, %r18, -1;
	setp.lt.u32 	%p423, %r1718, 3;
	@%p423 bra 	$L__BB0_475;
	ld.param.u64 	%rd996, [_Z10DPUPoolingiiiiPfiiiiS_iiiiii_param_4];
	ld.param.u32 	%r2693, [_Z10DPUPoolingiiiiPfiiiiS_iiiiii_param_3];
	add.s32 	%r1719, %r3149, %r355;
	mad.lo.s32 	%r1720, %r1719, %r2693, %r20;
	add.s32 	%r1721, %r1720, %r3152;
	cvta.to.global.u64 	%rd417, %rd996;
	mul.wide.s32 	%rd418, %r1721, 4;
	add.s64 	%rd419, %rd417, %rd418;
	ld.global.f32 	%f2288, [%rd419];
	add.f32 	%f2289, %f4061, %f2288;
	ld.global.f32 	%f2290, [%rd419+4];
	add.f32 	%f2291, %f2289, %f2290;
	ld.global.f32 	%f2292, [%rd419+8];
	add.f32 	%f2293, %f2291, %f2292;
	ld.global.f32 	%f2294, [%rd419+12];
	add.f32 	%f4061, %f2293, %f2294;
	add.s32 	%r3152, %r3152, 4;
$L__BB0_475:
	setp.eq.s32 	%p424, %r25, 0;
	@%p424 bra 	$L__BB0_479;
	ld.param.u64 	%rd997, [_Z10DPUPoolingiiiiPfiiiiS_iiiiii_param_4];
	ld.param.u32 	%r2694, [_Z10DPUPoolingiiiiPfiiiiS_iiiiii_param_3];
	setp.eq.s32 	%p425, %r25, 1;
	add.s32 	%r1722, %r3149, %r355;
	mad.lo.s32 	%r1723, %r1722, %r2694, %r20;
	add.s32 	%r1724, %r1723, %r3152;
	cvta.to.global.u64 	%rd420, %rd997;
	mul.wide.s32 	%rd421, %r1724, 4;
	add.s64 	%rd422, %rd420, %rd421;
	ld.global.f32 	%f2295, [%rd422];
	add.f32 	%f4061, %f4061, %f2295;
	@%p425 bra 	$L__BB0_479;
	ld.param.u64 	%rd998, [_Z10DPUPoolingiiiiPfiiiiS_iiiiii_param_4];
	ld.param.u32 	%r2695, [_Z10DPUPoolingiiiiPfiiiiS_iiiiii_param_3];
	setp.eq.s32 	%p426, %r25, 2;
	add.s32 	%r1725, %r3149, %r355;
	mad.lo.s32 	%r1726, %r1725, %r2695, %r20;
	add.s32 	%r1727, %r1726, %r3152;
	cvta.to.global.u64 	%rd423, %rd998;
	mul.wide.s32 	%rd424, %r1727, 4;
	add.s64 	%rd425, %rd423, %rd424;
	ld.global.f32 	%f2296, [%rd425+4];
	add.f32 	%f4061, %f4061, %f2296;
	@%p426 bra 	$L__BB0_479;
	ld.param.u64 	%rd999, [_Z10DPUPoolingiiiiPfiiiiS_iiiiii_param_4];
	ld.param.u32 	%r2696, [_Z10DPUPoolingiiiiPfiiiiS_iiiiii_param_3];
	add.s32 	%r1728, %r3149, %r355;
	mad.lo.s32 	%r1729, %r1728, %r2696, %r20;
	add.s32 	%r1730, %r1729, %r3152;
	cvta.to.global.u64 	%rd426, %rd999;
	mul.wide.s32 	%rd427, %r1730, 4;
	add.s64 	%rd428, %rd426, %rd427;
	ld.global.f32 	%f2297, [%rd428+8];
	add.f32 	%f4061, %f4061, %f2297;
$L__BB0_479:
	add.s32 	%r3149, %r3149, 1;
	setp.lt.s32 	%p427, %r3149, %r63;
	@%p427 bra 	$L__BB0_465;
	mul.f32 	%f4062, %f4061, 0f3E800000;
$L__BB0_481:
	st.global.f32 	[%rd7+8], %f4062;
$L__BB0_482:
	ld.param.u32 	%r2947, [_Z10DPUPoolingiiiiPfiiiiS_iiiiii_param_8];
	ld.param.u32 	%r2902, [_Z10DPUPoolingiiiiPfiiiiS_iiiiii_param_7];
	ld.param.u32 	%r2857, [_Z10DPUPoolingiiiiPfiiiiS_iiiiii_param_6];
	mov.u32 	%r1731, %ctaid.y;
	mov.u32 	%r1732, %ntid.y;
	mov.u32 	%r1733, %tid.y;
	mad.lo.s32 	%r1734, %r1731, %r1732, %r1733;
	mad.lo.s32 	%r1735, %r1734, 7, 3;
	setp.ge.s32 	%p428, %r1735, %r2902;
	mov.u32 	%r1736, %ctaid.x;
	mov.u32 	%r1737, %ntid.x;
	mov.u32 	%r1738, %tid.x;
	mad.lo.s32 	%r1739, %r1736, %r1737, %r1738;
	mad.lo.s32 	%r1740, %r1739, 7, 3;
	setp.ge.s32 	%p429, %r1740, %r2947;
	or.pred  	%p430, %p428, %p429;
	mov.u32 	%r1741, %ctaid.z;
	mov.u32 	%r1742, %ntid.z;
	mov.u32 	%r1743, %tid.z;
	mad.lo.s32 	%r1744, %r1741, %r1742, %r1743;
	setp.ge.s32 	%p431, %r1744, %r2857;
	or.pred  	%p432, %p430, %p431;
	@%p432 bra 	$L__BB0_502;
	setp.ge.s32 	%p433, %r62, %r63;
	mov.f32 	%f4072, 0f00000000;
	@%p433 bra 	$L__BB0_501;
	mov.f32 	%f4071, 0f00000000;
	mov.u32 	%r3155, %r62;
$L__BB0_485:
	setp.ge.s32 	%p434, %r30, %r29;
	@%p434 bra 	$L__BB0_499;
	sub.s32 	%r3158, %r30, %r28;
	setp.gt.u32 	%p435, %r31, -16;
	@%p435 bra 	$L__BB0_489;
	sub.s32 	%r3158, %r30, %r28;
	mov.b32 	%r3157, 0;
$L__BB0_488:
	.pragma "nounroll";
	ld.param.u64 	%rd1000, [_Z10DPUPoolingiiiiPfiiiiS_iiiiii_param_4];
	ld.param.u32 	%r2697, [_Z10DPUPoolingiiiiPfiiiiS_iiiiii_param_3];
	add.s32 	%r1747, %r3155, %r355;
	mad.lo.s32 	%r1748, %r1747, %r2697, %r28;
	add.s32 	%r1749, %r1748, %r3158;
	cvta.to.global.u64 	%rd429, %rd1000;
	mul.wide.s32 	%rd430, %r1749, 4;
	add.s64 	%rd431, %rd429, %rd430;
	ld.global.f32 	%f2301, [%rd431];
	add.f32 	%f2302, %f4071, %f2301;
	ld.global.f32 	%f2303, [%rd431+4];
	add.f32 	%f2304, %f2302, %f2303;
	ld.global.f32 	%f2305, [%rd431+8];
	add.f32 	%f2306, %f2304, %f2305;
	ld.global.f32 	%f2307, [%rd431+12];
	add.f32 	%f2308, %f2306, %f2307;
	ld.global.f32 	%f2309, [%rd431+16];
	add.f32 	%f2310, %f2308, %f2309;
	ld.global.f32 	%f2311, [%rd431+20];
	add.f32 	%f2312, %f2310, %f2311;
	ld.global.f32 	%f2313, [%rd431+24];
	add.f32 	%f2314, %f2312, %f2313;
	ld.global.f32 	%f2315, [%rd431+28];
	add.f32 	%f2316, %f2314, %f2315;
	ld.global.f32 	%f2317, [%rd431+32];
	add.f32 	%f2318, %f2316, %f2317;
	ld.global.f32 	%f2319, [%rd431+36];
	add.f32 	%f2320, %f2318, %f2319;
	ld.global.f32 	%f2321, [%rd431+40];
	add.f32 	%f2322, %f2320, %f2321;
	ld.global.f32 	%f2323, [%rd431+44];
	add.f32 	%f2324, %f2322, %f2323;
	ld.global.f32 	%f2325, [%rd431+48];
	add.f32 	%f2326, %f2324, %f2325;
	ld.global.f32 	%f2327, [%rd431+52];
	add.f32 	%f2328, %f2326, %f2327;
	ld.global.f32 	%f2329, [%rd431+56];
	add.f32 	%f2330, %f2328, %f2329;
	ld.global.f32 	%f2331, [%rd431+60];
	add.f32 	%f4071, %f2330, %f2331;
	add.s32 	%r3158, %r3158, 16;
	add.s32 	%r3157, %r3157, 16;
	setp.ne.s32 	%p436, %r3157, %r32;
	@%p436 bra 	$L__BB0_488;
$L__BB0_489:
	setp.eq.s32 	%p437, %r27, 0;
	@%p437 bra 	$L__BB0_499;
	add.s32 	%r1750, %r27, -1;
	setp.lt.u32 	%p438, %r1750, 7;
	@%p438 bra 	$L__BB0_492;
	ld.param.u64 	%rd1001, [_Z10DPUPoolingiiiiPfiiiiS_iiiiii_param_4];
	ld.param.u32 	%r2698, [_Z10DPUPoolingiiiiPfiiiiS_iiiiii_param_3];
	add.s32 	%r1751, %r3155, %r355;
	mad.lo.s32 	%r1752, %r1751, %r2698, %r28;
	add.s32 	%r1753, %r1752, %r3158;
	cvta.to.global.u64 	%rd432, %rd1001;
	mul.wide.s32 	%rd433, %r1753, 4;
	add.s64 	%rd434, %rd432, %rd433;
	ld.global.f32 	%f2333, [%rd434];
	add.f32 	%f2334, %f4071, %f2333;
	ld.global.f32 	%f2335, [%rd434+4];
	add.f32 	%f2336, %f2334, %f2335;
	ld.global.f32 	%f2337, [%rd434+8];
	add.f32 	%f2338, %f2336, %f2337;
	ld.global.f32 	%f2339, [%rd434+12];
	add.f32 	%f2340, %f2338, %f2339;
	ld.global.f32 	%f2341, [%rd434+16];
	add.f32 	%f2342, %f2340, %f2341;
	ld.global.f32 	%f2343, [%rd434+20];
	add.f32 	%f2344, %f2342, %f2343;
	ld.global.f32 	%f2345, [%rd434+24];
	add.f32 	%f2346, %f2344, %f2345;
	ld.global.f32 	%f2347, [%rd434+28];
	add.f32 	%f4071, %f2346, %f2347;
	add.s32 	%r3158, %r3158, 8;
$L__BB0_492:
	setp.eq.s32 	%p439, %r26, 0;
	@%p439 bra 	$L__BB0_499;
	add.s32 	%r1754, %r26, -1;
	setp.lt.u32 	%p440, %r1754, 3;
	@%p440 bra 	$L__BB0_495;
	ld.param.u64 	%rd1002, [_Z10DPUPoolingiiiiPfiiiiS_iiiiii_param_4];
	ld.param.u32 	%r2699, [_Z10DPUPoolingiiiiPfiiiiS_iiiiii_param_3];
	add.s32 	%r1755, %r3155, %r355;
	mad.lo.s32 	%r1756, %r1755, %r2699, %r28;
	add.s32 	%r1757, %r1756, %r3158;
	cvta.to.global.u64 	%rd435, %rd1002;
	mul.wide.s32 	%rd436, %r1757, 4;
	add.s64 	%rd437, %rd435, %rd436;
	ld.global.f32 	%f2349, [%rd437];
	add.f32 	%f2350, %f4071, %f2349;
	ld.global.f32 	%f2351, [%rd437+4];
	add.f32 	%f2352, %f2350, %f2351;
	ld.global.f32 	%f2353, [%rd437+8];
	add.f32 	%f2354, %f2352, %f2353;
	ld.global.f32 	%f2355, [%rd437+12];
	add.f32 	%f4071, %f2354, %f2355;
	add.s32 	%r3158, %r3158, 4;
$L__BB0_495:
	setp.eq.s32 	%p441, %r33, 0;
	@%p441 bra 	$L__BB0_499;
	ld.param.u64 	%rd1003, [_Z10DPUPoolingiiiiPfiiiiS_iiiiii_param_4];
	ld.param.u32 	%r2700, [_Z10DPUPoolingiiiiPfiiiiS_iiiiii_param_3];
	setp.eq.s32 	%p442, %r33, 1;
	add.s32 	%r1758, %r3155, %r355;
	mad.lo.s32 	%r1759, %r1758, %r2700, %r28;
	add.s32 	%r1760, %r1759, %r3158;
	cvta.to.global.u64 	%rd438, %rd1003;
	mul.wide.s32 	%rd439, %r1760, 4;
	add.s64 	%rd440, %rd438, %rd439;
	ld.global.f32 	%f2356, [%rd440];
	add.f32 	%f4071, %f4071, %f2356;
	@%p442 bra 	$L__BB0_499;
	ld.param.u64 	%rd1004, [_Z10DPUPoolingiiiiPfiiiiS_iiiiii_param_4];
	ld.param.u32 	%r2701, [_Z10DPUPoolingiiiiPfiiiiS_iiiiii_param_3];
	setp.eq.s32 	%p443, %r33, 2;
	add.s32 	%r1761, %r3155, %r355;
	mad.lo.s32 	%r1762, %r1761, %r2701, %r28;
	add.s32 	%r1763, %r1762, %r3158;
	cvta.to.global.u64 	%rd441, %rd1004;
	mul.wide.s32 	%rd442, %r1763, 4;
	add.s64 	%rd443, %rd441, %rd442;
	ld.global.f32 	%f2357, [%rd443+4];
	add.f32 	%f4071, %f4071, %f2357;
	@%p443 bra 	$L__BB0_499;
	ld.param.u64 	%rd1005, [_Z10DPUPoolingiiiiPfiiiiS_iiiiii_param_4];
	ld.param.u32 	%r2702, [_Z10DPUPoolingiiiiPfiiiiS_iiiiii_param_3];
	add.s32 	%r1764, %r3155, %r355;
	mad.lo.s32 	%r1765, %r1764, %r2702, %r28;
	add.s32 	%r1766, %r1765, %r3158;
	cvta.to.global.u64 	%rd444, %rd1005;
	mul.wide.s32 	%rd445, %r1766, 4;
	add.s64 	%rd446, %rd444, %rd445;
	ld.global.f32 	%f2358, [%rd446+8];
	add.f32 	%f4071, %f4071, %f2358;
$L__BB0_499:
	add.s32 	%r3155, %r3155, 1;
	setp.lt.s32 	%p444, %r3155, %r63;
	@%p444 bra 	$L__BB0_485;
	mul.f32 	%f4072, %f4071, 0f3E800000;
$L__BB0_501:
	st.global.f32 	[%rd7+12], %f4072;
$L__BB0_502:
	ld.param.u32 	%r2948, [_Z10DPUPoolingiiiiPfiiiiS_iiiiii_param_8];
	ld.param.u32 	%r2903, [_Z10DPUPoolingiiiiPfiiiiS_iiiiii_param_7];
	ld.param.u32 	%r2858, [_Z10DPUPoolingiiiiPfiiiiS_iiiiii_param_6];
	mov.u32 	%r1767, %ctaid.y;
	mov.u32 	%r1768, %ntid.y;
	mov.u32 	%r1769, %tid.y;
	mad.lo.s32 	%r1770, %r1767, %r1768, %r1769;
	mad.lo.s32 	%r1771, %r1770, 7, 3;
	setp.ge.s32 	%p445, %r1771, %r2903;
	mov.u32 	%r1772, %ctaid.x;
	mov.u32 	%r1773, %ntid.x;
	mov.u32 	%r1774, %tid.x;
	mad.lo.s32 	%r1775, %r1772, %r1773, %r1774;
	mad.lo.s32 	%r1776, %r1775, 7, 4;
	setp.ge.s32 	%p446, %r1776, %r2948;
	or.pred  	%p447, %p445, %p446;
	mov.u32 	%r1777, %ctaid.z;
	mov.u32 	%r1778, %ntid.z;
	mov.u32 	%r1779, %tid.z;
	mad.lo.s32 	%r1780, %r1777, %r1778, %r1779;
	setp.ge.s32 	%p448, %r1780, %r2858;
	or.pred  	%p449, %p447, %p448;
	@%p449 bra 	$L__BB0_522;
	setp.ge.s32 	%p450, %r62, %r63;
	mov.f32 	%f4082, 0f00000000;
	@%p450 bra 	$L__BB0_521;
	mov.f32 	%f4081, 0f00000000;
	mov.u32 	%r3161, %r62;
$L__BB0_505:
	setp.ge.s32 	%p451, %r38, %r37;
	@%p451 bra 	$L__BB0_519;
	sub.s32 	%r3164, %r38, %r36;
	setp.gt.u32 	%p452, %r39, -16;
	@%p452 bra 	$L__BB0_509;
	sub.s32 	%r3164, %r38, %r36;
	mov.b32 	%r3163, 0;
$L__BB0_508:
	.pragma "nounroll";
	ld.param.u64 	%rd1006, [_Z10DPUPoolingiiiiPfiiiiS_iiiiii_param_4];
	ld.param.u32 	%r2703, [_Z10DPUPoolingiiiiPfiiiiS_iiiiii_param_3];
	add.s32 	%r1783, %r3161, %r355;
	mad.lo.s32 	%r1784, %r1783, %r2703, %r36;
	add.s32 	%r1785, %r1784, %r3164;
	cvta.to.global.u64 	%rd447, %rd1006;
	mul.wide.s32 	%rd448, %r1785, 4;
	add.s64 	%rd449, %rd447, %rd448;
	ld.global.f32 	%f2362, [%rd449];
	add.f32 	%f2363, %f4081, %f2362;
	ld.global.f32 	%f2364, [%rd449+4];
	add.f32 	%f2365, %f2363, %f2364;
	ld.global.f32 	%f2366, [%rd449+8];
	add.f32 	%f2367, %f2365, %f2366;
	ld.global.f32 	%f2368, [%rd449+12];
	add.f32 	%f2369, %f2367, %f2368;
	ld.global.f32 	%f2370, [%rd449+16];
	add.f32 	%f2371, %f2369, %f2370;
	ld.global.f32 	%f2372, [%rd449+20];
	add.f32 	%f2373, %f2371, %f2372;
	ld.global.f32 	%f2374, [%rd449+24];
	add.f32 	%f2375, %f2373, %f2374;
	ld.global.f32 	%f2376, [%rd449+28];
	add.f32 	%f2377, %f2375, %f2376;
	ld.global.f32 	%f2378, [%rd449+32];
	add.f32 	%f2379, %f2377, %f2378;
	ld.global.f32 	%f2380, [%rd449+36];
	add.f32 	%f2381, %f2379, %f2380;
	ld.global.f32 	%f2382, [%rd449+40];
	add.f32 	%f2383, %f2381, %f2382;
	ld.global.f32 	%f2384, [%rd449+44];
	add.f32 	%f2385, %f2383, %f2384;
	ld.global.f32 	%f2386, [%rd449+48];
	add.f32 	%f2387, %f2385, %f2386;
	ld.global.f32 	%f2388, [%rd449+52];
	add.f32 	%f2389, %f2387, %f2388;
	ld.global.f32 	%f2390, [%rd449+56];
	add.f32 	%f2391, %f2389, %f2390;
	ld.global.f32 	%f2392, [%rd449+60];
	add.f32 	%f4081, %f2391, %f2392;
	add.s32 	%r3164, %r3164, 16;
	add.s32 	%r3163, %r3163, 16;
	setp.ne.s32 	%p453, %r3163, %r40;
	@%p453 bra 	$L__BB0_508;
$L__BB0_509:
	setp.eq.s32 	%p454, %r35, 0;
	@%p454 bra 	$L__BB0_519;
	add.s32 	%r1786, %r35, -1;
	setp.lt.u32 	%p455, %r1786, 7;
	@%p455 bra 	$L__BB0_512;
	ld.param.u64 	%rd1007, [_Z10DPUPoolingiiiiPfiiiiS_iiiiii_param_4];
	ld.param.u32 	%r2704, [_Z10DPUPoolingiiiiPfiiiiS_iiiiii_param_3];
	add.s32 	%r1787, %r3161, %r355;
	mad.lo.s32 	%r1788, %r1787, %r2704, %r36;
	add.s32 	%r1789, %r1788, %r3164;
	cvta.to.global.u64 	%rd450, %rd1007;
	mul.wide.s32 	%rd451, %r1789, 4;
	add.s64 	%rd452, %rd450, %rd451;
	ld.global.f32 	%f2394, [%rd452];
	add.f32 	%f2395, %f4081, %f2394;
	ld.global.f32 	%f2396, [%rd452+4];
	add.f32 	%f2397, %f2395, %f2396;
	ld.global.f32 	%f2398, [%rd452+8];
	add.f32 	%f2399, %f2397, %f2398;
	ld.global.f32 	%f2400, [%rd452+12];
	add.f32 	%f2401, %f2399, %f2400;
	ld.global.f32 	%f2402, [%rd452+16];
	add.f32 	%f2403, %f2401, %f2402;
	ld.global.f32 	%f2404, [%rd452+20];
	add.f32 	%f2405, %f2403, %f2404;
	ld.global.f32 	%f2406, [%rd452+24];
	add.f32 	%f2407, %f2405, %f2406;
	ld.global.f32 	%f2408, [%rd452+28];
	add.f32 	%f4081, %f2407, %f2408;
	add.s32 	%r3164, %r3164, 8;
$L__BB0_512:
	setp.eq.s32 	%p456, %r34, 0;
	@%p456 bra 	$L__BB0_519;
	add.s32 	%r1790, %r34, -1;
	setp.lt.u32 	%p457, %r1790, 3;
	@%p457 bra 	$L__BB0_515;
	ld.param.u64 	%rd1008, [_Z10DPUPoolingiiiiPfiiiiS_iiiiii_param_4];
	ld.param.u32 	%r2705, [_Z10DPUPoolingiiiiPfiiiiS_iiiiii_param_3];
	add.s32 	%r1791, %r3161, %r355;
	mad.lo.s32 	%r1792, %r1791, %r2705, %r36;
	add.s32 	%r1793, %r1792, %r3164;
	cvta.to.global.u64 	%rd453, %rd1008;
	mul.wide.s32 	%rd454, %r1793, 4;
	add.s64 	%rd455, %rd453, %rd454;
	ld.global.f32 	%f2410, [%rd455];
	add.f32 	%f2411, %f4081, %f2410;
	ld.global.f32 	%f2412, [%rd455+4];
	add.f32 	%f2413, %f2411, %f2412;
	ld.global.f32 	%f2414, [%rd455+8];
	add.f32 	%f2415, %f2413, %f2414;
	ld.global.f32 	%f2416, [%rd455+12];
	add.f32 	%f4081, %f2415, %f2416;
	add.s32 	%r3164, %r3164, 4;
$L__BB0_515:
	setp.eq.s32 	%p458, %r41, 0;
	@%p458 bra 	$L__BB0_519;
	ld.param.u64 	%rd1009, [_Z10DPUPoolingiiiiPfiiiiS_iiiiii_param_4];
	ld.param.u32 	%r2706, [_Z10DPUPoolingiiiiPfiiiiS_iiiiii_param_3];
	setp.eq.s32 	%p459, %r41, 1;
	add.s32 	%r1794, %r3161, %r355;
	mad.lo.s32 	%r1795, %r1794, %r2706, %r36;
	add.s32 	%r1796, %r1795, %r3164;
	cvta.to.global.u64 	%rd456, %rd1009;
	mul.wide.s32 	%rd457, %r1796, 4;
	add.s64 	%rd458, %rd456, %rd457;
	ld.global.f32 	%f2417, [%rd458];
	add.f32 	%f4081, %f4081, %f2417;
	@%p459 bra 	$L__BB0_519;
	ld.param.u64 	%rd1010, [_Z10DPUPoolingiiiiPfiiiiS_iiiiii_param_4];
	ld.param.u32 	%r2707, [_Z10DPUPoolingiiiiPfiiiiS_iiiiii_param_3];
	setp.eq.s32 	%p460, %r41, 2;
	add.s32 	%r1797, %r3161, %r355;
	mad.lo.s32 	%r1798, %r1797, %r2707, %r36;
	add.s32 	%r1799, %r1798, %r3164;
	cvta.to.global.u64 	%rd459, %rd1010;
	mul.wide.s32 	%rd460, %r1799, 4;
	add.s64 	%rd461, %rd459, %rd460;
	ld.global.f32 	%f2418, [%rd461+4];
	add.f32 	%f4081, %f4081, %f2418;
	@%p460 bra 	$L__BB0_519;
	ld.param.u64 	%rd1011, [_Z10DPUPoolingiiiiPfiiiiS_iiiiii_param_4];
	ld.param.u32 	%r2708, [_Z10DPUPoolingiiiiPfiiiiS_iiiiii_param_3];
	add.s32 	%r1800, %r3161, %r355;
	mad.lo.s32 	%r1801, %r1800, %r2708, %r36;
	add.s32 	%r1802, %r1801, %r3164;
	cvta.to.global.u64 	%rd462, %rd1011;
	mul.wide.s32 	%rd463, %r1802, 4;
	add.s64 	%rd464, %rd462, %rd463;
	ld.global.f32 	%f2419, [%rd464+8];
	add.f32 	%f4081, %f4081, %f2419;
$L__BB0_519:
	add.s32 	%r3161, %r3161, 1;
	setp.lt.s32 	%p461, %r3161, %r63;
	@%p461 bra 	$L__BB0_505;
	mul.f32 	%f4082, %f4081, 0f3E800000;
$L__BB0_521:
	st.global.f32 	[%rd7+16], %f4082;
$L__BB0_522:
	ld.param.u32 	%r2949, [_Z10DPUPoolingiiiiPfiiiiS_iiiiii_param_8];
	ld.param.u32 	%r2904, [_Z10DPUPoolingiiiiPfiiiiS_iiiiii_param_7];
	ld.param.u32 	%r2859, [_Z10DPUPoolingiiiiPfiiiiS_iiiiii_param_6];
	mov.u32 	%r1803, %ctaid.y;
	mov.u32 	%r1804, %ntid.y;
	mov.u32 	%r1805, %tid.y;
	mad.lo.s32 	%r1806, %r1803, %r1804, %r1805;
	mad.lo.s32 	%r1807, %r1806, 7, 3;
	setp.ge.s32 	%p462, %r1807, %r2904;
	mov.u32 	%r1808, %ctaid.x;
	mov.u32 	%r1809, %ntid.x;
	mov.u32 	%r1810, %tid.x;
	mad.lo.s32 	%r1811, %r1808, %r1809, %r1810;
	mad.lo.s32 	%r1812, %r1811, 7, 5;
	setp.ge.s32 	%p463, %r1812, %r2949;
	or.pred  	%p464, %p462, %p463;
	mov.u32 	%r1813, %ctaid.z;
	mov.u32 	%r1814, %ntid.z;
	mov.u32 	%r1815, %tid.z;
	mad.lo.s32 	%r1816, %r1813, %r1814, %r1815;
	setp.ge.s32 	%p465, %r1816, %r2859;
	or.pred  	%p466, %p464, %p465;
	@%p466 bra 	$L__BB0_542;
	setp.ge.s32 	%p467, %r62, %r63;
	mov.f32 	%f4092, 0f00000000;
	@%p467 bra 	$L__BB0_541;
	mov.f32 	%f4091, 0f00000000;
	mov.u32 	%r3167, %r62;
$L__BB0_525:
	setp.ge.s32 	%p468, %r46, %r45;
	@%p468 bra 	$L__BB0_539;
	sub.s32 	%r3170, %r46, %r44;
	setp.gt.u32 	%p469, %r47, -16;
	@%p469 bra 	$L__BB0_529;
	sub.s32 	%r3170, %r46, %r44;
	mov.b32 	%r3169, 0;
$L__BB0_528:
	.pragma "nounroll";
	ld.param.u64 	%rd1012, [_Z10DPUPoolingiiiiPfiiiiS_iiiiii_param_4];
	ld.param.u32 	%r2709, [_Z10DPUPoolingiiiiPfiiiiS_iiiiii_param_3];
	add.s32 	%r1819, %r3167, %r355;
	mad.lo.s32 	%r1820, %r1819, %r2709, %r44;
	add.s32 	%r1821, %r1820, %r3170;
	cvta.to.global.u64 	%rd465, %rd1012;
	mul.wide.s32 	%rd466, %r1821, 4;
	add.s64 	%rd467, %rd465, %rd466;
	ld.global.f32 	%f2423, [%rd467];
	add.f32 	%f2424, %f4091, %f2423;
	ld.global.f32 	%f2425, [%rd467+4];
	add.f32 	%f2426, %f2424, %f2425;
	ld.global.f32 	%f2427, [%rd467+8];
	add.f32 	%f2428, %f2426, %f2427;
	ld.global.f32 	%f2429, [%rd467+12];
	add.f32 	%f2430, %f2428, %f2429;
	ld.global.f32 	%f2431, [%rd467+16];
	add.f32 	%f2432, %f2430, %f2431;
	ld.global.f32 	%f2433, [%rd467+20];
	add.f32 	%f2434, %f2432, %f2433;
	ld.global.f32 	%f2435, [%rd467+24];
	add.f32 	%f2436, %f2434, %f2435;
	ld.global.f32 	%f2437, [%rd467+28];
	add.f32 	%f2438, %f2436, %f2437;
	ld.global.f32 	%f2439, [%rd467+32];
	add.f32 	%f2440, %f2438, %f2439;
	ld.global.f32 	%f2441, [%rd467+36];
	add.f32 	%f2442, %f2440, %f2441;
	ld.global.f32 	%f2443, [%rd467+40];
	add.f32 	%f2444, %f2442, %f2443;
	ld.global.f32 	%f2445, [%rd467+44];
	add.f32 	%f2446, %f2444, %f2445;
	ld.global.f32 	%f2447, [%rd467+48];
	add.f32 	%f2448, %f2446, %f2447;
	ld.global.f32 	%f2449, [%rd467+52];
	add.f32 	%f2450, %f2448, %f2449;
	ld.global.f32 	%f2451, [%rd467+56];
	add.f32 	%f2452, %f2450, %f2451;
	ld.global.f32 	%f2453, [%rd467+60];
	add.f32 	%f4091, %f2452, %f2453;
	add.s32 	%r3170, %r3170, 16;
	add.s32 	%r3169, %r3169, 16;
	setp.ne.s32 	%p470, %r3169, %r48;
	@%p470 bra 	$L__BB0_528;
$L__BB0_529:
	setp.eq.s32 	%p471, %r43, 0;
	@%p471 bra 	$L__BB0_539;
	add.s32 	%r1822, %r43, -1;
	setp.lt.u32 	%p472, %r1822, 7;
	@%p472 bra 	$L__BB0_532;
	ld.param.u64 	%rd1013, [_Z10DPUPoolingiiiiPfiiiiS_iiiiii_param_4];
	ld.param.u32 	%r2710, [_Z10DPUPoolingiiiiPfiiiiS_iiiiii_param_3];
	add.s32 	%r1823, %r3167, %r355;
	mad.lo.s32 	%r1824, %r1823, %r2710, %r44;
	add.s32 	%r1825, %r1824, %r3170;
	cvta.to.global.u64 	%rd468, %rd1013;
	mul.wide.s32 	%rd469, %r1825, 4;
	add.s64 	%rd470, %rd468, %rd469;
	ld.global.f32 	%f2455, [%rd470];
	add.f32 	%f2456, %f4091, %f2455;
	ld.global.f32 	%f2457, [%rd470+4];
	add.f32 	%f2458, %f2456, %f2457;
	ld.global.f32 	%f2459, [%rd470+8];
	add.f32 	%f2460, %f2458, %f2459;
	ld.global.f32 	%f2461, [%rd470+12];
	add.f32 	%f2462, %f2460, %f2461;
	ld.global.f32 	%f2463, [%rd470+16];
	add.f32 	%f2464, %f2462, %f2463;
	ld.global.f32 	%f2465, [%rd470+20];
	add.f32 	%f2466, %f2464, %f2465;
	ld.global.f32 	%f2467, [%rd470+24];
	add.f32 	%f2468, %f2466, %f2467;
	ld.global.f32 	%f2469, [%rd470+28];
	add.f32 	%f4091, %f2468, %f2469;
	add.s32 	%r3170, %r3170, 8;
$L__BB0_532:
	setp.eq.s32 	%p473, %r42, 0;
	@%p473 bra 	$L__BB0_539;
	add.s32 	%r1826, %r42, -1;
	setp.lt.u32 	%p474, %r1826, 3;
	@%p474 bra 	$L__BB0_535;
	ld.param.u64 	%rd1014, [_Z10DPUPoolingiiiiPfiiiiS_iiiiii_param_4];
	ld.param.u32 	%r2711, [_Z10DPUPoolingiiiiPfiiiiS_iiiiii_param_3];
	add.s32 	%r1827, %r3167, %r355;
	mad.lo.s32 	%r1828, %r1827, %r2711, %r44;
	add.s32 	%r1829, %r1828, %r3170;
	cvta.to.global.u64 	%rd471, %rd1014;
	mul.wide.s32 	%rd472, %r1829, 4;
	add.s64 	%rd473, %rd471, %rd472;
	ld.global.f32 	%f2471, [%rd473];
	add.f32 	%f2472, %f4091, %f2471;
	ld.global.f32 	%f2473, [%rd473+4];
	add.f32 	%f2474, %f2472, %f2473;
	ld.global.f32 	%f2475, [%rd473+8];
	add.f32 	%f2476, %f2474, %f2475;
	ld.global.f32 	%f2477, [%rd473+12];
	add.f32 	%f4091, %f2476, %f2477;
	add.s32 	%r3170, %r3170, 4;
$L__BB0_535:
	setp.eq.s32 	%p475, %r49, 0;
	@%p475 bra 	$L__BB0_539;
	ld.param.u64 	%rd1015, [_Z10DPUPoolingiiiiPfiiiiS_iiiiii_param_4];
	ld.param.u32 	%r2712, [_Z10DPUPoolingiiiiPfiiiiS_iiiiii_param_3];
	setp.eq.s32 	%p476, %r49, 1;
	add.s32 	%r1830, %r3167, %r355;
	mad.lo.s32 	%r1831, %r1830, %r2712, %r44;
	add.s32 	%r1832, %r1831, %r3170;
	cvta.to.global.u64 	%rd474, %rd1015;
	mul.wide.s32 	%rd475, %r1832, 4;
	add.s64 	%rd476, %rd474, %rd475;
	ld.global.f32 	%f2478, [%rd476];
	add.f32 	%f4091, %f4091, %f2478;
	@%p476 bra 	$L__BB0_539;
	ld.param.u64 	%rd1016, [_Z10DPUPoolingiiiiPfiiiiS_iiiiii_param_4];
	ld.param.u32 	%r2713, [_Z10DPUPoolingiiiiPfiiiiS_iiiiii_param_3];
	setp.eq.s32 	%p477, %r49, 2;
	add.s32 	%r1833, %r3167, %r355;
	mad.lo.s32 	%r1834, %r1833, %r2713, %r44;
	add.s32 	%r1835, %r1834, %r3170;
	cvta.to.global.u64 	%rd477, %rd1016;
	mul.wide.s32 	%rd478, %r1835, 4;
	add.s64 	%rd479, %rd477, %rd478;
	ld.global.f32 	%f2479, [%rd479+4];
	add.f32 	%f4091, %f4091, %f2479;
	@%p477 bra 	$L__BB0_539;
	ld.param.u64 	%rd1017, [_Z10DPUPoolingiiiiPfiiiiS_iiiiii_param_4];
	ld.param.u32 	%r2714, [_Z10DPUPoolingiiiiPfiiiiS_iiiiii_param_3];
	add.s32 	%r1836, %r3167, %r355;
	mad.lo.s32 	%r1837, %r1836, %r2714, %r44;
	add.s32 	%r1838, %r1837, %r3170;
	cvta.to.global.u64 	%rd480, %rd1017;
	mul.wide.s32 	%rd481, %r1838, 4;
	add.s64 	%rd482, %rd480, %rd481;
	ld.global.f32 	%f2480, [%rd482+8];
	add.f32 	%f4091, %f4091, %f2480;
$L__BB0_539:
	add.s32 	%r3167, %r3167, 1;
	setp.lt.s32 	%p478, %r3167, %r63;
	@%p478 bra 	$L__BB0_525;
	mul.f32 	%f4092, %f4091, 0f3E800000;
$L__BB0_541:
	st.global.f32 	[%rd7+20], %f4092;
$L__BB0_542:
	ld.param.u32 	%r2950, [_Z10DPUPoolingiiiiPfiiiiS_iiiiii_param_8];
	ld.param.u32 	%r2905, [_Z10DPUPoolingiiiiPfiiiiS_iiiiii_param_7];
	ld.param.u32 	%r2860, [_Z10DPUPoolingiiiiPfiiiiS_iiiiii_param_6];
	mov.u32 	%r1839, %ctaid.y;
	mov.u32 	%r1840, %ntid.y;
	mov.u32 	%r1841, %tid.y;
	mad.lo.s32 	%r1842, %r1839, %r1840, %r1841;
	mad.lo.s32 	%r1843, %r1842, 7, 3;
	setp.ge.s32 	%p479, %r1843, %r2905;
	mov.u32 	%r1844, %ctaid.x;
	mov.u32 	%r1845, %ntid.x;
	mov.u32 	%r1846, %tid.x;
	mad.lo.s32 	%r1847, %r1844, %r1845, %r1846;
	mad.lo.s32 	%r1848, %r1847, 7, 6;
	setp.ge.s32 	%p480, %r1848, %r2950;
	or.pred  	%p481, %p479, %p480;
	mov.u32 	%r1849, %ctaid.z;
	mov.u32 	%r1850, %ntid.z;
	mov.u32 	%r1851, %tid.z;
	mad.lo.s32 	%r1852, %r1849, %r1850, %r1851;
	setp.ge.s32 	%p482, %r1852, %r2860;
	or.pred  	%p483, %p481, %p482;
	@%p483 bra 	$L__BB0_562;
	setp.ge.s32 	%p484, %r62, %r63;
	mov.f32 	%f4102, 0f00000000;
	@%p484 bra 	$L__BB0_561;
	mov.f32 	%f4101, 0f00000000;
	mov.u32 	%r3173, %r62;
$L__BB0_545:
	setp.ge.s32 	%p485, %r54, %r53;
	@%p485 bra 	$L__BB0_559;
	sub.s32 	%r3176, %r54, %r52;
	setp.gt.u32 	%p486, %r55, -16;
	@%p486 bra 	$L__BB0_549;
	sub.s32 	%r3176, %r54, %r52;
	mov.b32 	%r3175, 0;
$L__BB0_548:
	.pragma "nounroll";
	ld.param.u64 	%rd1018, [_Z10DPUPoolingiiiiPfiiiiS_iiiiii_param_4];
	ld.param.u32 	%r2715, [_Z10DPUPoolingiiiiPfiiiiS_iiiiii_param_3];
	add.s32 	%r1855, %r3173, %r355;
	mad.lo.s32 	%r1856, %r1855, %r2715, %r52;
	add.s32 	%r1857, %r1856, %r3176;
	cvta.to.global.u64 	%rd483, %rd1018;
	mul.wide.s32 	%rd484, %r1857, 4;
	add.s64 	%rd485, %rd483, %rd484;
	ld.global.f32 	%f2484, [%rd485];
	add.f32 	%f2485, %f4101, %f2484;
	ld.global.f32 	%f2486, [%rd485+4];
	add.f32 	%f2487, %f2485, %f2486;
	ld.global.f32 	%f2488, [%rd485+8];
	add.f32 	%f2489, %f2487, %f2488;
	ld.global.f32 	%f2490, [%rd485+12];
	add.f32 	%f2491, %f2489, %f2490;
	ld.global.f32 	%f2492, [%rd485+16];
	add.f32 	%f2493, %f2491, %f2492;
	ld.global.f32 	%f2494, [%rd485+20];
	add.f32 	%f2495, %f2493, %f2494;
	ld.global.f32 	%f2496, [%rd485+24];
	add.f32 	%f2497, %f2495, %f2496;
	ld.global.f32 	%f2498, [%rd485+28];
	add.f32 	%f2499, %f2497, %f2498;
	ld.global.f32 	%f2500, [%rd485+32];
	add.f32 	%f2501, %f2499, %f2500;
	ld.global.f32 	%f2502, [%rd485+36];
	add.f32 	%f2503, %f2501, %f2502;
	ld.global.f32 	%f2504, [%rd485+40];
	add.f32 	%f2505, %f2503, %f2504;
	ld.global.f32 	%f2506, [%rd485+44];
	add.f32 	%f2507, %f2505, %f2506;
	ld.global.f32 	%f2508, [%rd485+48];
	add.f32 	%f2509, %f2507, %f2508;
	ld.global.f32 	%f2510, [%rd485+52];
	add.f32 	%f2511, %f2509, %f2510;
	ld.global.f32 	%f2512, [%rd485+56];
	add.f32 	%f2513, %f2511, %f2512;
	ld.global.f32 	%f2514, [%rd485+60];
	add.f32 	%f4101, %f2513, %f2514;
	add.s32 	%r3176, %r3176, 16;
	add.s32 	%r3175, %r3175, 16;
	setp.ne.s32 	%p487, %r3175, %r56;
	@%p487 bra 	$L__BB0_548;
$L__BB0_549:
	setp.eq.s32 	%p488, %r51, 0;
	@%p488 bra 	$L__BB0_559;
	add.s32 	%r1858, %r51, -1;
	setp.lt.u32 	%p489, %r1858, 7;
	@%p489 bra 	$L__BB0_552;
	ld.param.u64 	%rd1019, [_Z10DPUPoolingiiiiPfiiiiS_iiiiii_param_4];
	ld.param.u32 	%r2716, [_Z10DPUPoolingiiiiPfiiiiS_iiiiii_param_3];
	add.s32 	%r1859, %r3173, %r355;
	mad.lo.s32 	%r1860, %r1859, %r2716, %r52;
	add.s32 	%r1861, %r1860, %r3176;
	cvta.to.global.u64 	%rd486, %rd1019;
	mul.wide.s32 	%rd487, %r1861, 4;
	add.s64 	%rd488, %rd486, %rd487;
	ld.global.f32 	%f2516, [%rd488];
	add.f32 	%f2517, %f4101, %f2516;
	ld.global.f32 	%f2518, [%rd488+4];
	add.f32 	%f2519, %f2517, %f2518;
	ld.global.f32 	%f2520, [%rd488+8];
	add.f32 	%f2521, %f2519, %f2520;
	ld.global.f32 	%f2522, [%rd488+12];
	add.f32 	%f2523, %f2521, %f2522;
	ld.global.f32 	%f2524, [%rd488+16];
	add.f32 	%f2525, %f2523, %f2524;
	ld.global.f32 	%f2526, [%rd488+20];
	add.f32 	%f2527, %f2525, %f2526;
	ld.global.f32 	%f2528, [%rd488+24];
	add.f32 	%f2529, %f2527, %f2528;
	ld.global.f32 	%f2530, [%rd488+28];
	add.f32 	%f4101, %f2529, %f2530;
	add.s32 	%r3176, %r3176, 8;
$L__BB0_552:
	setp.eq.s32 	%p490, %r50, 0;
	@%p490 bra 	$L__BB0_559;
	add.s32 	%r1862, %r50, -1;
	setp.lt.u32 	%p491, %r1862, 3;
	@%p491 bra 	$L__BB0_555;
	ld.param.u64 	%rd1020, [_Z10DPUPoolingiiiiPfiiiiS_iiiiii_param_4];
	ld.param.u32 	%r2717, [_Z10DPUPoolingiiiiPfiiiiS_iiiiii_param_3];
	add.s32 	%r1863, %r3173, %r355;
	mad.lo.s32 	%r1864, %r1863, %r2717, %r52;
	add.s32 	%r1865, %r1864, %r3176;
	cvta.to.global.u64 	%rd489, %rd1020;
	mul.wide.s32 	%rd490, %r1865, 4;
	add.s64 	%rd491, %rd489, %rd490;
	ld.global.f32 	%f2532, [%rd491];
	add.f32 	%f2533, %f4101, %f2532;
	ld.global.f32 	%f2534, [%rd491+4];
	add.f32 	%f2535, %f2533, %f2534;
	ld.global.f32 	%f2536, [%rd491+8];
	add.f32 	%f2537, %f2535, %f2536;
	ld.global.f32 	%f2538, [%rd491+12];
	add.f32 	%f4101, %f2537, %f2538;
	add.s32 	%r3176, %r3176, 4;
$L__BB0_555:
	setp.eq.s32 	%p492, %r57, 0;
	@%p492 bra 	$L__BB0_559;
	ld.param.u64 	%rd1021, [_Z10DPUPoolingiiiiPfiiiiS_iiiiii_param_4];
	ld.param.u32 	%r2718, [_Z10DPUPoolingiiiiPfiiiiS_iiiiii_param_3];
	setp.eq.s32 	%p493, %r57, 1;
	add.s32 	%r1866, %r3173, %r355;
	mad.lo.s32 	%r1867, %r1866, %r2718, %r52;
	add.s32 	%r1868, %r1867, %r3176;
	cvta.to.global.u64 	%rd492, %rd1021;
	mul.wide.s32 	%rd493, %r1868, 4;
	add.s64 	%rd494, %rd492, %rd493;
	ld.global.f32 	%f2539, [%rd494];
	add.f32 	%f4101, %f4101, %f2539;
	@%p493 bra 	$L__BB0_559;
	ld.param.u64 	%rd1022, [_Z10DPUPoolingiiiiPfiiiiS_iiiiii_param_4];
	ld.param.u32 	%r2719, [_Z10DPUPoolingiiiiPfiiiiS_iiiiii_param_3];
	setp.eq.s32 	%p494, %r57, 2;
	add.s32 	%r1869, %r3173, %r355;
	mad.lo.s32 	%r1870, %r1869, %r2719, %r52;
	add.s32 	%r1871, %r1870, %r3176;
	cvta.to.global.u64 	%rd495, %rd1022;
	mul.wide.s32 	%rd496, %r1871, 4;
	add.s64 	%rd497, %rd495, %rd496;
	ld.global.f32 	%f2540, [%rd497+4];
	add.f32 	%f4101, %f4101, %f2540;
	@%p494 bra 	$L__BB0_559;
	ld.param.u64 	%rd1023, [_Z10DPUPoolingiiiiPfiiiiS_iiiiii_param_4];
	ld.param.u32 	%r2720, [_Z10DPUPoolingiiiiPfiiiiS_iiiiii_param_3];
	add.s32 	%r1872, %r3173, %r355;
	mad.lo.s32 	%r1873, %r1872, %r2720, %r52;
	add.s32 	%r1874, %r1873, %r3176;
	cvta.to.global.u64 	%rd498, %rd1023;
	mul.wide.s32 	%rd499, %r1874, 4;
	add.s64 	%rd500, %rd498, %rd499;
	ld.global.f32 	%f2541, [%rd500+8];
	add.f32 	%f4101, %f4101, %f2541;
$L__BB0_559:
	add.s32 	%r3173, %r3173, 1;
	setp.lt.s32 	%p495, %r3173, %r63;
	@%p495 bra 	$L__BB0_545;
	mul.f32 	%f4102, %f4101, 0f3E800000;
$L__BB0_561:
	st.global.f32 	[%rd7+24], %f4102;
$L__BB0_562:
	ld.param.u32 	%r2972, [_Z10DPUPoolingiiiiPfiiiiS_iiiiii_param_10];
	ld.param.u64 	%rd1148, [_Z10DPUPoolingiiiiPfiiiiS_iiiiii_param_9];
	ld.param.u32 	%r2951, [_Z10DPUPoolingiiiiPfiiiiS_iiiiii_param_8];
	ld.param.u32 	%r2906, [_Z10DPUPoolingiiiiPfiiiiS_iiiiii_param_7];
	ld.param.u32 	%r2861, [_Z10DPUPoolingiiiiPfiiiiS_iiiiii_param_6];
	add.s32 	%r448, %r355, %r2972;
	add.s32 	%r1875, %r73, 4;
	mov.u32 	%r1876, %ctaid.x;
	mov.u32 	%r1877, %ntid.x;
	mov.u32 	%r1878, %tid.x;
	mad.lo.s32 	%r1879, %r1876, %r1877, %r1878;
	mul.lo.s32 	%r1880, %r1879, 7;
	mad.lo.s32 	%r1881, %r1875, %r2951, %r1880;
	cvta.to.global.u64 	%rd501, %rd1148;
	mul.wide.s32 	%rd502, %r1881, 4;
	add.s64 	%rd9, %rd501, %rd502;
	mov.u32 	%r1882, %ctaid.y;
	mov.u32 	%r1883, %ntid.y;
	mov.u32 	%r1884, %tid.y;
	mad.lo.s32 	%r1885, %r1882, %r1883, %r1884;
	mad.lo.s32 	%r1886, %r1885, 7, 4;
	setp.ge.s32 	%p496, %r1886, %r2906;
	setp.ge.s32 	%p497, %r1880, %r2951;
	or.pred  	%p498, %p496, %p497;
	mov.u32 	%r1887, %ctaid.z;
	mov.u32 	%r1888, %ntid.z;
	mov.u32 	%r1889, %tid.z;
	mad.lo.s32 	%r1890, %r1887, %r1888, %r1889;
	setp.ge.s32 	%p499, %r1890, %r2861;
	or.pred  	%p500, %p498, %p499;
	@%p500 bra 	$L__BB0_582;
	setp.ge.s32 	%p501, %r64, %r65;
	mov.f32 	%f4112, 0f00000000;
	@%p501 bra 	$L__BB0_581;
	mov.f32 	%f4111, 0f00000000;
	mov.u32 	%r3179, %r64;
$L__BB0_565:
	setp.ge.s32 	%p502, %r3, %r6;
	@%p502 bra 	$L__BB0_579;
	ld.param.u32 	%r3001, [_Z10DPUPoolingiiiiPfiiiiS_iiiiii_param_13];
	ld.param.u32 	%r2984, [_Z10DPUPoolingiiiiPfiiiiS_iiiiii_param_11];
	ld.param.u32 	%r2721, [_Z10DPUPoolingiiiiPfiiiiS_iiiiii_param_3];
	mov.u32 	%r1892, %ctaid.x;
	mov.u32 	%r1893, %ntid.x;
	mov.u32 	%r1894, %tid.x;
	mad.lo.s32 	%r1895, %r1892, %r1893, %r1894;
	mul.lo.s32 	%r1896, %r1895, %r2984;
	mul.lo.s32 	%r1897, %r1896, 7;
	sub.s32 	%r1898, %r1897, %r3001;
	sub.s32 	%r3182, %r3, %r1898;
	setp.gt.u32 	%p503, %r7, -16;
	add.s32 	%r1899, %r3179, %r448;
	mad.lo.s32 	%r451, %r1899, %r2721, %r1898;
	@%p503 bra 	$L__BB0_569;
	ld.param.u32 	%r3002, [_Z10DPUPoolingiiiiPfiiiiS_iiiiii_param_13];
	ld.param.u32 	%r2985, [_Z10DPUPoolingiiiiPfiiiiS_iiiiii_param_11];
	mov.u32 	%r1901, %ctaid.x;
	mov.u32 	%r1902, %ntid.x;
	mov.u32 	%r1903, %tid.x;
	mad.lo.s32 	%r1904, %r1901, %r1902, %r1903;
	mul.lo.s32 	%r1905, %r1904, %r2985;
	mul.lo.s32 	%r1906, %r1905, 7;
	sub.s32 	%r1907, %r3002, %r1906;
	add.s32 	%r3182, %r3, %r1907;
	mov.b32 	%r3181, 0;
$L__BB0_568:
	.pragma "nounroll";
	ld.param.u64 	%rd1024, [_Z10DPUPoolingiiiiPfiiiiS_iiiiii_param_4];
	add.s32 	%r1908, %r451, %r3182;
	cvta.to.global.u64 	%rd503, %rd1024;
	mul.wide.s32 	%rd504, %r1908, 4;
	add.s64 	%rd505, %rd503, %rd504;
	ld.global.f32 	%f2545, [%rd505];
	add.f32 	%f2546, %f4111, %f2545;
	ld.global.f32 	%f2547, [%rd505+4];
	add.f32 	%f2548, %f2546, %f2547;
	ld.global.f32 	%f2549, [%rd505+8];
	add.f32 	%f2550, %f2548, %f2549;
	ld.global.f32 	%f2551, [%rd505+12];
	add.f32 	%f2552, %f2550, %f2551;
	ld.global.f32 	%f2553, [%rd505+16];
	add.f32 	%f2554, %f2552, %f2553;
	ld.global.f32 	%f2555, [%rd505+20];
	add.f32 	%f2556, %f2554, %f2555;
	ld.global.f32 	%f2557, [%rd505+24];
	add.f32 	%f2558, %f2556, %f2557;
	ld.global.f32 	%f2559, [%rd505+28];
	add.f32 	%f2560, %f2558, %f2559;
	ld.global.f32 	%f2561, [%rd505+32];
	add.f32 	%f2562, %f2560, %f2561;
	ld.global.f32 	%f2563, [%rd505+36];
	add.f32 	%f2564, %f2562, %f2563;
	ld.global.f32 	%f2565, [%rd505+40];
	add.f32 	%f2566, %f2564, %f2565;
	ld.global.f32 	%f2567, [%rd505+44];
	add.f32 	%f2568, %f2566, %f2567;
	ld.global.f32 	%f2569, [%rd505+48];
	add.f32 	%f2570, %f2568, %f2569;
	ld.global.f32 	%f2571, [%rd505+52];
	add.f32 	%f2572, %f2570, %f2571;
	ld.global.f32 	%f2573, [%rd505+56];
	add.f32 	%f2574, %f2572, %f2573;
	ld.global.f32 	%f2575, [%rd505+60];
	add.f32 	%f4111, %f2574, %f2575;
	add.s32 	%r3182, %r3182, 16;
	add.s32 	%r3181, %r3181, 16;
	setp.ne.s32 	%p504, %r3181, %r8;
	@%p504 bra 	$L__BB0_568;
$L__BB0_569:
	setp.eq.s32 	%p505, %r5, 0;
	@%p505 bra 	$L__BB0_579;
	add.s32 	%r1909, %r5, -1;
	setp.lt.u32 	%p506, %r1909, 7;
	@%p506 bra 	$L__BB0_572;
	ld.param.u64 	%rd1025, [_Z10DPUPoolingiiiiPfiiiiS_iiiiii_param_4];
	add.s32 	%r1910, %r451, %r3182;
	cvta.to.global.u64 	%rd506, %rd1025;
	mul.wide.s32 	%rd507, %r1910, 4;
	add.s64 	%rd508, %rd506, %rd507;
	ld.global.f32 	%f2577, [%rd508];
	add.f32 	%f2578, %f4111, %f2577;
	ld.global.f32 	%f2579, [%rd508+4];
	add.f32 	%f2580, %f2578, %f2579;
	ld.global.f32 	%f2581, [%rd508+8];
	add.f32 	%f2582, %f2580, %f2581;
	ld.global.f32 	%f2583, [%rd508+12];
	add.f32 	%f2584, %f2582, %f2583;
	ld.global.f32 	%f2585, [%rd508+16];
	add.f32 	%f2586, %f2584, %f2585;
	ld.global.f32 	%f2587, [%rd508+20];
	add.f32 	%f2588, %f2586, %f2587;
	ld.global.f32 	%f2589, [%rd508+24];
	add.f32 	%f2590, %f2588, %f2589;
	ld.global.f32 	%f2591, [%rd508+28];
	add.f32 	%f4111, %f2590, %f2591;
	add.s32 	%r3182, %r3182, 8;
$L__BB0_572:
	setp.eq.s32 	%p507, %r4, 0;
	@%p507 bra 	$L__BB0_579;
	add.s32 	%r1911, %r4, -1;
	setp.lt.u32 	%p508, %r1911, 3;
	@%p508 bra 	$L__BB0_575;
	ld.param.u64 	%rd1026, [_Z10DPUPoolingiiiiPfiiiiS_iiiiii_param_4];
	add.s32 	%r1912, %r451, %r3182;
	cvta.to.global.u64 	%rd509, %rd1026;
	mul.wide.s32 	%rd510, %r1912, 4;
	add.s64 	%rd511, %rd509, %rd510;
	ld.global.f32 	%f2593, [%rd511];
	add.f32 	%f2594, %f4111, %f2593;
	ld.global.f32 	%f2595, [%rd511+4];
	add.f32 	%f2596, %f2594, %f2595;
	ld.global.f32 	%f2597, [%rd511+8];
	add.f32 	%f2598, %f2596, %f2597;
	ld.global.f32 	%f2599, [%rd511+12];
	add.f32 	%f4111, %f2598, %f2599;
	add.s32 	%r3182, %r3182, 4;
$L__BB0_575:
	setp.eq.s32 	%p509, %r9, 0;
	@%p509 bra 	$L__BB0_579;
	ld.param.u64 	%rd1027, [_Z10DPUPoolingiiiiPfiiiiS_iiiiii_param_4];
	setp.eq.s32 	%p510, %r9, 1;
	add.s32 	%r1913, %r451, %r3182;
	cvta.to.global.u64 	%rd512, %rd1027;
	mul.wide.s32 	%rd513, %r1913, 4;
	add.s64 	%rd10, %rd512, %rd513;
	ld.global.f32 	%f2600, [%rd10];
	add.f32 	%f4111, %f4111, %f2600;
	@%p510 bra 	$L__BB0_579;
	setp.eq.s32 	%p511, %r9, 2;
	ld.global.f32 	%f2601, [%rd10+4];
	add.f32 	%f4111, %f4111, %f2601;
	@%p511 bra 	$L__BB0_579;
	ld.global.f32 	%f2602, [%rd10+8];
	add.f32 	%f4111, %f4111, %f2602;
$L__BB0_579:
	add.s32 	%r3179, %r3179, 1;
	setp.lt.s32 	%p512, %r3179, %r65;
	@%p512 bra 	$L__BB0_565;
	mul.f32 	%f4112, %f4111, 0f3E800000;
$L__BB0_581:
	st.global.f32 	[%rd9], %f4112;
$L__BB0_582:
	ld.param.u32 	%r2952, [_Z10DPUPoolingiiiiPfiiiiS_iiiiii_param_8];
	ld.param.u32 	%r2907, [_Z10DPUPoolingiiiiPfiiiiS_iiiiii_param_7];
	ld.param.u32 	%r2862, [_Z10DPUPoolingiiiiPfiiiiS_iiiiii_param_6];
	mov.u32 	%r1914, %ctaid.y;
	mov.u32 	%r1915, %ntid.y;
	mov.u32 	%r1916, %tid.y;
	mad.lo.s32 	%r1917, %r1914, %r1915, %r1916;
	mad.lo.s32 	%r1918, %r1917, 7, 4;
	setp.ge.s32 	%p513, %r1918, %r2907;
	mov.u32 	%r1919, %ctaid.x;
	mov.u32 	%r1920, %ntid.x;
	mov.u32 	%r1921, %tid.x;
	mad.lo.s32 	%r1922, %r1919, %r1920, %r1921;
	mad.lo.s32 	%r1924, %r1922, 7, 1;
	setp.ge.s32 	%p514, %r1924, %r2952;
	or.pred  	%p515, %p513, %p514;
	mov.u32 	%r1925, %ctaid.z;
	mov.u32 	%r1926, %ntid.z;
	mov.u32 	%r1927, %tid.z;
	mad.lo.s32 	%r1928, %r1925, %r1926, %r1927;
	setp.ge.s32 	%p516, %r1928, %r2862;
	or.pred  	%p517, %p515, %p516;
	@%p517 bra 	$L__BB0_602;
	setp.ge.s32 	%p518, %r64, %r65;
	mov.f32 	%f4122, 0f00000000;
	@%p518 bra 	$L__BB0_601;
	mov.f32 	%f4121, 0f00000000;
	mov.u32 	%r3185, %r64;
$L__BB0_585:
	setp.ge.s32 	%p519, %r14, %r13;
	@%p519 bra 	$L__BB0_599;
	sub.s32 	%r3188, %r14, %r12;
	setp.gt.u32 	%p520, %r15, -16;
	@%p520 bra 	$L__BB0_589;
	sub.s32 	%r3188, %r14, %r12;
	mov.b32 	%r3187, 0;
$L__BB0_588:
	.pragma "nounroll";
	ld.param.u64 	%rd1028, [_Z10DPUPoolingiiiiPfiiiiS_iiiiii_param_4];
	ld.param.u32 	%r2722, [_Z10DPUPoolingiiiiPfiiiiS_iiiiii_param_3];
	add.s32 	%r1931, %r3185, %r448;
	mad.lo.s32 	%r1932, %r1931, %r2722, %r12;
	add.s32 	%r1933, %r1932, %r3188;
	cvta.to.global.u64 	%rd514, %rd1028;
	mul.wide.s32 	%rd515, %r1933, 4;
	add.s64 	%rd516, %rd514, %rd515;
	ld.global.f32 	%f2606, [%rd516];
	add.f32 	%f2607, %f4121, %f2606;
	ld.global.f32 	%f2608, [%rd516+4];
	add.f32 	%f2609, %f2607, %f2608;
	ld.global.f32 	%f2610, [%rd516+8];
	add.f32 	%f2611, %f2609, %f2610;
	ld.global.f32 	%f2612, [%rd516+12];
	add.f32 	%f2613, %f2611, %f2612;
	ld.global.f32 	%f2614, [%rd516+16];
	add.f32 	%f2615, %f2613, %f2614;
	ld.global.f32 	%f2616, [%rd516+20];
	add.f32 	%f2617, %f2615, %f2616;
	ld.global.f32 	%f2618, [%rd516+24];
	add.f32 	%f2619, %f2617, %f2618;
	ld.global.f32 	%f2620, [%rd516+28];
	add.f32 	%f2621, %f2619, %f2620;
	ld.global.f32 	%f2622, [%rd516+32];
	add.f32 	%f2623, %f2621, %f2622;
	ld.global.f32 	%f2624, [%rd516+36];
	add.f32 	%f2625, %f2623, %f2624;
	ld.global.f32 	%f2626, [%rd516+40];
	add.f32 	%f2627, %f2625, %f2626;
	ld.global.f32 	%f2628, [%rd516+44];
	add.f32 	%f2629, %f2627, %f2628;
	ld.global.f32 	%f2630, [%rd516+48];
	add.f32 	%f2631, %f2629, %f2630;
	ld.global.f32 	%f2632, [%rd516+52];
	add.f32 	%f2633, %f2631, %f2632;
	ld.global.f32 	%f2634, [%rd516+56];
	add.f32 	%f2635, %f2633, %f2634;
	ld.global.f32 	%f2636, [%rd516+60];
	add.f32 	%f4121, %f2635, %f2636;
	add.s32 	%r3188, %r3188, 16;
	add.s32 	%r3187, %r3187, 16;
	setp.ne.s32 	%p521, %r3187, %r16;
	@%p521 bra 	$L__BB0_588;
$L__BB0_589:
	setp.eq.s32 	%p522, %r11, 0;
	@%p522 bra 	$L__BB0_599;
	add.s32 	%r1934, %r11, -1;
	setp.lt.u32 	%p523, %r1934, 7;
	@%p523 bra 	$L__BB0_592;
	ld.param.u64 	%rd1029, [_Z10DPUPoolingiiiiPfiiiiS_iiiiii_param_4];
	ld.param.u32 	%r2723, [_Z10DPUPoolingiiiiPfiiiiS_iiiiii_param_3];
	add.s32 	%r1935, %r3185, %r448;
	mad.lo.s32 	%r1936, %r1935, %r2723, %r12;
	add.s32 	%r1937, %r1936, %r3188;
	cvta.to.global.u64 	%rd517, %rd1029;
	mul.wide.s32 	%rd518, %r1937, 4;
	add.s64 	%rd519, %rd517, %rd518;
	ld.global.f32 	%f2638, [%rd519];
	add.f32 	%f2639, %f4121, %f2638;
	ld.global.f32 	%f2640, [%rd519+4];
	add.f32 	%f2641, %f2639, %f2640;
	ld.global.f32 	%f2642, [%rd519+8];
	add.f32 	%f2643, %f2641, %f2642;
	ld.global.f32 	%f2644, [%rd519+12];
	add.f32 	%f2645, %f2643, %f2644;
	ld.global.f32 	%f2646, [%rd519+16];
	add.f32 	%f2647, %f2645, %f2646;
	ld.global.f32 	%f2648, [%rd519+20];
	add.f32 	%f2649, %f2647, %f2648;
	ld.global.f32 	%f2650, [%rd519+24];
	add.f32 	%f2651, %f2649, %f2650;
	ld.global.f32 	%f2652, [%rd519+28];
	add.f32 	%f4121, %f2651, %f2652;
	add.s32 	%r3188, %r3188, 8;
$L__BB0_592:
	setp.eq.s32 	%p524, %r10, 0;
	@%p524 bra 	$L__BB0_599;
	add.s32 	%r1938, %r10, -1;
	setp.lt.u32 	%p525, %r1938, 3;
	@%p525 bra 	$L__BB0_595;
	ld.param.u64 	%rd1030, [_Z10DPUPoolingiiiiPfiiiiS_iiiiii_param_4];
	ld.param.u32 	%r2724, [_Z10DPUPoolingiiiiPfiiiiS_iiiiii_param_3];
	add.s32 	%r1939, %r3185, %r448;
	mad.lo.s32 	%r1940, %r1939, %r2724, %r12;
	add.s32 	%r1941, %r1940, %r3188;
	cvta.to.global.u64 	%rd520, %rd1030;
	mul.wide.s32 	%rd521, %r1941, 4;
	add.s64 	%rd522, %rd520, %rd521;
	ld.global.f32 	%f2654, [%rd522];
	add.f32 	%f2655, %f4121, %f2654;
	ld.global.f32 	%f2656, [%rd522+4];
	add.f32 	%f2657, %f2655, %f2656;
	ld.global.f32 	%f2658, [%rd522+8];
	add.f32 	%f2659, %f2657, %f2658;
	ld.global.f32 	%f2660, [%rd522+12];
	add.f32 	%f4121, %f2659, %f2660;
	add.s32 	%r3188, %r3188, 4;
$L__BB0_595:
	setp.eq.s32 	%p526, %r17, 0;
	@%p526 bra 	$L__BB0_599;
	ld.param.u64 	%rd1031, [_Z10DPUPoolingiiiiPfiiiiS_iiiiii_param_4];
	ld.param.u32 	%r2725, [_Z10DPUPoolingiiiiPfiiiiS_iiiiii_param_3];
	setp.eq.s32 	%p527, %r17, 1;
	add.s32 	%r1942, %r3185, %r448;
	mad.lo.s32 	%r1943, %r1942, %r2725, %r12;
	add.s32 	%r1944, %r1943, %r3188;
	cvta.to.global.u64 	%rd523, %rd1031;
	mul.wide.s32 	%rd524, %r1944, 4;
	add.s64 	%rd525, %rd523, %rd524;
	ld.global.f32 	%f2661, [%rd525];
	add.f32 	%f4121, %f4121, %f2661;
	@%p527 bra 	$L__BB0_599;
	ld.param.u64 	%rd1032, [_Z10DPUPoolingiiiiPfiiiiS_iiiiii_param_4];
	ld.param.u32 	%r2726, [_Z10DPUPoolingiiiiPfiiiiS_iiiiii_param_3];
	setp.eq.s32 	%p528, %r17, 2;
	add.s32 	%r1945, %r3185, %r448;
	mad.lo.s32 	%r1946, %r1945, %r2726, %r12;
	add.s32 	%r1947, %r1946, %r3188;
	cvta.to.global.u64 	%rd526, %rd1032;
	mul.wide.s32 	%rd527, %r1947, 4;
	add.s64 	%rd528, %rd526, %rd527;
	ld.global.f32 	%f2662, [%rd528+4];
	add.f32 	%f4121, %f4121, %f2662;
	@%p528 bra 	$L__BB0_599;
	ld.param.u64 	%rd1033, [_Z10DPUPoolingiiiiPfiiiiS_iiiiii_param_4];
	ld.param.u32 	%r2727, [_Z10DPUPoolingiiiiPfiiiiS_iiiiii_param_3];
	add.s32 	%r1948, %r3185, %r448;
	mad.lo.s32 	%r1949, %r1948, %r2727, %r12;
	add.s32 	%r1950, %r1949, %r3188;
	cvta.to.global.u64 	%rd529, %rd1033;
	mul.wide.s32 	%rd530, %r1950, 4;
	add.s64 	%rd531, %rd529, %rd530;
	ld.global.f32 	%f2663, [%rd531+8];
	add.f32 	%f4121, %f4121, %f2663;
$L__BB0_599:
	add.s32 	%r3185, %r3185, 1;
	setp.lt.s32 	%p529, %r3185, %r65;
	@%p529 bra 	$L__BB0_585;
	mul.f32 	%f4122, %f4121, 0f3E800000;
$L__BB0_601:
	st.global.f32 	[%rd9+4], %f4122;
$L__BB0_602:
	ld.param.u32 	%r2953, [_Z10DPUPoolingiiiiPfiiiiS_iiiiii_param_8];
	ld.param.u32 	%r2908, [_Z10DPUPoolingiiiiPfiiiiS_iiiiii_param_7];
	ld.param.u32 	%r2863, [_Z10DPUPoolingiiiiPfiiiiS_iiiiii_param_6];
	mov.u32 	%r1951, %ctaid.y;
	mov.u32 	%r1952, %ntid.y;
	mov.u32 	%r1953, %tid.y;
	mad.lo.s32 	%r1954, %r1951, %r1952, %r1953;
	mad.lo.s32 	%r1955, %r1954, 7, 4;
	setp.ge.s32 	%p530, %r1955, %r2908;
	mov.u32 	%r1956, %ctaid.x;
	mov.u32 	%r1957, %ntid.x;
	mov.u32 	%r1958, %tid.x;
	mad.lo.s32 	%r1959, %r1956, %r1957, %r1958;
	mad.lo.s32 	%r1960, %r1959, 7, 2;
	setp.ge.s32 	%p531, %r1960, %r2953;
	or.pred  	%p532, %p530, %p531;
	mov.u32 	%r1961, %ctaid.z;
	mov.u32 	%r1962, %ntid.z;
	mov.u32 	%r1963, %tid.z;
	mad.lo.s32 	%r1964, %r1961, %r1962, %r1963;
	setp.ge.s32 	%p533, %r1964, %r2863;
	or.pred  	%p534, %p532, %p533;
	@%p534 bra 	$L__BB0_622;
	setp.ge.s32 	%p535, %r64, %r65;
	mov.f32 	%f4132, 0f00000000;
	@%p535 bra 	$L__BB0_621;
	mov.f32 	%f4131, 0f00000000;
	mov.u32 	%r3191, %r64;
$L__BB0_605:
	setp.ge.s32 	%p536, %r22, %r21;
	@%p536 bra 	$L__BB0_619;
	sub.s32 	%r3194, %r22, %r20;
	setp.gt.u32 	%p537, %r23, -16;
	@%p537 bra 	$L__BB0_609;
	sub.s32 	%r3194, %r22, %r20;
	mov.b32 	%r3193, 0;
$L__BB0_608:
	.pragma "nounroll";
	ld.param.u64 	%rd1034, [_Z10DPUPoolingiiiiPfiiiiS_iiiiii_param_4];
	ld.param.u32 	%r2728, [_Z10DPUPoolingiiiiPfiiiiS_iiiiii_param_3];
	add.s32 	%r1967, %r3191, %r448;
	mad.lo.s32 	%r1968, %r1967, %r2728, %r20;
	add.s32 	%r1969, %r1968, %r3194;
	cvta.to.global.u64 	%rd532, %rd1034;
	mul.wide.s32 	%rd533, %r1969, 4;
	add.s64 	%rd534, %rd532, %rd533;
	ld.global.f32 	%f2667, [%rd534];
	add.f32 	%f2668, %f4131, %f2667;
	ld.global.f32 	%f2669, [%rd534+4];
	add.f32 	%f2670, %f2668, %f2669;
	ld.global.f32 	%f2671, [%rd534+8];
	add.f32 	%f2672, %f2670, %f2671;
	ld.global.f32 	%f2673, [%rd534+12];
	add.f32 	%f2674, %f2672, %f2673;
	ld.global.f32 	%f2675, [%rd534+16];
	add.f32 	%f2676, %f2674, %f2675;
	ld.global.f32 	%f2677, [%rd534+20];
	add.f32 	%f2678, %f2676, %f2677;
	ld.global.f32 	%f2679, [%rd534+24];
	add.f32 	%f2680, %f2678, %f2679;
	ld.global.f32 	%f2681, [%rd534+28];
	add.f32 	%f2682, %f2680, %f2681;
	ld.global.f32 	%f2683, [%rd534+32];
	add.f32 	%f2684, %f2682, %f2683;
	ld.global.f32 	%f2685, [%rd534+36];
	add.f32 	%f2686, %f2684, %f2685;
	ld.global.f32 	%f2687, [%rd534+40];
	add.f32 	%f2688, %f2686, %f2687;
	ld.global.f32 	%f2689, [%rd534+44];
	add.f32 	%f2690, %f2688, %f2689;
	ld.global.f32 	%f2691, [%rd534+48];
	add.f32 	%f2692, %f2690, %f2691;
	ld.global.f32 	%f2693, [%rd534+52];
	add.f32 	%f2694, %f2692, %f2693;
	ld.global.f32 	%f2695, [%rd534+56];
	add.f32 	%f2696, %f2694, %f2695;
	ld.global.f32 	%f2697, [%rd534+60];
	add.f32 	%f4131, %f2696, %f2697;
	add.s32 	%r3194, %r3194, 16;
	add.s32 	%r3193, %r3193, 16;
	setp.ne.s32 	%p538, %r3193, %r24;
	@%p538 bra 	$L__BB0_608;
$L__BB0_609:
	setp.eq.s32 	%p539, %r19, 0;
	@%p539 bra 	$L__BB0_619;
	add.s32 	%r1970, %r19, -1;
	setp.lt.u32 	%p540, %r1970, 7;
	@%p540 bra 	$L__BB0_612;
	ld.param.u64 	%rd1035, [_Z10DPUPoolingiiiiPfiiiiS_iiiiii_param_4];
	ld.param.u32 	%r2729, [_Z10DPUPoolingiiiiPfiiiiS_iiiiii_param_3];
	add.s32 	%r1971, %r3191, %r448;
	mad.lo.s32 	%r1972, %r1971, %r2729, %r20;
	add.s32 	%r1973, %r1972, %r3194;
	cvta.to.global.u64 	%rd535, %rd1035;
	mul.wide.s32 	%rd536, %r1973, 4;
	add.s64 	%rd537, %rd535, %rd536;
	ld.global.f32 	%f2699, [%rd537];
	add.f32 	%f2700, %f4131, %f2699;
	ld.global.f32 	%f2701, [%rd537+4];
	add.f32 	%f2702, %f2700, %f2701;
	ld.global.f32 	%f2703, [%rd537+8];
	add.f32 	%f2704, %f2702, %f2703;
	ld.global.f32 	%f2705, [%rd537+12];
	add.f32 	%f2706, %f2704, %f2705;
	ld.global.f32 	%f2707, [%rd537+16];
	add.f32 	%f2708, %f2706, %f2707;
	ld.global.f32 	%f2709, [%rd537+20];
	add.f32 	%f2710, %f2708, %f2709;
	ld.global.f32 	%f2711, [%rd537+24];
	add.f32 	%f2712, %f2710, %f2711;
	ld.global.f32 	%f2713, [%rd537+28];
	add.f32 	%f4131, %f2712, %f2713;
	add.s32 	%r3194, %r3194, 8;
$L__BB0_612:
	setp.eq.s32 	%p541, %r18, 0;
	@%p541 bra 	$L__BB0_619;
	add.s32 	%r1974, %r18, -1;
	setp.lt.u32 	%p542, %r1974, 3;
	@%p542 bra 	$L__BB0_615;
	ld.param.u64 	%rd1036, [_Z10DPUPoolingiiiiPfiiiiS_iiiiii_param_4];
	ld.param.u32 	%r2730, [_Z10DPUPoolingiiiiPfiiiiS_iiiiii_param_3];
	add.s32 	%r1975, %r3191, %r448;
	mad.lo.s32 	%r1976, %r1975, %r2730, %r20;
	add.s32 	%r1977, %r1976, %r3194;
	cvta.to.global.u64 	%rd538, %rd1036;
	mul.wide.s32 	%rd539, %r1977, 4;
	add.s64 	%rd540, %rd538, %rd539;
	ld.global.f32 	%f2715, [%rd540];
	add.f32 	%f2716, %f4131, %f2715;
	ld.global.f32 	%f2717, [%rd540+4];
	add.f32 	%f2718, %f2716, %f2717;
	ld.global.f32 	%f2719, [%rd540+8];
	add.f32 	%f2720, %f2718, %f2719;
	ld.global.f32 	%f2721, [%rd540+12];
	add.f32 	%f4131, %f2720, %f2721;
	add.s32 	%r3194, %r3194, 4;
$L__BB0_615:
	setp.eq.s32 	%p543, %r25, 0;
	@%p543 bra 	$L__BB0_619;
	ld.param.u64 	%rd1037, [_Z10DPUPoolingiiiiPfiiiiS_iiiiii_param_4];
	ld.param.u32 	%r2731, [_Z10DPUPoolingiiiiPfiiiiS_iiiiii_param_3];
	setp.eq.s32 	%p544, %r25, 1;
	add.s32 	%r1978, %r3191, %r448;
	mad.lo.s32 	%r1979, %r1978, %r2731, %r20;
	add.s32 	%r1980, %r1979, %r3194;
	cvta.to.global.u64 	%rd541, %rd1037;
	mul.wide.s32 	%rd542, %r1980, 4;
	add.s64 	%rd543, %rd541, %rd542;
	ld.global.f32 	%f2722, [%rd543];
	add.f32 	%f4131, %f4131, %f2722;
	@%p544 bra 	$L__BB0_619;
	ld.param.u64 	%rd1038, [_Z10DPUPoolingiiiiPfiiiiS_iiiiii_param_4];
	ld.param.u32 	%r2732, [_Z10DPUPoolingiiiiPfiiiiS_iiiiii_param_3];
	setp.eq.s32 	%p545, %r25, 2;
	add.s32 	%r1981, %r3191, %r448;
	mad.lo.s32 	%r1982, %r1981, %r2732, %r20;
	add.s32 	%r1983, %r1982, %r3194;
	cvta.to.global.u64 	%rd544, %rd1038;
	mul.wide.s32 	%rd545, %r1983, 4;
	add.s64 	%rd546, %rd544, %rd545;
	ld.global.f32 	%f2723, [%rd546+4];
	add.f32 	%f4131, %f4131, %f2723;
	@%p545 bra 	$L__BB0_619;
	ld.param.u64 	%rd1039, [_Z10DPUPoolingiiiiPfiiiiS_iiiiii_param_4];
	ld.param.u32 	%r2733, [_Z10DPUPoolingiiiiPfiiiiS_iiiiii_param_3];
	add.s32 	%r1984, %r3191, %r448;
	mad.lo.s32 	%r1985, %r1984, %r2733, %r20;
	add.s32 	%r1986, %r1985, %r3194;
	cvta.to.global.u64 	%rd547, %rd1039;
	mul.wide.s32 	%rd548, %r1986, 4;
	add.s64 	%rd549, %rd547, %rd548;
	ld.global.f32 	%f2724, [%rd549+8];
	add.f32 	%f4131, %f4131, %f2724;
$L__BB0_619:
	add.s32 	%r3191, %r3191, 1;
	setp.lt.s32 	%p546, %r3191, %r65;
	@%p546 bra 	$L__BB0_605;
	mul.f32 	%f4132, %f4131, 0f3E800000;
$L__BB0_621:
	st.global.f32 	[%rd9+8], %f4132;
$L__BB0_622:
	ld.param.u32 	%r2954, [_Z10DPUPoolingiiiiPfiiiiS_iiiiii_param_8];
	ld.param.u32 	%r2909, [_Z10DPUPoolingiiiiPfiiiiS_iiiiii_param_7];
	ld.param.u32 	%r2864, [_Z10DPUPoolingiiiiPfiiiiS_iiiiii_param_6];
	mov.u32 	%r1987, %ctaid.y;
	mov.u32 	%r1988, %ntid.y;
	mov.u32 	%r1989, %tid.y;
	mad.lo.s32 	%r1990, %r1987, %r1988, %r1989;
	mad.lo.s32 	%r1991, %r1990, 7, 4;
	setp.ge.s32 	%p547, %r1991, %r2909;
	mov.u32 	%r1992, %ctaid.x;
	mov.u32 	%r1993, %ntid.x;
	mov.u32 	%r1994, %tid.x;
	mad.lo.s32 	%r1995, %r1992, %r1993, %r1994;
	mad.lo.s32 	%r1996, %r1995, 7, 3;
	setp.ge.s32 	%p548, %r1996, %r2954;
	or.pred  	%p549, %p547, %p548;
	mov.u32 	%r1997, %ctaid.z;
	mov.u32 	%r1998, %ntid.z;
	mov.u32 	%r1999, %tid.z;
	mad.lo.s32 	%r2000, %r1997, %r1998, %r1999;
	setp.ge.s32 	%p550, %r2000, %r2864;
	or.pred  	%p551, %p549, %p550;
	@%p551 bra 	$L__BB0_642;
	setp.ge.s32 	%p552, %r64, %r65;
	mov.f32 	%f4142, 0f00000000;
	@%p552 bra 	$L__BB0_641;
	mov.f32 	%f4141, 0f00000000;
	mov.u32 	%r3197, %r64;
$L__BB0_625:
	setp.ge.s32 	%p553, %r30, %r29;
	@%p553 bra 	$L__BB0_639;
	sub.s32 	%r3200, %r30, %r28;
	setp.gt.u32 	%p554, %r31, -16;
	@%p554 bra 	$L__BB0_629;
	sub.s32 	%r3200, %r30, %r28;
	mov.b32 	%r3199, 0;
$L__BB0_628:
	.pragma "nounroll";
	ld.param.u64 	%rd1040, [_Z10DPUPoolingiiiiPfiiiiS_iiiiii_param_4];
	ld.param.u32 	%r2734, [_Z10DPUPoolingiiiiPfiiiiS_iiiiii_param_3];
	add.s32 	%r2003, %r3197, %r448;
	mad.lo.s32 	%r2004, %r2003, %r2734, %r28;
	add.s32 	%r2005, %r2004, %r3200;
	cvta.to.global.u64 	%rd550, %rd1040;
	mul.wide.s32 	%rd551, %r2005, 4;
	add.s64 	%rd552, %rd550, %rd551;
	ld.global.f32 	%f2728, [%rd552];
	add.f32 	%f2729, %f4141, %f2728;
	ld.global.f32 	%f2730, [%rd552+4];
	add.f32 	%f2731, %f2729, %f2730;
	ld.global.f32 	%f2732, [%rd552+8];
	add.f32 	%f2733, %f2731, %f2732;
	ld.global.f32 	%f2734, [%rd552+12];
	add.f32 	%f2735, %f2733, %f2734;
	ld.global.f32 	%f2736, [%rd552+16];
	add.f32 	%f2737, %f2735, %f2736;
	ld.global.f32 	%f2738, [%rd552+20];
	add.f32 	%f2739, %f2737, %f2738;
	ld.global.f32 	%f2740, [%rd552+24];
	add.f32 	%f2741, %f2739, %f2740;
	ld.global.f32 	%f2742, [%rd552+28];
	add.f32 	%f2743, %f2741, %f2742;
	ld.global.f32 	%f2744, [%rd552+32];
	add.f32 	%f2745, %f2743, %f2744;
	ld.global.f32 	%f2746, [%rd552+36];
	add.f32 	%f2747, %f2745, %f2746;
	ld.global.f32 	%f2748, [%rd552+40];
	add.f32 	%f2749, %f2747, %f2748;
	ld.global.f32 	%f2750, [%rd552+44];
	add.f32 	%f2751, %f2749, %f2750;
	ld.global.f32 	%f2752, [%rd552+48];
	add.f32 	%f2753, %f2751, %f2752;
	ld.global.f32 	%f2754, [%rd552+52];
	add.f32 	%f2755, %f2753, %f2754;
	ld.global.f32 	%f2756, [%rd552+56];
	add.f32 	%f2757, %f2755, %f2756;
	ld.global.f32 	%f2758, [%rd552+60];
	add.f32 	%f4141, %f2757, %f2758;
	add.s32 	%r3200, %r3200, 16;
	add.s32 	%r3199, %r3199, 16;
	setp.ne.s32 	%p555, %r3199, %r32;
	@%p555 bra 	$L__BB0_628;
$L__BB0_629:
	setp.eq.s32 	%p556, %r27, 0;
	@%p556 bra 	$L__BB0_639;
	add.s32 	%r2006, %r27, -1;
	setp.lt.u32 	%p557, %r2006, 7;
	@%p557 bra 	$L__BB0_632;
	ld.param.u64 	%rd1041, [_Z10DPUPoolingiiiiPfiiiiS_iiiiii_param_4];
	ld.param.u32 	%r2735, [_Z10DPUPoolingiiiiPfiiiiS_iiiiii_param_3];
	add.s32 	%r2007, %r3197, %r448;
	mad.lo.s32 	%r2008, %r2007, %r2735, %r28;
	add.s32 	%r2009, %r2008, %r3200;
	cvta.to.global.u64 	%rd553, %rd1041;
	mul.wide.s32 	%rd554, %r2009, 4;
	add.s64 	%rd555, %rd553, %rd554;
	ld.global.f32 	%f2760, [%rd555];
	add.f32 	%f2761, %f4141, %f2760;
	ld.global.f32 	%f2762, [%rd555+4];
	add.f32 	%f2763, %f2761, %f2762;
	ld.global.f32 	%f2764, [%rd555+8];
	add.f32 	%f2765, %f2763, %f2764;
	ld.global.f32 	%f2766, [%rd555+12];
	add.f32 	%f2767, %f2765, %f2766;
	ld.global.f32 	%f2768, [%rd555+16];
	add.f32 	%f2769, %f2767, %f2768;
	ld.global.f32 	%f2770, [%rd555+20];
	add.f32 	%f2771, %f2769, %f2770;
	ld.global.f32 	%f2772, [%rd555+24];
	add.f32 	%f2773, %f2771, %f2772;
	ld.global.f32 	%f2774, [%rd555+28];
	add.f32 	%f4141, %f2773, %f2774;
	add.s32 	%r3200, %r3200, 8;
$L__BB0_632:
	setp.eq.s32 	%p558, %r26, 0;
	@%p558 bra 	$L__BB0_639;
	add.s32 	%r2010, %r26, -1;
	setp.lt.u32 	%p559, %r2010, 3;
	@%p559 bra 	$L__BB0_635;
	ld.param.u64 	%rd1042, [_Z10DPUPoolingiiiiPfiiiiS_iiiiii_param_4];
	ld.param.u32 	%r2736, [_Z10DPUPoolingiiiiPfiiiiS_iiiiii_param_3];
	add.s32 	%r2011, %r3197, %r448;
	mad.lo.s32 	%r2012, %r2011, %r2736, %r28;
	add.s32 	%r2013, %r2012, %r3200;
	cvta.to.global.u64 	%rd556, %rd1042;
	mul.wide.s32 	%rd557, %r2013, 4;
	add.s64 	%rd558, %rd556, %rd557;
	ld.global.f32 	%f2776, [%rd558];
	add.f32 	%f2777, %f4141, %f2776;
	ld.global.f32 	%f2778, [%rd558+4];
	add.f32 	%f2779, %f2777, %f2778;
	ld.global.f32 	%f2780, [%rd558+8];
	add.f32 	%f2781, %f2779, %f2780;
	ld.global.f32 	%f2782, [%rd558+12];
	add.f32 	%f4141, %f2781, %f2782;
	add.s32 	%r3200, %r3200, 4;
$L__BB0_635:
	setp.eq.s32 	%p560, %r33, 0;
	@%p560 bra 	$L__BB0_639;
	ld.param.u64 	%rd1043, [_Z10DPUPoolingiiiiPfiiiiS_iiiiii_param_4];
	ld.param.u32 	%r2737, [_Z10DPUPoolingiiiiPfiiiiS_iiiiii_param_3];
	setp.eq.s32 	%p561, %r33, 1;
	add.s32 	%r2014, %r3197, %r448;
	mad.lo.s32 	%r2015, %r2014, %r2737, %r28;
	add.s32 	%r2016, %r2015, %r3200;
	cvta.to.global.u64 	%rd559, %rd1043;
	mul.wide.s32 	%rd560, %r2016, 4;
	add.s64 	%rd561, %rd559, %rd560;
	ld.global.f32 	%f2783, [%rd561];
	add.f32 	%f4141, %f4141, %f2783;
	@%p561 bra 	$L__BB0_639;
	ld.param.u64 	%rd1044, [_Z10DPUPoolingiiiiPfiiiiS_iiiiii_param_4];
	ld.param.u32 	%r2738, [_Z10DPUPoolingiiiiPfiiiiS_iiiiii_param_3];
	setp.eq.s32 	%p562, %r33, 2;
	add.s32 	%r2017, %r3197, %r448;
	mad.lo.s32 	%r2018, %r2017, %r2738, %r28;
	add.s32 	%r2019, %r2018, %r3200;
	cvta.to.global.u64 	%rd562, %rd1044;
	mul.wide.s32 	%rd563, %r2019, 4;
	add.s64 	%rd564, %rd562, %rd563;
	ld.global.f32 	%f2784, [%rd564+4];
	add.f32 	%f4141, %f4141, %f2784;
	@%p562 bra 	$L__BB0_639;
	ld.param.u64 	%rd1045, [_Z10DPUPoolingiiiiPfiiiiS_iiiiii_param_4];
	ld.param.u32 	%r2739, [_Z10DPUPoolingiiiiPfiiiiS_iiiiii_param_3];
	add.s32 	%r2020, %r3197, %r448;
	mad.lo.s32 	%r2021, %r2020, %r2739, %r28;
	add.s32 	%r2022, %r2021, %r3200;
	cvta.to.global.u64 	%rd565, %rd1045;
	mul.wide.s32 	%rd566, %r2022, 4;
	add.s64 	%rd567, %rd565, %rd566;
	ld.global.f32 	%f2785, [%rd567+8];
	add.f32 	%f4141, %f4141, %f2785;
$L__BB0_639:
	add.s32 	%r3197, %r3197, 1;
	setp.lt.s32 	%p563, %r3197, %r65;
	@%p563 bra 	$L__BB0_625;
	mul.f32 	%f4142, %f4141, 0f3E800000;
$L__BB0_641:
	st.global.f32 	[%rd9+12], %f4142;
$L__BB0_642:
	ld.param.u32 	%r2955, [_Z10DPUPoolingiiiiPfiiiiS_iiiiii_param_8];
	ld.param.u32 	%r2910, [_Z10DPUPoolingiiiiPfiiiiS_iiiiii_param_7];
	ld.param.u32 	%r2865, [_Z10DPUPoolingiiiiPfiiiiS_iiiiii_param_6];
	mov.u32 	%r2023, %ctaid.y;
	mov.u32 	%r2024, %ntid.y;
	mov.u32 	%r2025, %tid.y;
	mad.lo.s32 	%r2026, %r2023, %r2024, %r2025;
	mad.lo.s32 	%r2027, %r2026, 7, 4;
	setp.ge.s32 	%p564, %r2027, %r2910;
	mov.u32 	%r2028, %ctaid.x;
	mov.u32 	%r2029, %ntid.x;
	mov.u32 	%r2030, %tid.x;
	mad.lo.s32 	%r2031, %r2028, %r2029, %r2030;
	mad.lo.s32 	%r2032, %r2031, 7, 4;
	setp.ge.s32 	%p565, %r2032, %r2955;
	or.pred  	%p566, %p564, %p565;
	mov.u32 	%r2033, %ctaid.z;
	mov.u32 	%r2034, %ntid.z;
	mov.u32 	%r2035, %tid.z;
	mad.lo.s32 	%r2036, %r2033, %r2034, %r2035;
	setp.ge.s32 	%p567, %r2036, %r2865;
	or.pred  	%p568, %p566, %p567;
	@%p568 bra 	$L__BB0_662;
	setp.ge.s32 	%p569, %r64, %r65;
	mov.f32 	%f4152, 0f00000000;
	@%p569 bra 	$L__BB0_661;
	mov.f32 	%f4151, 0f00000000;
	mov.u32 	%r3203, %r64;
$L__BB0_645:
	setp.ge.s32 	%p570, %r38, %r37;
	@%p570 bra 	$L__BB0_659;
	sub.s32 	%r3206, %r38, %r36;
	setp.gt.u32 	%p571, %r39, -16;
	@%p571 bra 	$L__BB0_649;
	sub.s32 	%r3206, %r38, %r36;
	mov.b32 	%r3205, 0;
$L__BB0_648:
	.pragma "nounroll";
	ld.param.u64 	%rd1046, [_Z10DPUPoolingiiiiPfiiiiS_iiiiii_param_4];
	ld.param.u32 	%r2740, [_Z10DPUPoolingiiiiPfiiiiS_iiiiii_param_3];
	add.s32 	%r2039, %r3203, %r448;
	mad.lo.s32 	%r2040, %r2039, %r2740, %r36;
	add.s32 	%r2041, %r2040, %r3206;
	cvta.to.global.u64 	%rd568, %rd1046;
	mul.wide.s32 	%rd569, %r2041, 4;
	add.s64 	%rd570, %rd568, %rd569;
	ld.global.f32 	%f2789, [%rd570];
	add.f32 	%f2790, %f4151, %f2789;
	ld.global.f32 	%f2791, [%rd570+4];
	add.f32 	%f2792, %f2790, %f2791;
	ld.global.f32 	%f2793, [%rd570+8];
	add.f32 	%f2794, %f2792, %f2793;
	ld.global.f32 	%f2795, [%rd570+12];
	add.f32 	%f2796, %f2794, %f2795;
	ld.global.f32 	%f2797, [%rd570+16];
	add.f32 	%f2798, %f2796, %f2797;
	ld.global.f32 	%f2799, [%rd570+20];
	add.f32 	%f2800, %f2798, %f2799;
	ld.global.f32 	%f2801, [%rd570+24];
	add.f32 	%f2802, %f2800, %f2801;
	ld.global.f32 	%f2803, [%rd570+28];
	add.f32 	%f2804, %f2802, %f2803;
	ld.global.f32 	%f2805, [%rd570+32];
	add.f32 	%f2806, %f2804, %f2805;
	ld.global.f32 	%f2807, [%rd570+36];
	add.f32 	%f2808, %f2806, %f2807;
	ld.global.f32 	%f2809, [%rd570+40];
	add.f32 	%f2810, %f2808, %f2809;
	ld.global.f32 	%f2811, [%rd570+44];
	add.f32 	%f2812, %f2810, %f2811;
	ld.global.f32 	%f2813, [%rd570+48];
	add.f32 	%f2814, %f2812, %f2813;
	ld.global.f32 	%f2815, [%rd570+52];
	add.f32 	%f2816, %f2814, %f2815;
	ld.global.f32 	%f2817, [%rd570+56];
	add.f32 	%f2818, %f2816, %f2817;
	ld.global.f32 	%f2819, [%rd570+60];
	add.f32 	%f4151, %f2818, %f2819;
	add.s32 	%r3206, %r3206, 16;
	add.s32 	%r3205, %r3205, 16;
	setp.ne.s32 	%p572, %r3205, %r40;
	@%p572 bra 	$L__BB0_648;
$L__BB0_649:
	setp.eq.s32 	%p573, %r35, 0;
	@%p573 bra 	$L__BB0_659;
	add.s32 	%r2042, %r35, -1;
	setp.lt.u32 	%p574, %r2042, 7;
	@%p574 bra 	$L__BB0_652;
	ld.param.u64 	%rd1047, [_Z10DPUPoolingiiiiPfiiiiS_iiiiii_param_4];
	ld.param.u32 	%r2741, [_Z10DPUPoolingiiiiPfiiiiS_iiiiii_param_3];
	add.s32 	%r2043, %r3203, %r448;
	mad.lo.s32 	%r2044, %r2043, %r2741, %r36;
	add.s32 	%r2045, %r2044, %r3206;
	cvta.to.global.u64 	%rd571, %rd1047;
	mul.wide.s32 	%rd572, %r2045, 4;
	add.s64 	%rd573, %rd571, %rd572;
	ld.global.f32 	%f2821, [%rd573];
	add.f32 	%f2822, %f4151, %f2821;
	ld.global.f32 	%f2823, [%rd573+4];
	add.f32 	%f2824, %f2822, %f2823;
	ld.global.f32 	%f2825, [%rd573+8];
	add.f32 	%f2826, %f2824, %f2825;
	ld.global.f32 	%f2827, [%rd573+12];
	add.f32 	%f2828, %f2826, %f2827;
	ld.global.f32 	%f2829, [%rd573+16];
	add.f32 	%f2830, %f2828, %f2829;
	ld.global.f32 	%f2831, [%rd573+20];
	add.f32 	%f2832, %f2830, %f2831;
	ld.global.f32 	%f2833, [%rd573+24];
	add.f32 	%f2834, %f2832, %f2833;
	ld.global.f32 	%f2835, [%rd573+28];
	add.f32 	%f4151, %f2834, %f2835;
	add.s32 	%r3206, %r3206, 8;
$L__BB0_652:
	setp.eq.s32 	%p575, %r34, 0;
	@%p575 bra 	$L__BB0_659;
	add.s32 	%r2046, %r34, -1;
	setp.lt.u32 	%p576, %r2046, 3;
	@%p576 bra 	$L__BB0_655;
	ld.param.u64 	%rd1048, [_Z10DPUPoolingiiiiPfiiiiS_iiiiii_param_4];
	ld.param.u32 	%r2742, [_Z10DPUPoolingiiiiPfiiiiS_iiiiii_param_3];
	add.s32 	%r2047, %r3203, %r448;
	mad.lo.s32 	%r2048, %r2047, %r2742, %r36;
	add.s32 	%r2049, %r2048, %r3206;
	cvta.to.global.u64 	%rd574, %rd1048;
	mul.wide.s32 	%rd575, %r2049, 4;
	add.s64 	%rd576, %rd574, %rd575;
	ld.global.f32 	%f2837, [%rd576];
	add.f32 	%f2838, %f4151, %f2837;
	ld.global.f32 	%f2839, [%rd576+4];
	add.f32 	%f2840, %f2838, %f2839;
	ld.global.f32 	%f2841, [%rd576+8];
	add.f32 	%f2842, %f2840, %f2841;
	ld.global.f32 	%f2843, [%rd576+12];
	add.f32 	%f4151, %f2842, %f2843;
	add.s32 	%r3206, %r3206, 4;
$L__BB0_655:
	setp.eq.s32 	%p577, %r41, 0;
	@%p577 bra 	$L__BB0_659;
	ld.param.u64 	%rd1049, [_Z10DPUPoolingiiiiPfiiiiS_iiiiii_param_4];
	ld.param.u32 	%r2743, [_Z10DPUPoolingiiiiPfiiiiS_iiiiii_param_3];
	setp.eq.s32 	%p578, %r41, 1;
	add.s32 	%r2050, %r3203, %r448;
	mad.lo.s32 	%r2051, %r2050, %r2743, %r36;
	add.s32 	%r2052, %r2051, %r3206;
	cvta.to.global.u64 	%rd577, %rd1049;
	mul.wide.s32 	%rd578, %r2052, 4;
	add.s64 	%rd579, %rd577, %rd578;
	ld.global.f32 	%f2844, [%rd579];
	add.f32 	%f4151, %f4151, %f2844;
	@%p578 bra 	$L__BB0_659;
	ld.param.u64 	%rd1050, [_Z10DPUPoolingiiiiPfiiiiS_iiiiii_param_4];
	ld.param.u32 	%r2744, [_Z10DPUPoolingiiiiPfiiiiS_iiiiii_param_3];
	setp.eq.s32 	%p579, %r41, 2;
	add.s32 	%r2053, %r3203, %r448;
	mad.lo.s32 	%r2054, %r2053, %r2744, %r36;
	add.s32 	%r2055, %r2054, %r3206;
	cvta.to.global.u64 	%rd580, %rd1050;
	mul.wide.s32 	%rd581, %r2055, 4;
	add.s64 	%rd582, %rd580, %rd581;
	ld.global.f32 	%f2845, [%rd582+4];
	add.f32 	%f4151, %f4151, %f2845;
	@%p579 bra 	$L__BB0_659;
	ld.param.u64 	%rd1051, [_Z10DPUPoolingiiiiPfiiiiS_iiiiii_param_4];
	ld.param.u32 	%r2745, [_Z10DPUPoolingiiiiPfiiiiS_iiiiii_param_3];
	add.s32 	%r2056, %r3203, %r448;
	mad.lo.s32 	%r2057, %r2056, %r2745, %r36;
	add.s32 	%r2058, %r2057, %r3206;
	cvta.to.global.u64 	%rd583, %rd1051;
	mul.wide.s32 	%rd584, %r2058, 4;
	add.s64 	%rd585, %rd583, %rd584;
	ld.global.f32 	%f2846, [%rd585+8];
	add.f32 	%f4151, %f4151, %f2846;
$L__BB0_659:
	add.s32 	%r3203, %r3203, 1;
	setp.lt.s32 	%p580, %r3203, %r65;
	@%p580 bra 	$L__BB0_645;
	mul.f32 	%f4152, %f4151, 0f3E800000;
$L__BB0_661:
	st.global.f32 	[%rd9+16], %f4152;
$L__BB0_662:
	@%p581 bra 	$L__BB0_682;
	setp.ge.s32 	%p582, %r64, %r65;
	mov.f32 	%f4162, 0f00000000;
	@%p582 bra 	$L__BB0_681;
	mov.f32 	%f4161, 0f00000000;
	mov.u32 	%r3209, %r64;
$L__BB0_665:
	setp.ge.s32 	%p583, %r46, %r45;
	@%p583 bra 	$L__BB0_679;
	sub.s32 	%r3212, %r46, %r44;
	setp.gt.u32 	%p584, %r47, -16;
	@%p584 bra 	$L__BB0_669;
	sub.s32 	%r3212, %r46, %r44;
	mov.b32 	%r3211, 0;
$L__BB0_668:
	.pragma "nounroll";
	ld.param.u64 	%rd1052, [_Z10DPUPoolingiiiiPfiiiiS_iiiiii_param_4];
	ld.param.u32 	%r2746, [_Z10DPUPoolingiiiiPfiiiiS_iiiiii_param_3];
	add.s32 	%r2060, %r3209, %r448;
	mad.lo.s32 	%r2061, %r2060, %r2746, %r44;
	add.s32 	%r2062, %r2061, %r3212;
	cvta.to.global.u64 	%rd586, %rd1052;
	mul.wide.s32 	%rd587, %r2062, 4;
	add.s64 	%rd588, %rd586, %rd587;
	ld.global.f32 	%f2850, [%rd588];
	add.f32 	%f2851, %f4161, %f2850;
	ld.global.f32 	%f2852, [%rd588+4];
	add.f32 	%f2853, %f2851, %f2852;
	ld.global.f32 	%f2854, [%rd588+8];
	add.f32 	%f2855, %f2853, %f2854;
	ld.global.f32 	%f2856, [%rd588+12];
	add.f32 	%f2857, %f2855, %f2856;
	ld.global.f32 	%f2858, [%rd588+16];
	add.f32 	%f2859, %f2857, %f2858;
	ld.global.f32 	%f2860, [%rd588+20];
	add.f32 	%f2861, %f2859, %f2860;
	ld.global.f32 	%f2862, [%rd588+24];
	add.f32 	%f2863, %f2861, %f2862;
	ld.global.f32 	%f2864, [%rd588+28];
	add.f32 	%f2865, %f2863, %f2864;
	ld.global.f32 	%f2866, [%rd588+32];
	add.f32 	%f2867, %f2865, %f2866;
	ld.global.f32 	%f2868, [%rd588+36];
	add.f32 	%f2869, %f2867, %f2868;
	ld.global.f32 	%f2870, [%rd588+40];
	add.f32 	%f2871, %f2869, %f2870;
	ld.global.f32 	%f2872, [%rd588+44];
	add.f32 	%f2873, %f2871, %f2872;
	ld.global.f32 	%f2874, [%rd588+48];
	add.f32 	%f2875, %f2873, %f2874;
	ld.global.f32 	%f2876, [%rd588+52];
	add.f32 	%f2877, %f2875, %f2876;
	ld.global.f32 	%f2878, [%rd588+56];
	add.f32 	%f2879, %f2877, %f2878;
	ld.global.f32 	%f2880, [%rd588+60];
	add.f32 	%f4161, %f2879, %f2880;
	add.s32 	%r3212, %r3212, 16;
	add.s32 	%r3211, %r3211, 16;
	setp.ne.s32 	%p585, %r3211, %r48;
	@%p585 bra 	$L__BB0_668;
$L__BB0_669:
	setp.eq.s32 	%p586, %r43, 0;
	@%p586 bra 	$L__BB0_679;
	add.s32 	%r2063, %r43, -1;
	setp.lt.u32 	%p587, %r2063, 7;
	@%p587 bra 	$L__BB0_672;
	ld.param.u64 	%rd1053, [_Z10DPUPoolingiiiiPfiiiiS_iiiiii_param_4];
	ld.param.u32 	%r2747, [_Z10DPUPoolingiiiiPfiiiiS_iiiiii_param_3];
	add.s32 	%r2064, %r3209, %r448;
	mad.lo.s32 	%r2065, %r2064, %r2747, %r44;
	add.s32 	%r2066, %r2065, %r3212;
	cvta.to.global.u64 	%rd589, %rd1053;
	mul.wide.s32 	%rd590, %r2066, 4;
	add.s64 	%rd591, %rd589, %rd590;
	ld.global.f32 	%f2882, [%rd591];
	add.f32 	%f2883, %f4161, %f2882;
	ld.global.f32 	%f2884, [%rd591+4];
	add.f32 	%f2885, %f2883, %f2884;
	ld.global.f32 	%f2886, [%rd591+8];
	add.f32 	%f2887, %f2885, %f2886;
	ld.global.f32 	%f2888, [%rd591+12];
	add.f32 	%f2889, %f2887, %f2888;
	ld.global.f32 	%f2890, [%rd591+16];
	add.f32 	%f2891, %f2889, %f2890;
	ld.global.f32 	%f2892, [%rd591+20];
	add.f32 	%f2893, %f2891, %f2892;
	ld.global.f32 	%f2894, [%rd591+24];
	add.f32 	%f2895, %f2893, %f2894;
	ld.global.f32 	%f2896, [%rd591+28];
	add.f32 	%f4161, %f2895, %f2896;
	add.s32 	%r3212, %r3212, 8;
$L__BB0_672:
	setp.eq.s32 	%p588, %r42, 0;
	@%p588 bra 	$L__BB0_679;
	add.s32 	%r2067, %r42, -1;
	setp.lt.u32 	%p589, %r2067, 3;
	@%p589 bra 	$L__BB0_675;
	ld.param.u64 	%rd1054, [_Z10DPUPoolingiiiiPfiiiiS_iiiiii_param_4];
	ld.param.u32 	%r2748, [_Z10DPUPoolingiiiiPfiiiiS_iiiiii_param_3];
	add.s32 	%r2068, %r3209, %r448;
	mad.lo.s32 	%r2069, %r2068, %r2748, %r44;
	add.s32 	%r2070, %r2069, %r3212;
	cvta.to.global.u64 	%rd592, %rd1054;
	mul.wide.s32 	%rd593, %r2070, 4;
	add.s64 	%rd594, %rd592, %rd593;
	ld.global.f32 	%f2898, [%rd594];
	add.f32 	%f2899, %f4161, %f2898;
	ld.global.f32 	%f2900, [%rd594+4];
	add.f32 	%f2901, %f2899, %f2900;
	ld.global.f32 	%f2902, [%rd594+8];
	add.f32 	%f2903, %f2901, %f2902;
	ld.global.f32 	%f2904, [%rd594+12];
	add.f32 	%f4161, %f2903, %f2904;
	add.s32 	%r3212, %r3212, 4;
$L__BB0_675:
	setp.eq.s32 	%p590, %r49, 0;
	@%p590 bra 	$L__BB0_679;
	ld.param.u64 	%rd1055, [_Z10DPUPoolingiiiiPfiiiiS_iiiiii_param_4];
	ld.param.u32 	%r2749, [_Z10DPUPoolingiiiiPfiiiiS_iiiiii_param_3];
	setp.eq.s32 	%p591, %r49, 1;
	add.s32 	%r2071, %r3209, %r448;
	mad.lo.s32 	%r2072, %r2071, %r2749, %r44;
	add.s32 	%r2073, %r2072, %r3212;
	cvta.to.global.u64 	%rd595, %rd1055;
	mul.wide.s32 	%rd596, %r2073, 4;
	add.s64 	%rd597, %rd595, %rd596;
	ld.global.f32 	%f2905, [%rd597];
	add.f32 	%f4161, %f4161, %f2905;
	@%p591 bra 	$L__BB0_679;
	ld.param.u64 	%rd1056, [_Z10DPUPoolingiiiiPfiiiiS_iiiiii_param_4];
	ld.param.u32 	%r2750, [_Z10DPUPoolingiiiiPfiiiiS_iiiiii_param_3];
	setp.eq.s32 	%p592, %r49, 2;
	add.s32 	%r2074, %r3209, %r448;
	mad.lo.s32 	%r2075, %r2074, %r2750, %r44;
	add.s32 	%r2076, %r2075, %r3212;
	cvta.to.global.u64 	%rd598, %rd1056;
	mul.wide.s32 	%rd599, %r2076, 4;
	add.s64 	%rd600, %rd598, %rd599;
	ld.global.f32 	%f2906, [%rd600+4];
	add.f32 	%f4161, %f4161, %f2906;
	@%p592 bra 	$L__BB0_679;
	ld.param.u64 	%rd1057, [_Z10DPUPoolingiiiiPfiiiiS_iiiiii_param_4];
	ld.param.u32 	%r2751, [_Z10DPUPoolingiiiiPfiiiiS_iiiiii_param_3];
	add.s32 	%r2077, %r3209, %r448;
	mad.lo.s32 	%r2078, %r2077, %r2751, %r44;
	add.s32 	%r2079, %r2078, %r3212;
	cvta.to.global.u64 	%rd601, %rd1057;
	mul.wide.s32 	%rd602, %r2079, 4;
	add.s64 	%rd603, %rd601, %rd602;
	ld.global.f32 	%f2907, [%rd603+8];
	add.f32 	%f4161, %f4161, %f2907;
$L__BB0_679:
	add.s32 	%r3209, %r3209, 1;
	setp.lt.s32 	%p593, %r3209, %r65;
	@%p593 bra 	$L__BB0_665;
	mul.f32 	%f4162, %f4161, 0f3E800000;
$L__BB0_681:
	st.global.f32 	[%rd9+20], %f4162;
$L__BB0_682:
	@%p594 bra 	$L__BB0_702;
	setp.ge.s32 	%p595, %r64, %r65;
	mov.f32 	%f4172, 0f00000000;
	@%p595 bra 	$L__BB0_701;
	mov.f32 	%f4171, 0f00000000;
	mov.u32 	%r3215, %r64;
$L__BB0_685:
	setp.ge.s32 	%p596, %r54, %r53;
	@%p596 bra 	$L__BB0_699;
	sub.s32 	%r3218, %r54, %r52;
	setp.gt.u32 	%p597, %r55, -16;
	@%p597 bra 	$L__BB0_689;
	sub.s32 	%r3218, %r54, %r52;
	mov.b32 	%r3217, 0;
$L__BB0_688:
	.pragma "nounroll";
	ld.param.u64 	%rd1058, [_Z10DPUPoolingiiiiPfiiiiS_iiiiii_param_4];
	ld.param.u32 	%r2752, [_Z10DPUPoolingiiiiPfiiiiS_iiiiii_param_3];
	add.s32 	%r2081, %r3215, %r448;
	mad.lo.s32 	%r2082, %r2081, %r2752, %r52;
	add.s32 	%r2083, %r2082, %r3218;
	cvta.to.global.u64 	%rd604, %rd1058;
	mul.wide.s32 	%rd605, %r2083, 4;
	add.s64 	%rd606, %rd604, %rd605;
	ld.global.f32 	%f2911, [%rd606];
	add.f32 	%f2912, %f4171, %f2911;
	ld.global.f32 	%f2913, [%rd606+4];
	add.f32 	%f2914, %f2912, %f2913;
	ld.global.f32 	%f2915, [%rd606+8];
	add.f32 	%f2916, %f2914, %f2915;
	ld.global.f32 	%f2917, [%rd606+12];
	add.f32 	%f2918, %f2916, %f2917;
	ld.global.f32 	%f2919, [%rd606+16];
	add.f32 	%f2920, %f2918, %f2919;
	ld.global.f32 	%f2921, [%rd606+20];
	add.f32 	%f2922, %f2920, %f2921;
	ld.global.f32 	%f2923, [%rd606+24];
	add.f32 	%f2924, %f2922, %f2923;
	ld.global.f32 	%f2925, [%rd606+28];
	add.f32 	%f2926, %f2924, %f2925;
	ld.global.f32 	%f2927, [%rd606+32];
	add.f32 	%f2928, %f2926, %f2927;
	ld.global.f32 	%f2929, [%rd606+36];
	add.f32 	%f2930, %f2928, %f2929;
	ld.global.f32 	%f2931, [%rd606+40];
	add.f32 	%f2932, %f2930, %f2931;
	ld.global.f32 	%f2933, [%rd606+44];
	add.f32 	%f2934, %f2932, %f2933;
	ld.global.f32 	%f2935, [%rd606+48];
	add.f32 	%f2936, %f2934, %f2935;
	ld.global.f32 	%f2937, [%rd606+52];
	add.f32 	%f2938, %f2936, %f2937;
	ld.global.f32 	%f2939, [%rd606+56];
	add.f32 	%f2940, %f2938, %f2939;
	ld.global.f32 	%f2941, [%rd606+60];
	add.f32 	%f4171, %f2940, %f2941;
	add.s32 	%r3218, %r3218, 16;
	add.s32 	%r3217, %r3217, 16;
	setp.ne.s32 	%p598, %r3217, %r56;
	@%p598 bra 	$L__BB0_688;
$L__BB0_689:
	setp.eq.s32 	%p599, %r51, 0;
	@%p599 bra 	$L__BB0_699;
	add.s32 	%r2084, %r51, -1;
	setp.lt.u32 	%p600, %r2084, 7;
	@%p600 bra 	$L__BB0_692;
	ld.param.u64 	%rd1059, [_Z10DPUPoolingiiiiPfiiiiS_iiiiii_param_4];
	ld.param.u32 	%r2753, [_Z10DPUPoolingiiiiPfiiiiS_iiiiii_param_3];
	add.s32 	%r2085, %r3215, %r448;
	mad.lo.s32 	%r2086, %r2085, %r2753, %r52;
	add.s32 	%r2087, %r2086, %r3218;
	cvta.to.global.u64 	%rd607, %rd1059;
	mul.wide.s32 	%rd608, %r2087, 4;
	add.s64 	%rd609, %rd607, %rd608;
	ld.global.f32 	%f2943, [%rd609];
	add.f32 	%f2944, %f4171, %f2943;
	ld.global.f32 	%f2945, [%rd609+4];
	add.f32 	%f2946, %f2944, %f2945;
	ld.global.f32 	%f2947, [%rd609+8];
	add.f32 	%f2948, %f2946, %f2947;
	ld.global.f32 	%f2949, [%rd609+12];
	add.f32 	%f2950, %f2948, %f2949;
	ld.global.f32 	%f2951, [%rd609+16];
	add.f32 	%f2952, %f2950, %f2951;
	ld.global.f32 	%f2953, [%rd609+20];
	add.f32 	%f2954, %f2952, %f2953;
	ld.global.f32 	%f2955, [%rd609+24];
	add.f32 	%f2956, %f2954, %f2955;
	ld.global.f32 	%f2957, [%rd609+28];
	add.f32 	%f4171, %f2956, %f2957;
	add.s32 	%r3218, %r3218, 8;
$L__BB0_692:
	setp.eq.s32 	%p601, %r50, 0;
	@%p601 bra 	$L__BB0_699;
	add.s32 	%r2088, %r50, -1;
	setp.lt.u32 	%p602, %r2088, 3;
	@%p602 bra 	$L__BB0_695;
	ld.param.u64 	%rd1060, [_Z10DPUPoolingiiiiPfiiiiS_iiiiii_param_4];
	ld.param.u32 	%r2754, [_Z10DPUPoolingiiiiPfiiiiS_iiiiii_param_3];
	add.s32 	%r2089, %r3215, %r448;
	mad.lo.s32 	%r2090, %r2089, %r2754, %r52;
	add.s32 	%r2091, %r2090, %r3218;
	cvta.to.global.u64 	%rd610, %rd1060;
	mul.wide.s32 	%rd611, %r2091, 4;
	add.s64 	%rd612, %rd610, %rd611;
	ld.global.f32 	%f2959, [%rd612];
	add.f32 	%f2960, %f4171, %f2959;
	ld.global.f32 	%f2961, [%rd612+4];
	add.f32 	%f2962, %f2960, %f2961;
	ld.global.f32 	%f2963, [%rd612+8];
	add.f32 	%f2964, %f2962, %f2963;
	ld.global.f32 	%f2965, [%rd612+12];
	add.f32 	%f4171, %f2964, %f2965;
	add.s32 	%r3218, %r3218, 4;
$L__BB0_695:
	setp.eq.s32 	%p603, %r57, 0;
	@%p603 bra 	$L__BB0_699;
	ld.param.u64 	%rd1061, [_Z10DPUPoolingiiiiPfiiiiS_iiiiii_param_4];
	ld.param.u32 	%r2755, [_Z10DPUPoolingiiiiPfiiiiS_iiiiii_param_3];
	setp.eq.s32 	%p604, %r57, 1;
	add.s32 	%r2092, %r3215, %r448;
	mad.lo.s32 	%r2093, %r2092, %r2755, %r52;
	add.s32 	%r2094, %r2093, %r3218;
	cvta.to.global.u64 	%rd613, %rd1061;
	mul.wide.s32 	%rd614, %r2094, 4;
	add.s64 	%rd615, %rd613, %rd614;
	ld.global.f32 	%f2966, [%rd615];
	add.f32 	%f4171, %f4171, %f2966;
	@%p604 bra 	$L__BB0_699;
	ld.param.u64 	%rd1062, [_Z10DPUPoolingiiiiPfiiiiS_iiiiii_param_4];
	ld.param.u32 	%r2756, [_Z10DPUPoolingiiiiPfiiiiS_iiiiii_param_3];
	setp.eq.s32 	%p605, %r57, 2;
	add.s32 	%r2095, %r3215, %r448;
	mad.lo.s32 	%r2096, %r2095, %r2756, %r52;
	add.s32 	%r2097, %r2096, %r3218;
	cvta.to.global.u64 	%rd616, %rd1062;
	mul.wide.s32 	%rd617, %r2097, 4;
	add.s64 	%rd618, %rd616, %rd617;
	ld.global.f32 	%f2967, [%rd618+4];
	add.f32 	%f4171, %f4171, %f2967;
	@%p605 bra 	$L__BB0_699;
	ld.param.u64 	%rd1063, [_Z10DPUPoolingiiiiPfiiiiS_iiiiii_param_4];
	ld.param.u32 	%r2757, [_Z10DPUPoolingiiiiPfiiiiS_iiiiii_param_3];
	add.s32 	%r2098, %r3215, %r448;
	mad.lo.s32 	%r2099, %r2098, %r2757, %r52;
	add.s32 	%r2100, %r2099, %r3218;
	cvta.to.global.u64 	%rd619, %rd1063;
	mul.wide.s32 	%rd620, %r2100, 4;
	add.s64 	%rd621, %rd619, %rd620;
	ld.global.f32 	%f2968, [%rd621+8];
	add.f32 	%f4171, %f4171, %f2968;
$L__BB0_699:
	add.s32 	%r3215, %r3215, 1;
	setp.lt.s32 	%p606, %r3215, %r65;
	@%p606 bra 	$L__BB0_685;
	mul.f32 	%f4172, %f4171, 0f3E800000;
$L__BB0_701:
	st.global.f32 	[%rd9+24], %f4172;
$L__BB0_702:
	ld.param.u32 	%r2973, [_Z10DPUPoolingiiiiPfiiiiS_iiiiii_param_10];
	ld.param.u64 	%rd1149, [_Z10DPUPoolingiiiiPfiiiiS_iiiiii_param_9];
	ld.param.u32 	%r2956, [_Z10DPUPoolingiiiiPfiiiiS_iiiiii_param_8];
	ld.param.u32 	%r2911, [_Z10DPUPoolingiiiiPfiiiiS_iiiiii_param_7];
	ld.param.u32 	%r2866, [_Z10DPUPoolingiiiiPfiiiiS_iiiiii_param_6];
	add.s32 	%r541, %r448, %r2973;
	add.s32 	%r2101, %r73, 5;
	mov.u32 	%r2102, %ctaid.x;
	mov.u32 	%r2103, %ntid.x;
	mov.u32 	%r2104, %tid.x;
	mad.lo.s32 	%r2105, %r2102, %r2103, %r2104;
	mul.lo.s32 	%r2106, %r2105, 7;
	mad.lo.s32 	%r2107, %r2101, %r2956, %r2106;
	cvta.to.global.u64 	%rd622, %rd1149;
	mul.wide.s32 	%rd623, %r2107, 4;
	add.s64 	%rd11, %rd622, %rd623;
	mov.u32 	%r2108, %ctaid.y;
	mov.u32 	%r2109, %ntid.y;
	mov.u32 	%r2110, %tid.y;
	mad.lo.s32 	%r2111, %r2108, %r2109, %r2110;
	mad.lo.s32 	%r2112, %r2111, 7, 5;
	setp.ge.s32 	%p607, %r2112, %r2911;
	setp.ge.s32 	%p608, %r2106, %r2956;
	or.pred  	%p609, %p607, %p608;
	mov.u32 	%r2113, %ctaid.z;
	mov.u32 	%r2114, %ntid.z;
	mov.u32 	%r2115, %tid.z;
	mad.lo.s32 	%r2116, %r2113, %r2114, %r2115;
	setp.ge.s32 	%p610, %r2116, %r2866;
	or.pred  	%p611, %p609, %p610;
	@%p611 bra 	$L__BB0_722;
	setp.ge.s32 	%p612, %r66, %r67;
	mov.f32 	%f4182, 0f00000000;
	@%p612 bra 	$L__BB0_721;
	mov.f32 	%f4181, 0f00000000;
	mov.u32 	%r3221, %r66;
$L__BB0_705:
	setp.ge.s32 	%p613, %r3, %r6;
	@%p613 bra 	$L__BB0_719;
	ld.param.u32 	%r3003, [_Z10DPUPoolingiiiiPfiiiiS_iiiiii_param_13];
	ld.param.u32 	%r2986, [_Z10DPUPoolingiiiiPfiiiiS_iiiiii_param_11];
	ld.param.u32 	%r2758, [_Z10DPUPoolingiiiiPfiiiiS_iiiiii_param_3];
	mov.u32 	%r2118, %ctaid.x;
	mov.u32 	%r2119, %ntid.x;
	mov.u32 	%r2120, %tid.x;
	mad.lo.s32 	%r2121, %r2118, %r2119, %r2120;
	mul.lo.s32 	%r2122, %r2121, %r2986;
	mul.lo.s32 	%r2123, %r2122, 7;
	sub.s32 	%r2124, %r2123, %r3003;
	sub.s32 	%r3224, %r3, %r2124;
	setp.gt.u32 	%p614, %r7, -16;
	add.s32 	%r2125, %r3221, %r541;
	mad.lo.s32 	%r544, %r2125, %r2758, %r2124;
	@%p614 bra 	$L__BB0_709;
	ld.param.u32 	%r3004, [_Z10DPUPoolingiiiiPfiiiiS_iiiiii_param_13];
	ld.param.u32 	%r2987, [_Z10DPUPoolingiiiiPfiiiiS_iiiiii_param_11];
	mov.u32 	%r2127, %ctaid.x;
	mov.u32 	%r2128, %ntid.x;
	mov.u32 	%r2129, %tid.x;
	mad.lo.s32 	%r2130, %r2127, %r2128, %r2129;
	mul.lo.s32 	%r2131, %r2130, %r2987;
	mul.lo.s32 	%r2132, %r2131, 7;
	sub.s32 	%r2133, %r3004, %r2132;
	add.s32 	%r3224, %r3, %r2133;
	mov.b32 	%r3223, 0;
$L__BB0_708:
	.pragma "nounroll";
	ld.param.u64 	%rd1064, [_Z10DPUPoolingiiiiPfiiiiS_iiiiii_param_4];
	add.s32 	%r2134, %r544, %r3224;
	cvta.to.global.u64 	%rd624, %rd1064;
	mul.wide.s32 	%rd625, %r2134, 4;
	add.s64 	%rd626, %rd624, %rd625;
	ld.global.f32 	%f2972, [%rd626];
	add.f32 	%f2973, %f4181, %f2972;
	ld.global.f32 	%f2974, [%rd626+4];
	add.f32 	%f2975, %f2973, %f2974;
	ld.global.f32 	%f2976, [%rd626+8];
	add.f32 	%f2977, %f2975, %f2976;
	ld.global.f32 	%f2978, [%rd626+12];
	add.f32 	%f2979, %f2977, %f2978;
	ld.global.f32 	%f2980, [%rd626+16];
	add.f32 	%f2981, %f2979, %f2980;
	ld.global.f32 	%f2982, [%rd626+20];
	add.f32 	%f2983, %f2981, %f2982;
	ld.global.f32 	%f2984, [%rd626+24];
	add.f32 	%f2985, %f2983, %f2984;
	ld.global.f32 	%f2986, [%rd626+28];
	add.f32 	%f2987, %f2985, %f2986;
	ld.global.f32 	%f2988, [%rd626+32];
	add.f32 	%f2989, %f2987, %f2988;
	ld.global.f32 	%f2990, [%rd626+36];
	add.f32 	%f2991, %f2989, %f2990;
	ld.global.f32 	%f2992, [%rd626+40];
	add.f32 	%f2993, %f2991, %f2992;
	ld.global.f32 	%f2994, [%rd626+44];
	add.f32 	%f2995, %f2993, %f2994;
	ld.global.f32 	%f2996, [%rd626+48];
	add.f32 	%f2997, %f2995, %f2996;
	ld.global.f32 	%f2998, [%rd626+52];
	add.f32 	%f2999, %f2997, %f2998;
	ld.global.f32 	%f3000, [%rd626+56];
	add.f32 	%f3001, %f2999, %f3000;
	ld.global.f32 	%f3002, [%rd626+60];
	add.f32 	%f4181, %f3001, %f3002;
	add.s32 	%r3224, %r3224, 16;
	add.s32 	%r3223, %r3223, 16;
	setp.ne.s32 	%p615, %r3223, %r8;
	@%p615 bra 	$L__BB0_708;
$L__BB0_709:
	setp.eq.s32 	%p616, %r5, 0;
	@%p616 bra 	$L__BB0_719;
	add.s32 	%r2135, %r5, -1;
	setp.lt.u32 	%p617, %r2135, 7;
	@%p617 bra 	$L__BB0_712;
	ld.param.u64 	%rd1065, [_Z10DPUPoolingiiiiPfiiiiS_iiiiii_param_4];
	add.s32 	%r2136, %r544, %r3224;
	cvta.to.global.u64 	%rd627, %rd1065;
	mul.wide.s32 	%rd628, %r2136, 4;
	add.s64 	%rd629, %rd627, %rd628;
	ld.global.f32 	%f3004, [%rd629];
	add.f32 	%f3005, %f4181, %f3004;
	ld.global.f32 	%f3006, [%rd629+4];
	add.f32 	%f3007, %f3005, %f3006;
	ld.global.f32 	%f3008, [%rd629+8];
	add.f32 	%f3009, %f3007, %f3008;
	ld.global.f32 	%f3010, [%rd629+12];
	add.f32 	%f3011, %f3009, %f3010;
	ld.global.f32 	%f3012, [%rd629+16];
	add.f32 	%f3013, %f3011, %f3012;
	ld.global.f32 	%f3014, [%rd629+20];
	add.f32 	%f3015, %f3013, %f3014;
	ld.global.f32 	%f3016, [%rd629+24];
	add.f32 	%f3017, %f3015, %f3016;
	ld.global.f32 	%f3018, [%rd629+28];
	add.f32 	%f4181, %f3017, %f3018;
	add.s32 	%r3224, %r3224, 8;
$L__BB0_712:
	setp.eq.s32 	%p618, %r4, 0;
	@%p618 bra 	$L__BB0_719;
	add.s32 	%r2137, %r4, -1;
	setp.lt.u32 	%p619, %r2137, 3;
	@%p619 bra 	$L__BB0_715;
	ld.param.u64 	%rd1066, [_Z10DPUPoolingiiiiPfiiiiS_iiiiii_param_4];
	add.s32 	%r2138, %r544, %r3224;
	cvta.to.global.u64 	%rd630, %rd1066;
	mul.wide.s32 	%rd631, %r2138, 4;
	add.s64 	%rd632, %rd630, %rd631;
	ld.global.f32 	%f3020, [%rd632];
	add.f32 	%f3021, %f4181, %f3020;
	ld.global.f32 	%f3022, [%rd632+4];
	add.f32 	%f3023, %f3021, %f3022;
	ld.global.f32 	%f3024, [%rd632+8];
	add.f32 	%f3025, %f3023, %f3024;
	ld.global.f32 	%f3026, [%rd632+12];
	add.f32 	%f4181, %f3025, %f3026;
	add.s32 	%r3224, %r3224, 4;
$L__BB0_715:
	setp.eq.s32 	%p620, %r9, 0;
	@%p620 bra 	$L__BB0_719;
	ld.param.u64 	%rd1067, [_Z10DPUPoolingiiiiPfiiiiS_iiiiii_param_4];
	setp.eq.s32 	%p621, %r9, 1;
	add.s32 	%r2139, %r544, %r3224;
	cvta.to.global.u64 	%rd633, %rd1067;
	mul.wide.s32 	%rd634, %r2139, 4;
	add.s64 	%rd12, %rd633, %rd634;
	ld.global.f32 	%f3027, [%rd12];
	add.f32 	%f4181, %f4181, %f3027;
	@%p621 bra 	$L__BB0_719;
	setp.eq.s32 	%p622, %r9, 2;
	ld.global.f32 	%f3028, [%rd12+4];
	add.f32 	%f4181, %f4181, %f3028;
	@%p622 bra 	$L__BB0_719;
	ld.global.f32 	%f3029, [%rd12+8];
	add.f32 	%f4181, %f4181, %f3029;
$L__BB0_719:
	add.s32 	%r3221, %r3221, 1;
	setp.lt.s32 	%p623, %r3221, %r67;
	@%p623 bra 	$L__BB0_705;
	mul.f32 	%f4182, %f4181, 0f3E800000;
$L__BB0_721:
	st.global.f32 	[%rd11], %f4182;
$L__BB0_722:
	@%p624 bra 	$L__BB0_742;
	setp.ge.s32 	%p625, %r66, %r67;
	mov.f32 	%f4192, 0f00000000;
	@%p625 bra 	$L__BB0_741;
	mov.f32 	%f4191, 0f00000000;
	mov.u32 	%r3227, %r66;
$L__BB0_725:
	setp.ge.s32 	%p626, %r14, %r13;
	@%p626 bra 	$L__BB0_739;
	sub.s32 	%r3230, %r14, %r12;
	setp.gt.u32 	%p627, %r15, -16;
	@%p627 bra 	$L__BB0_729;
	sub.s32 	%r3230, %r14, %r12;
	mov.b32 	%r3229, 0;
$L__BB0_728:
	.pragma "nounroll";
	ld.param.u64 	%rd1068, [_Z10DPUPoolingiiiiPfiiiiS_iiiiii_param_4];
	ld.param.u32 	%r2759, [_Z10DPUPoolingiiiiPfiiiiS_iiiiii_param_3];
	add.s32 	%r2141, %r3227, %r541;
	mad.lo.s32 	%r2142, %r2141, %r2759, %r12;
	add.s32 	%r2143, %r2142, %r3230;
	cvta.to.global.u64 	%rd635, %rd1068;
	mul.wide.s32 	%rd636, %r2143, 4;
	add.s64 	%rd637, %rd635, %rd636;
	ld.global.f32 	%f3033, [%rd637];
	add.f32 	%f3034, %f4191, %f3033;
	ld.global.f32 	%f3035, [%rd637+4];
	add.f32 	%f3036, %f3034, %f3035;
	ld.global.f32 	%f3037, [%rd637+8];
	add.f32 	%f3038, %f3036, %f3037;
	ld.global.f32 	%f3039, [%rd637+12];
	add.f32 	%f3040, %f3038, %f3039;
	ld.global.f32 	%f3041, [%rd637+16];
	add.f32 	%f3042, %f3040, %f3041;
	ld.global.f32 	%f3043, [%rd637+20];
	add.f32 	%f3044, %f3042, %f3043;
	ld.global.f32 	%f3045, [%rd637+24];
	add.f32 	%f3046, %f3044, %f3045;
	ld.global.f32 	%f3047, [%rd637+28];
	add.f32 	%f3048, %f3046, %f3047;
	ld.global.f32 	%f3049, [%rd637+32];
	add.f32 	%f3050, %f3048, %f3049;
	ld.global.f32 	%f3051, [%rd637+36];
	add.f32 	%f3052, %f3050, %f3051;
	ld.global.f32 	%f3053, [%rd637+40];
	add.f32 	%f3054, %f3052, %f3053;
	ld.global.f32 	%f3055, [%rd637+44];
	add.f32 	%f3056, %f3054, %f3055;
	ld.global.f32 	%f3057, [%rd637+48];
	add.f32 	%f3058, %f3056, %f3057;
	ld.global.f32 	%f3059, [%rd637+52];
	add.f32 	%f3060, %f3058, %f3059;
	ld.global.f32 	%f3061, [%rd637+56];
	add.f32 	%f3062, %f3060, %f3061;
	ld.global.f32 	%f3063, [%rd637+60];
	add.f32 	%f4191, %f3062, %f3063;
	add.s32 	%r3230, %r3230, 16;
	add.s32 	%r3229, %r3229, 16;
	setp.ne.s32 	%p628, %r3229, %r16;
	@%p628 bra 	$L__BB0_728;
$L__BB0_729:
	setp.eq.s32 	%p629, %r11, 0;
	@%p629 bra 	$L__BB0_739;
	add.s32 	%r2144, %r11, -1;
	setp.lt.u32 	%p630, %r2144, 7;
	@%p630 bra 	$L__BB0_732;
	ld.param.u64 	%rd1069, [_Z10DPUPoolingiiiiPfiiiiS_iiiiii_param_4];
	ld.param.u32 	%r2760, [_Z10DPUPoolingiiiiPfiiiiS_iiiiii_param_3];
	add.s32 	%r2145, %r3227, %r541;
	mad.lo.s32 	%r2146, %r2145, %r2760, %r12;
	add.s32 	%r2147, %r2146, %r3230;
	cvta.to.global.u64 	%rd638, %rd1069;
	mul.wide.s32 	%rd639, %r2147, 4;
	add.s64 	%rd640, %rd638, %rd639;
	ld.global.f32 	%f3065, [%rd640];
	add.f32 	%f3066, %f4191, %f3065;
	ld.global.f32 	%f3067, [%rd640+4];
	add.f32 	%f3068, %f3066, %f3067;
	ld.global.f32 	%f3069, [%rd640+8];
	add.f32 	%f3070, %f3068, %f3069;
	ld.global.f32 	%f3071, [%rd640+12];
	add.f32 	%f3072, %f3070, %f3071;
	ld.global.f32 	%f3073, [%rd640+16];
	add.f32 	%f3074, %f3072, %f3073;
	ld.global.f32 	%f3075, [%rd640+20];
	add.f32 	%f3076, %f3074, %f3075;
	ld.global.f32 	%f3077, [%rd640+24];
	add.f32 	%f3078, %f3076, %f3077;
	ld.global.f32 	%f3079, [%rd640+28];
	add.f32 	%f4191, %f3078, %f3079;
	add.s32 	%r3230, %r3230, 8;
$L__BB0_732:
	setp.eq.s32 	%p631, %r10, 0;
	@%p631 bra 	$L__BB0_739;
	add.s32 	%r2148, %r10, -1;
	setp.lt.u32 	%p632, %r2148, 3;
	@%p632 bra 	$L__BB0_735;
	ld.param.u64 	%rd1070, [_Z10DPUPoolingiiiiPfiiiiS_iiiiii_param_4];
	ld.param.u32 	%r2761, [_Z10DPUPoolingiiiiPfiiiiS_iiiiii_param_3];
	add.s32 	%r2149, %r3227, %r541;
	mad.lo.s32 	%r2150, %r2149, %r2761, %r12;
	add.s32 	%r2151, %r2150, %r3230;
	cvta.to.global.u64 	%rd641, %rd1070;
	mul.wide.s32 	%rd642, %r2151, 4;
	add.s64 	%rd643, %rd641, %rd642;
	ld.global.f32 	%f3081, [%rd643];
	add.f32 	%f3082, %f4191, %f3081;
	ld.global.f32 	%f3083, [%rd643+4];
	add.f32 	%f3084, %f3082, %f3083;
	ld.global.f32 	%f3085, [%rd643+8];
	add.f32 	%f3086, %f3084, %f3085;
	ld.global.f32 	%f3087, [%rd643+12];
	add.f32 	%f4191, %f3086, %f3087;
	add.s32 	%r3230, %r3230, 4;
$L__BB0_735:
	setp.eq.s32 	%p633, %r17, 0;
	@%p633 bra 	$L__BB0_739;
	ld.param.u64 	%rd1071, [_Z10DPUPoolingiiiiPfiiiiS_iiiiii_param_4];
	ld.param.u32 	%r2762, [_Z10DPUPoolingiiiiPfiiiiS_iiiiii_param_3];
	setp.eq.s32 	%p634, %r17, 1;
	add.s32 	%r2152, %r3227, %r541;
	mad.lo.s32 	%r2153, %r2152, %r2762, %r12;
	add.s32 	%r2154, %r2153, %r3230;
	cvta.to.global.u64 	%rd644, %rd1071;
	mul.wide.s32 	%rd645, %r2154, 4;
	add.s64 	%rd646, %rd644, %rd645;
	ld.global.f32 	%f3088, [%rd646];
	add.f32 	%f4191, %f4191, %f3088;
	@%p634 bra 	$L__BB0_739;
	ld.param.u64 	%rd1072, [_Z10DPUPoolingiiiiPfiiiiS_iiiiii_param_4];
	ld.param.u32 	%r2763, [_Z10DPUPoolingiiiiPfiiiiS_iiiiii_param_3];
	setp.eq.s32 	%p635, %r17, 2;
	add.s32 	%r2155, %r3227, %r541;
	mad.lo.s32 	%r2156, %r2155, %r2763, %r12;
	add.s32 	%r2157, %r2156, %r3230;
	cvta.to.global.u64 	%rd647, %rd1072;
	mul.wide.s32 	%rd648, %r2157, 4;
	add.s64 	%rd649, %rd647, %rd648;
	ld.global.f32 	%f3089, [%rd649+4];
	add.f32 	%f4191, %f4191, %f3089;
	@%p635 bra 	$L__BB0_739;
	ld.param.u64 	%rd1073, [_Z10DPUPoolingiiiiPfiiiiS_iiiiii_param_4];
	ld.param.u32 	%r2764, [_Z10DPUPoolingiiiiPfiiiiS_iiiiii_param_3];
	add.s32 	%r2158, %r3227, %r541;
	mad.lo.s32 	%r2159, %r2158, %r2764, %r12;
	add.s32 	%r2160, %r2159, %r3230;
	cvta.to.global.u64 	%rd650, %rd1073;
	mul.wide.s32 	%rd651, %r2160, 4;
	add.s64 	%rd652, %rd650, %rd651;
	ld.global.f32 	%f3090, [%rd652+8];
	add.f32 	%f4191, %f4191, %f3090;
$L__BB0_739:
	add.s32 	%r3227, %r3227, 1;
	setp.lt.s32 	%p636, %r3227, %r67;
	@%p636 bra 	$L__BB0_725;
	mul.f32 	%f4192, %f4191, 0f3E800000;
$L__BB0_741:
	st.global.f32 	[%rd11+4], %f4192;
$L__BB0_742:
	@%p637 bra 	$L__BB0_762;
	setp.ge.s32 	%p638, %r66, %r67;
	mov.f32 	%f4202, 0f00000000;
	@%p638 bra 	$L__BB0_761;
	mov.f32 	%f4201, 0f00000000;
	mov.u32 	%r3233, %r66;
$L__BB0_745:
	setp.ge.s32 	%p639, %r22, %r21;
	@%p639 bra 	$L__BB0_759;
	sub.s32 	%r3236, %r22, %r20;
	setp.gt.u32 	%p640, %r23, -16;
	@%p640 bra 	$L__BB0_749;
	sub.s32 	%r3236, %r22, %r20;
	mov.b32 	%r3235, 0;
$L__BB0_748:
	.pragma "nounroll";
	ld.param.u64 	%rd1074, [_Z10DPUPoolingiiiiPfiiiiS_iiiiii_param_4];
	ld.param.u32 	%r2765, [_Z10DPUPoolingiiiiPfiiiiS_iiiiii_param_3];
	add.s32 	%r2162, %r3233, %r541;
	mad.lo.s32 	%r2163, %r2162, %r2765, %r20;
	add.s32 	%r2164, %r2163, %r3236;
	cvta.to.global.u64 	%rd653, %rd1074;
	mul.wide.s32 	%rd654, %r2164, 4;
	add.s64 	%rd655, %rd653, %rd654;
	ld.global.f32 	%f3094, [%rd655];
	add.f32 	%f3095, %f4201, %f3094;
	ld.global.f32 	%f3096, [%rd655+4];
	add.f32 	%f3097, %f3095, %f3096;
	ld.global.f32 	%f3098, [%rd655+8];
	add.f32 	%f3099, %f3097, %f3098;
	ld.global.f32 	%f3100, [%rd655+12];
	add.f32 	%f3101, %f3099, %f3100;
	ld.global.f32 	%f3102, [%rd655+16];
	add.f32 	%f3103, %f3101, %f3102;
	ld.global.f32 	%f3104, [%rd655+20];
	add.f32 	%f3105, %f3103, %f3104;
	ld.global.f32 	%f3106, [%rd655+24];
	add.f32 	%f3107, %f3105, %f3106;
	ld.global.f32 	%f3108, [%rd655+28];
	add.f32 	%f3109, %f3107, %f3108;
	ld.global.f32 	%f3110, [%rd655+32];
	add.f32 	%f3111, %f3109, %f3110;
	ld.global.f32 	%f3112, [%rd655+36];
	add.f32 	%f3113, %f3111, %f3112;
	ld.global.f32 	%f3114, [%rd655+40];
	add.f32 	%f3115, %f3113, %f3114;
	ld.global.f32 	%f3116, [%rd655+44];
	add.f32 	%f3117, %f3115, %f3116;
	ld.global.f32 	%f3118, [%rd655+48];
	add.f32 	%f3119, %f3117, %f3118;
	ld.global.f32 	%f3120, [%rd655+52];
	add.f32 	%f3121, %f3119, %f3120;
	ld.global.f32 	%f3122, [%rd655+56];
	add.f32 	%f3123, %f3121, %f3122;
	ld.global.f32 	%f3124, [%rd655+60];
	add.f32 	%f4201, %f3123, %f3124;
	add.s32 	%r3236, %r3236, 16;
	add.s32 	%r3235, %r3235, 16;
	setp.ne.s32 	%p641, %r3235, %r24;
	@%p641 bra 	$L__BB0_748;
$L__BB0_749:
	setp.eq.s32 	%p642, %r19, 0;
	@%p642 bra 	$L__BB0_759;
	add.s32 	%r2165, %r19, -1;
	setp.lt.u32 	%p643, %r2165, 7;
	@%p643 bra 	$L__BB0_752;
	ld.param.u64 	%rd1075, [_Z10DPUPoolingiiiiPfiiiiS_iiiiii_param_4];
	ld.param.u32 	%r2766, [_Z10DPUPoolingiiiiPfiiiiS_iiiiii_param_3];
	add.s32 	%r2166, %r3233, %r541;
	mad.lo.s32 	%r2167, %r2166, %r2766, %r20;
	add.s32 	%r2168, %r2167, %r3236;
	cvta.to.global.u64 	%rd656, %rd1075;
	mul.wide.s32 	%rd657, %r2168, 4;
	add.s64 	%rd658, %rd656, %rd657;
	ld.global.f32 	%f3126, [%rd658];
	add.f32 	%f3127, %f4201, %f3126;
	ld.global.f32 	%f3128, [%rd658+4];
	add.f32 	%f3129, %f3127, %f3128;
	ld.global.f32 	%f3130, [%rd658+8];
	add.f32 	%f3131, %f3129, %f3130;
	ld.global.f32 	%f3132, [%rd658+12];
	add.f32 	%f3133, %f3131, %f3132;
	ld.global.f32 	%f3134, [%rd658+16];
	add.f32 	%f3135, %f3133, %f3134;
	ld.global.f32 	%f3136, [%rd658+20];
	add.f32 	%f3137, %f3135, %f3136;
	ld.global.f32 	%f3138, [%rd658+24];
	add.f32 	%f3139, %f3137, %f3138;
	ld.global.f32 	%f3140, [%rd658+28];
	add.f32 	%f4201, %f3139, %f3140;
	add.s32 	%r3236, %r3236, 8;
$L__BB0_752:
	setp.eq.s32 	%p644, %r18, 0;
	@%p644 bra 	$L__BB0_759;
	add.s32 	%r2169, %r18, -1;
	setp.lt.u32 	%p645, %r2169, 3;
	@%p645 bra 	$L__BB0_755;
	ld.param.u64 	%rd1076, [_Z10DPUPoolingiiiiPfiiiiS_iiiiii_param_4];
	ld.param.u32 	%r2767, [_Z10DPUPoolingiiiiPfiiiiS_iiiiii_param_3];
	add.s32 	%r2170, %r3233, %r541;
	mad.lo.s32 	%r2171, %r2170, %r2767, %r20;
	add.s32 	%r2172, %r2171, %r3236;
	cvta.to.global.u64 	%rd659, %rd1076;
	mul.wide.s32 	%rd660, %r2172, 4;
	add.s64 	%rd661, %rd659, %rd660;
	ld.global.f32 	%f3142, [%rd661];
	add.f32 	%f3143, %f4201, %f3142;
	ld.global.f32 	%f3144, [%rd661+4];
	add.f32 	%f3145, %f3143, %f3144;
	ld.global.f32 	%f3146, [%rd661+8];
	add.f32 	%f3147, %f3145, %f3146;
	ld.global.f32 	%f3148, [%rd661+12];
	add.f32 	%f4201, %f3147, %f3148;
	add.s32 	%r3236, %r3236, 4;
$L__BB0_755:
	setp.eq.s32 	%p646, %r25, 0;
	@%p646 bra 	$L__BB0_759;
	ld.param.u64 	%rd1077, [_Z10DPUPoolingiiiiPfiiiiS_iiiiii_param_4];
	ld.param.u32 	%r2768, [_Z10DPUPoolingiiiiPfiiiiS_iiiiii_param_3];
	setp.eq.s32 	%p647, %r25, 1;
	add.s32 	%r2173, %r3233, %r541;
	mad.lo.s32 	%r2174, %r2173, %r2768, %r20;
	add.s32 	%r2175, %r2174, %r3236;
	cvta.to.global.u64 	%rd662, %rd1077;
	mul.wide.s32 	%rd663, %r2175, 4;
	add.s64 	%rd664, %rd662, %rd663;
	ld.global.f32 	%f3149, [%rd664];
	add.f32 	%f4201, %f4201, %f3149;
	@%p647 bra 	$L__BB0_759;
	ld.param.u64 	%rd1078, [_Z10DPUPoolingiiiiPfiiiiS_iiiiii_param_4];
	ld.param.u32 	%r2769, [_Z10DPUPoolingiiiiPfiiiiS_iiiiii_param_3];
	setp.eq.s32 	%p648, %r25, 2;
	add.s32 	%r2176, %r3233, %r541;
	mad.lo.s32 	%r2177, %r2176, %r2769, %r20;
	add.s32 	%r2178, %r2177, %r3236;
	cvta.to.global.u64 	%rd665, %rd1078;
	mul.wide.s32 	%rd666, %r2178, 4;
	add.s64 	%rd667, %rd665, %rd666;
	ld.global.f32 	%f3150, [%rd667+4];
	add.f32 	%f4201, %f4201, %f3150;
	@%p648 bra 	$L__BB0_759;
	ld.param.u64 	%rd1079, [_Z10DPUPoolingiiiiPfiiiiS_iiiiii_param_4];
	ld.param.u32 	%r2770, [_Z10DPUPoolingiiiiPfiiiiS_iiiiii_param_3];
	add.s32 	%r2179, %r3233, %r541;
	mad.lo.s32 	%r2180, %r2179, %r2770, %r20;
	add.s32 	%r2181, %r2180, %r3236;
	cvta.to.global.u64 	%rd668, %rd1079;
	mul.wide.s32 	%rd669, %r2181, 4;
	add.s64 	%rd670, %rd668, %rd669;
	ld.global.f32 	%f3151, [%rd670+8];
	add.f32 	%f4201, %f4201, %f3151;
$L__BB0_759:
	add.s32 	%r3233, %r3233, 1;
	setp.lt.s32 	%p649, %r3233, %r67;
	@%p649 bra 	$L__BB0_745;
	mul.f32 	%f4202, %f4201, 0f3E800000;
$L__BB0_761:
	st.global.f32 	[%rd11+8], %f4202;
$L__BB0_762:
	@%p650 bra 	$L__BB0_782;
	setp.ge.s32 	%p651, %r66, %r67;
	mov.f32 	%f4212, 0f00000000;
	@%p651 bra 	$L__BB0_781;
	mov.f32 	%f4211, 0f00000000;
	mov.u32 	%r3239, %r66;
$L__BB0_765:
	setp.ge.s32 	%p652, %r30, %r29;
	@%p652 bra 	$L__BB0_779;
	sub.s32 	%r3242, %r30, %r28;
	setp.gt.u32 	%p653, %r31, -16;
	@%p653 bra 	$L__BB0_769;
	sub.s32 	%r3242, %r30, %r28;
	mov.b32 	%r3241, 0;
$L__BB0_768:
	.pragma "nounroll";
	ld.param.u64 	%rd1080, [_Z10DPUPoolingiiiiPfiiiiS_iiiiii_param_4];
	ld.param.u32 	%r2771, [_Z10DPUPoolingiiiiPfiiiiS_iiiiii_param_3];
	add.s32 	%r2183, %r3239, %r541;
	mad.lo.s32 	%r2184, %r2183, %r2771, %r28;
	add.s32 	%r2185, %r2184, %r3242;
	cvta.to.global.u64 	%rd671, %rd1080;
	mul.wide.s32 	%rd672, %r2185, 4;
	add.s64 	%rd673, %rd671, %rd672;
	ld.global.f32 	%f3155, [%rd673];
	add.f32 	%f3156, %f4211, %f3155;
	ld.global.f32 	%f3157, [%rd673+4];
	add.f32 	%f3158, %f3156, %f3157;
	ld.global.f32 	%f3159, [%rd673+8];
	add.f32 	%f3160, %f3158, %f3159;
	ld.global.f32 	%f3161, [%rd673+12];
	add.f32 	%f3162, %f3160, %f3161;
	ld.global.f32 	%f3163, [%rd673+16];
	add.f32 	%f3164, %f3162, %f3163;
	ld.global.f32 	%f3165, [%rd673+20];
	add.f32 	%f3166, %f3164, %f3165;
	ld.global.f32 	%f3167, [%rd673+24];
	add.f32 	%f3168, %f3166, %f3167;
	ld.global.f32 	%f3169, [%rd673+28];
	add.f32 	%f3170, %f3168, %f3169;
	ld.global.f32 	%f3171, [%rd673+32];
	add.f32 	%f3172, %f3170, %f3171;
	ld.global.f32 	%f3173, [%rd673+36];
	add.f32 	%f3174, %f3172, %f3173;
	ld.global.f32 	%f3175, [%rd673+40];
	add.f32 	%f3176, %f3174, %f3175;
	ld.global.f32 	%f3177, [%rd673+44];
	add.f32 	%f3178, %f3176, %f3177;
	ld.global.f32 	%f3179, [%rd673+48];
	add.f32 	%f3180, %f3178, %f3179;
	ld.global.f32 	%f3181, [%rd673+52];
	add.f32 	%f3182, %f3180, %f3181;
	ld.global.f32 	%f3183, [%rd673+56];
	add.f32 	%f3184, %f3182, %f3183;
	ld.global.f32 	%f3185, [%rd673+60];
	add.f32 	%f4211, %f3184, %f3185;
	add.s32 	%r3242, %r3242, 16;
	add.s32 	%r3241, %r3241, 16;
	setp.ne.s32 	%p654, %r3241, %r32;
	@%p654 bra 	$L__BB0_768;
$L__BB0_769:
	setp.eq.s32 	%p655, %r27, 0;
	@%p655 bra 	$L__BB0_779;
	add.s32 	%r2186, %r27, -1;
	setp.lt.u32 	%p656, %r2186, 7;
	@%p656 bra 	$L__BB0_772;
	ld.param.u64 	%rd1081, [_Z10DPUPoolingiiiiPfiiiiS_iiiiii_param_4];
	ld.param.u32 	%r2772, [_Z10DPUPoolingiiiiPfiiiiS_iiiiii_param_3];
	add.s32 	%r2187, %r3239, %r541;
	mad.lo.s32 	%r2188, %r2187, %r2772, %r28;
	add.s32 	%r2189, %r2188, %r3242;
	cvta.to.global.u64 	%rd674, %rd1081;
	mul.wide.s32 	%rd675, %r2189, 4;
	add.s64 	%rd676, %rd674, %rd675;
	ld.global.f32 	%f3187, [%rd676];
	add.f32 	%f3188, %f4211, %f3187;
	ld.global.f32 	%f3189, [%rd676+4];
	add.f32 	%f3190, %f3188, %f3189;
	ld.global.f32 	%f3191, [%rd676+8];
	add.f32 	%f3192, %f3190, %f3191;
	ld.global.f32 	%f3193, [%rd676+12];
	add.f32 	%f3194, %f3192, %f3193;
	ld.global.f32 	%f3195, [%rd676+16];
	add.f32 	%f3196, %f3194, %f3195;
	ld.global.f32 	%f3197, [%rd676+20];
	add.f32 	%f3198, %f3196, %f3197;
	ld.global.f32 	%f3199, [%rd676+24];
	add.f32 	%f3200, %f3198, %f3199;
	ld.global.f32 	%f3201, [%rd676+28];
	add.f32 	%f4211, %f3200, %f3201;
	add.s32 	%r3242, %r3242, 8;
$L__BB0_772:
	setp.eq.s32 	%p657, %r26, 0;
	@%p657 bra 	$L__BB0_779;
	add.s32 	%r2190, %r26, -1;
	setp.lt.u32 	%p658, %r2190, 3;
	@%p658 bra 	$L__BB0_775;
	ld.param.u64 	%rd1082, [_Z10DPUPoolingiiiiPfiiiiS_iiiiii_param_4];
	ld.param.u32 	%r2773, [_Z10DPUPoolingiiiiPfiiiiS_iiiiii_param_3];
	add.s32 	%r2191, %r3239, %r541;
	mad.lo.s32 	%r2192, %r2191, %r2773, %r28;
	add.s32 	%r2193, %r2192, %r3242;
	cvta.to.global.u64 	%rd677, %rd1082;
	mul.wide.s32 	%rd678, %r2193, 4;
	add.s64 	%rd679, %rd677, %rd678;
	ld.global.f32 	%f3203, [%rd679];
	add.f32 	%f3204, %f4211, %f3203;
	ld.global.f32 	%f3205, [%rd679+4];
	add.f32 	%f3206, %f3204, %f3205;
	ld.global.f32 	%f3207, [%rd679+8];
	add.f32 	%f3208, %f3206, %f3207;
	ld.global.f32 	%f3209, [%rd679+12];
	add.f32 	%f4211, %f3208, %f3209;
	add.s32 	%r3242, %r3242, 4;
$L__BB0_775:
	setp.eq.s32 	%p659, %r33, 0;
	@%p659 bra 	$L__BB0_779;
	ld.param.u64 	%rd1083, [_Z10DPUPoolingiiiiPfiiiiS_iiiiii_param_4];
	ld.param.u32 	%r2774, [_Z10DPUPoolingiiiiPfiiiiS_iiiiii_param_3];
	setp.eq.s32 	%p660, %r33, 1;
	add.s32 	%r2194, %r3239, %r541;
	mad.lo.s32 	%r2195, %r2194, %r2774, %r28;
	add.s32 	%r2196, %r2195, %r3242;
	cvta.to.global.u64 	%rd680, %rd1083;
	mul.wide.s32 	%rd681, %r2196, 4;
	add.s64 	%rd682, %rd680, %rd681;
	ld.global.f32 	%f3210, [%rd682];
	add.f32 	%f4211, %f4211, %f3210;
	@%p660 bra 	$L__BB0_779;
	ld.param.u64 	%rd1084, [_Z10DPUPoolingiiiiPfiiiiS_iiiiii_param_4];
	ld.param.u32 	%r2775, [_Z10DPUPoolingiiiiPfiiiiS_iiiiii_param_3];
	setp.eq.s32 	%p661, %r33, 2;
	add.s32 	%r2197, %r3239, %r541;
	mad.lo.s32 	%r2198, %r2197, %r2775, %r28;
	add.s32 	%r2199, %r2198, %r3242;
	cvta.to.global.u64 	%rd683, %rd1084;
	mul.wide.s32 	%rd684, %r2199, 4;
	add.s64 	%rd685, %rd683, %rd684;
	ld.global.f32 	%f3211, [%rd685+4];
	add.f32 	%f4211, %f4211, %f3211;
	@%p661 bra 	$L__BB0_779;
	ld.param.u64 	%rd1085, [_Z10DPUPoolingiiiiPfiiiiS_iiiiii_param_4];
	ld.param.u32 	%r2776, [_Z10DPUPoolingiiiiPfiiiiS_iiiiii_param_3];
	add.s32 	%r2200, %r3239, %r541;
	mad.lo.s32 	%r2201, %r2200, %r2776, %r28;
	add.s32 	%r2202, %r2201, %r3242;
	cvta.to.global.u64 	%rd686, %rd1085;
	mul.wide.s32 	%rd687, %r2202, 4;
	add.s64 	%rd688, %rd686, %rd687;
	ld.global.f32 	%f3212, [%rd688+8];
	add.f32 	%f4211, %f4211, %f3212;
$L__BB0_779:
	add.s32 	%r3239, %r3239, 1;
	setp.lt.s32 	%p662, %r3239, %r67;
	@%p662 bra 	$L__BB0_765;
	mul.f32 	%f4212, %f4211, 0f3E800000;
$L__BB0_781:
	st.global.f32 	[%rd11+12], %f4212;
$L__BB0_782:
	ld.param.u32 	%r2957, [_Z10DPUPoolingiiiiPfiiiiS_iiiiii_param_8];
	ld.param.u32 	%r2912, [_Z10DPUPoolingiiiiPfiiiiS_iiiiii_param_7];
	ld.param.u32 	%r2867, [_Z10DPUPoolingiiiiPfiiiiS_iiiiii_param_6];
	mov.u32 	%r2203, %ctaid.y;
	mov.u32 	%r2204, %ntid.y;
	mov.u32 	%r2205, %tid.y;
	mad.lo.s32 	%r2206, %r2203, %r2204, %r2205;
	mad.lo.s32 	%r2207, %r2206, 7, 5;
	setp.ge.s32 	%p663, %r2207, %r2912;
	mov.u32 	%r2208, %ctaid.x;
	mov.u32 	%r2209, %ntid.x;
	mov.u32 	%r2210, %tid.x;
	mad.lo.s32 	%r2211, %r2208, %r2209, %r2210;
	mad.lo.s32 	%r2212, %r2211, 7, 4;
	setp.ge.s32 	%p664, %r2212, %r2957;
	or.pred  	%p665, %p663, %p664;
	mov.u32 	%r2213, %ctaid.z;
	mov.u32 	%r2214, %ntid.z;
	mov.u32 	%r2215, %tid.z;
	mad.lo.s32 	%r2216, %r2213, %r2214, %r2215;
	setp.ge.s32 	%p666, %r2216, %r2867;
	or.pred  	%p667, %p665, %p666;
	@%p667 bra 	$L__BB0_802;
	setp.ge.s32 	%p668, %r66, %r67;
	mov.f32 	%f4222, 0f00000000;
	@%p668 bra 	$L__BB0_801;
	mov.f32 	%f4221, 0f00000000;
	mov.u32 	%r3245, %r66;
$L__BB0_785:
	setp.ge.s32 	%p669, %r38, %r37;
	@%p669 bra 	$L__BB0_799;
	sub.s32 	%r3248, %r38, %r36;
	setp.gt.u32 	%p670, %r39, -16;
	@%p670 bra 	$L__BB0_789;
	sub.s32 	%r3248, %r38, %r36;
	mov.b32 	%r3247, 0;
$L__BB0_788:
	.pragma "nounroll";
	ld.param.u64 	%rd1086, [_Z10DPUPoolingiiiiPfiiiiS_iiiiii_param_4];
	ld.param.u32 	%r2777, [_Z10DPUPoolingiiiiPfiiiiS_iiiiii_param_3];
	add.s32 	%r2219, %r3245, %r541;
	mad.lo.s32 	%r2220, %r2219, %r2777, %r36;
	add.s32 	%r2221, %r2220, %r3248;
	cvta.to.global.u64 	%rd689, %rd1086;
	mul.wide.s32 	%rd690, %r2221, 4;
	add.s64 	%rd691, %rd689, %rd690;
	ld.global.f32 	%f3216, [%rd691];
	add.f32 	%f3217, %f4221, %f3216;
	ld.global.f32 	%f3218, [%rd691+4];
	add.f32 	%f3219, %f3217, %f3218;
	ld.global.f32 	%f3220, [%rd691+8];
	add.f32 	%f3221, %f3219, %f3220;
	ld.global.f32 	%f3222, [%rd691+12];
	add.f32 	%f3223, %f3221, %f3222;
	ld.global.f32 	%f3224, [%rd691+16];
	add.f32 	%f3225, %f3223, %f3224;
	ld.global.f32 	%f3226, [%rd691+20];
	add.f32 	%f3227, %f3225, %f3226;
	ld.global.f32 	%f3228, [%rd691+24];
	add.f32 	%f3229, %f3227, %f3228;
	ld.global.f32 	%f3230, [%rd691+28];
	add.f32 	%f3231, %f3229, %f3230;
	ld.global.f32 	%f3232, [%rd691+32];
	add.f32 	%f3233, %f3231, %f3232;
	ld.global.f32 	%f3234, [%rd691+36];
	add.f32 	%f3235, %f3233, %f3234;
	ld.global.f32 	%f3236, [%rd691+40];
	add.f32 	%f3237, %f3235, %f3236;
	ld.global.f32 	%f3238, [%rd691+44];
	add.f32 	%f3239, %f3237, %f3238;
	ld.global.f32 	%f3240, [%rd691+48];
	add.f32 	%f3241, %f3239, %f3240;
	ld.global.f32 	%f3242, [%rd691+52];
	add.f32 	%f3243, %f3241, %f3242;
	ld.global.f32 	%f3244, [%rd691+56];
	add.f32 	%f3245, %f3243, %f3244;
	ld.global.f32 	%f3246, [%rd691+60];
	add.f32 	%f4221, %f3245, %f3246;
	add.s32 	%r3248, %r3248, 16;
	add.s32 	%r3247, %r3247, 16;
	setp.ne.s32 	%p671, %r3247, %r40;
	@%p671 bra 	$L__BB0_788;
$L__BB0_789:
	setp.eq.s32 	%p672, %r35, 0;
	@%p672 bra 	$L__BB0_799;
	add.s32 	%r2222, %r35, -1;
	setp.lt.u32 	%p673, %r2222, 7;
	@%p673 bra 	$L__BB0_792;
	ld.param.u64 	%rd1087, [_Z10DPUPoolingiiiiPfiiiiS_iiiiii_param_4];
	ld.param.u32 	%r2778, [_Z10DPUPoolingiiiiPfiiiiS_iiiiii_param_3];
	add.s32 	%r2223, %r3245, %r541;
	mad.lo.s32 	%r2224, %r2223, %r2778, %r36;
	add.s32 	%r2225, %r2224, %r3248;
	cvta.to.global.u64 	%rd692, %rd1087;
	mul.wide.s32 	%rd693, %r2225, 4;
	add.s64 	%rd694, %rd692, %rd693;
	ld.global.f32 	%f3248, [%rd694];
	add.f32 	%f3249, %f4221, %f3248;
	ld.global.f32 	%f3250, [%rd694+4];
	add.f32 	%f3251, %f3249, %f3250;
	ld.global.f32 	%f3252, [%rd694+8];
	add.f32 	%f3253, %f3251, %f3252;
	ld.global.f32 	%f3254, [%rd694+12];
	add.f32 	%f3255, %f3253, %f3254;
	ld.global.f32 	%f3256, [%rd694+16];
	add.f32 	%f3257, %f3255, %f3256;
	ld.global.f32 	%f3258, [%rd694+20];
	add.f32 	%f3259, %f3257, %f3258;
	ld.global.f32 	%f3260, [%rd694+24];
	add.f32 	%f3261, %f3259, %f3260;
	ld.global.f32 	%f3262, [%rd694+28];
	add.f32 	%f4221, %f3261, %f3262;
	add.s32 	%r3248, %r3248, 8;
$L__BB0_792:
	setp.eq.s32 	%p674, %r34, 0;
	@%p674 bra 	$L__BB0_799;
	add.s32 	%r2226, %r34, -1;
	setp.lt.u32 	%p675, %r2226, 3;
	@%p675 bra 	$L__BB0_795;
	ld.param.u64 	%rd1088, [_Z10DPUPoolingiiiiPfiiiiS_iiiiii_param_4];
	ld.param.u32 	%r2779, [_Z10DPUPoolingiiiiPfiiiiS_iiiiii_param_3];
	add.s32 	%r2227, %r3245, %r541;
	mad.lo.s32 	%r2228, %r2227, %r2779, %r36;
	add.s32 	%r2229, %r2228, %r3248;
	cvta.to.global.u64 	%rd695, %rd1088;
	mul.wide.s32 	%rd696, %r2229, 4;
	add.s64 	%rd697, %rd695, %rd696;
	ld.global.f32 	%f3264, [%rd697];
	add.f32 	%f3265, %f4221, %f3264;
	ld.global.f32 	%f3266, [%rd697+4];
	add.f32 	%f3267, %f3265, %f3266;
	ld.global.f32 	%f3268, [%rd697+8];
	add.f32 	%f3269, %f3267, %f3268;
	ld.global.f32 	%f3270, [%rd697+12];
	add.f32 	%f4221, %f3269, %f3270;
	add.s32 	%r3248, %r3248, 4;
$L__BB0_795:
	setp.eq.s32 	%p676, %r41, 0;
	@%p676 bra 	$L__BB0_799;
	ld.param.u64 	%rd1089, [_Z10DPUPoolingiiiiPfiiiiS_iiiiii_param_4];
	ld.param.u32 	%r2780, [_Z10DPUPoolingiiiiPfiiiiS_iiiiii_param_3];
	setp.eq.s32 	%p677, %r41, 1;
	add.s32 	%r2230, %r3245, %r541;
	mad.lo.s32 	%r2231, %r2230, %r2780, %r36;
	add.s32 	%r2232, %r2231, %r3248;
	cvta.to.global.u64 	%rd698, %rd1089;
	mul.wide.s32 	%rd699, %r2232, 4;
	add.s64 	%rd700, %rd698, %rd699;
	ld.global.f32 	%f3271, [%rd700];
	add.f32 	%f4221, %f4221, %f3271;
	@%p677 bra 	$L__BB0_799;
	ld.param.u64 	%rd1090, [_Z10DPUPoolingiiiiPfiiiiS_iiiiii_param_4];
	ld.param.u32 	%r2781, [_Z10DPUPoolingiiiiPfiiiiS_iiiiii_param_3];
	setp.eq.s32 	%p678, %r41, 2;
	add.s32 	%r2233, %r3245, %r541;
	mad.lo.s32 	%r2234, %r2233, %r2781, %r36;
	add.s32 	%r2235, %r2234, %r3248;
	cvta.to.global.u64 	%rd701, %rd1090;
	mul.wide.s32 	%rd702, %r2235, 4;
	add.s64 	%rd703, %rd701, %rd702;
	ld.global.f32 	%f3272, [%rd703+4];
	add.f32 	%f4221, %f4221, %f3272;
	@%p678 bra 	$L__BB0_799;
	ld.param.u64 	%rd1091, [_Z10DPUPoolingiiiiPfiiiiS_iiiiii_param_4];
	ld.param.u32 	%r2782, [_Z10DPUPoolingiiiiPfiiiiS_iiiiii_param_3];
	add.s32 	%r2236, %r3245, %r541;
	mad.lo.s32 	%r2237, %r2236, %r2782, %r36;
	add.s32 	%r2238, %r2237, %r3248;
	cvta.to.global.u64 	%rd704, %rd1091;
	mul.wide.s32 	%rd705, %r2238, 4;
	add.s64 	%rd706, %rd704, %rd705;
	ld.global.f32 	%f3273, [%rd706+8];
	add.f32 	%f4221, %f4221, %f3273;
$L__BB0_799:
	add.s32 	%r3245, %r3245, 1;
	setp.lt.s32 	%p679, %r3245, %r67;
	@%p679 bra 	$L__BB0_785;
	mul.f32 	%f4222, %f4221, 0f3E800000;
$L__BB0_801:
	st.global.f32 	[%rd11+16], %f4222;
$L__BB0_802:
	ld.param.u32 	%r2958, [_Z10DPUPoolingiiiiPfiiiiS_iiiiii_param_8];
	ld.param.u32 	%r2913, [_Z10DPUPoolingiiiiPfiiiiS_iiiiii_param_7];
	ld.param.u32 	%r2868, [_Z10DPUPoolingiiiiPfiiiiS_iiiiii_param_6];
	mov.u32 	%r2239, %ctaid.y;
	mov.u32 	%r2240, %ntid.y;
	mov.u32 	%r2241, %tid.y;
	mad.lo.s32 	%r2242, %r2239, %r2240, %r2241;
	mad.lo.s32 	%r2243, %r2242, 7, 5;
	setp.ge.s32 	%p680, %r2243, %r2913;
	mov.u32 	%r2244, %ctaid.x;
	mov.u32 	%r2245, %ntid.x;
	mov.u32 	%r2246, %tid.x;
	mad.lo.s32 	%r2247, %r2244, %r2245, %r2246;
	mad.lo.s32 	%r2248, %r2247, 7, 5;
	setp.ge.s32 	%p681, %r2248, %r2958;
	or.pred  	%p682, %p680, %p681;
	mov.u32 	%r2249, %ctaid.z;
	mov.u32 	%r2250, %ntid.z;
	mov.u32 	%r2251, %tid.z;
	mad.lo.s32 	%r2252, %r2249, %r2250, %r2251;
	setp.ge.s32 	%p683, %r2252, %r2868;
	or.pred  	%p684, %p682, %p683;
	@%p684 bra 	$L__BB0_822;
	setp.ge.s32 	%p685, %r66, %r67;
	mov.f32 	%f4232, 0f00000000;
	@%p685 bra 	$L__BB0_821;
	mov.f32 	%f4231, 0f00000000;
	mov.u32 	%r3251, %r66;
$L__BB0_805:
	setp.ge.s32 	%p686, %r46, %r45;
	@%p686 bra 	$L__BB0_819;
	sub.s32 	%r3254, %r46, %r44;
	setp.gt.u32 	%p687, %r47, -16;
	@%p687 bra 	$L__BB0_809;
	sub.s32 	%r3254, %r46, %r44;
	mov.b32 	%r3253, 0;
$L__BB0_808:
	.pragma "nounroll";
	ld.param.u64 	%rd1092, [_Z10DPUPoolingiiiiPfiiiiS_iiiiii_param_4];
	ld.param.u32 	%r2783, [_Z10DPUPoolingiiiiPfiiiiS_iiiiii_param_3];
	add.s32 	%r2255, %r3251, %r541;
	mad.lo.s32 	%r2256, %r2255, %r2783, %r44;
	add.s32 	%r2257, %r2256, %r3254;
	cvta.to.global.u64 	%rd707, %rd1092;
	mul.wide.s32 	%rd708, %r2257, 4;
	add.s64 	%rd709, %rd707, %rd708;
	ld.global.f32 	%f3277, [%rd709];
	add.f32 	%f3278, %f4231, %f3277;
	ld.global.f32 	%f3279, [%rd709+4];
	add.f32 	%f3280, %f3278, %f3279;
	ld.global.f32 	%f3281, [%rd709+8];
	add.f32 	%f3282, %f3280, %f3281;
	ld.global.f32 	%f3283, [%rd709+12];
	add.f32 	%f3284, %f3282, %f3283;
	ld.global.f32 	%f3285, [%rd709+16];
	add.f32 	%f3286, %f3284, %f3285;
	ld.global.f32 	%f3287, [%rd709+20];
	add.f32 	%f3288, %f3286, %f3287;
	ld.global.f32 	%f3289, [%rd709+24];
	add.f32 	%f3290, %f3288, %f3289;
	ld.global.f32 	%f3291, [%rd709+28];
	add.f32 	%f3292, %f3290, %f3291;
	ld.global.f32 	%f3293, [%rd709+32];
	add.f32 	%f3294, %f3292, %f3293;
	ld.global.f32 	%f3295, [%rd709+36];
	add.f32 	%f3296, %f3294, %f3295;
	ld.global.f32 	%f3297, [%rd709+40];
	add.f32 	%f3298, %f3296, %f3297;
	ld.global.f32 	%f3299, [%rd709+44];
	add.f32 	%f3300, %f3298, %f3299;
	ld.global.f32 	%f3301, [%rd709+48];
	add.f32 	%f3302, %f3300, %f3301;
	ld.global.f32 	%f3303, [%rd709+52];
	add.f32 	%f3304, %f3302, %f3303;
	ld.global.f32 	%f3305, [%rd709+56];
	add.f32 	%f3306, %f3304, %f3305;
	ld.global.f32 	%f3307, [%rd709+60];
	add.f32 	%f4231, %f3306, %f3307;
	add.s32 	%r3254, %r3254, 16;
	add.s32 	%r3253, %r3253, 16;
	setp.ne.s32 	%p688, %r3253, %r48;
	@%p688 bra 	$L__BB0_808;
$L__BB0_809:
	setp.eq.s32 	%p689, %r43, 0;
	@%p689 bra 	$L__BB0_819;
	add.s32 	%r2258, %r43, -1;
	setp.lt.u32 	%p690, %r2258, 7;
	@%p690 bra 	$L__BB0_812;
	ld.param.u64 	%rd1093, [_Z10DPUPoolingiiiiPfiiiiS_iiiiii_param_4];
	ld.param.u32 	%r2784, [_Z10DPUPoolingiiiiPfiiiiS_iiiiii_param_3];
	add.s32 	%r2259, %r3251, %r541;
	mad.lo.s32 	%r2260, %r2259, %r2784, %r44;
	add.s32 	%r2261, %r2260, %r3254;
	cvta.to.global.u64 	%rd710, %rd1093;
	mul.wide.s32 	%rd711, %r2261, 4;
	add.s64 	%rd712, %rd710, %rd711;
	ld.global.f32 	%f3309, [%rd712];
	add.f32 	%f3310, %f4231, %f3309;
	ld.global.f32 	%f3311, [%rd712+4];
	add.f32 	%f3312, %f3310, %f3311;
	ld.global.f32 	%f3313, [%rd712+8];
	add.f32 	%f3314, %f3312, %f3313;
	ld.global.f32 	%f3315, [%rd712+12];
	add.f32 	%f3316, %f3314, %f3315;
	ld.global.f32 	%f3317, [%rd712+16];
	add.f32 	%f3318, %f3316, %f3317;
	ld.global.f32 	%f3319, [%rd712+20];
	add.f32 	%f3320, %f3318, %f3319;
	ld.global.f32 	%f3321, [%rd712+24];
	add.f32 	%f3322, %f3320, %f3321;
	ld.global.f32 	%f3323, [%rd712+28];
	add.f32 	%f4231, %f3322, %f3323;
	add.s32 	%r3254, %r3254, 8;
$L__BB0_812:
	setp.eq.s32 	%p691, %r42, 0;
	@%p691 bra 	$L__BB0_819;
	add.s32 	%r2262, %r42, -1;
	setp.lt.u32 	%p692, %r2262, 3;
	@%p692 bra 	$L__BB0_815;
	ld.param.u64 	%rd1094, [_Z10DPUPoolingiiiiPfiiiiS_iiiiii_param_4];
	ld.param.u32 	%r2785, [_Z10DPUPoolingiiiiPfiiiiS_iiiiii_param_3];
	add.s32 	%r2263, %r3251, %r541;
	mad.lo.s32 	%r2264, %r2263, %r2785, %r44;
	add.s32 	%r2265, %r2264, %r3254;
	cvta.to.global.u64 	%rd713, %rd1094;
	mul.wide.s32 	%rd714, %r2265, 4;
	add.s64 	%rd715, %rd713, %rd714;
	ld.global.f32 	%f3325, [%rd715];
	add.f32 	%f3326, %f4231, %f3325;
	ld.global.f32 	%f3327, [%rd715+4];
	add.f32 	%f3328, %f3326, %f3327;
	ld.global.f32 	%f3329, [%rd715+8];
	add.f32 	%f3330, %f3328, %f3329;
	ld.global.f32 	%f3331, [%rd715+12];
	add.f32 	%f4231, %f3330, %f3331;
	add.s32 	%r3254, %r3254, 4;
$L__BB0_815:
	setp.eq.s32 	%p693, %r49, 0;
	@%p693 bra 	$L__BB0_819;
	ld.param.u64 	%rd1095, [_Z10DPUPoolingiiiiPfiiiiS_iiiiii_param_4];
	ld.param.u32 	%r2786, [_Z10DPUPoolingiiiiPfiiiiS_iiiiii_param_3];
	setp.eq.s32 	%p694, %r49, 1;
	add.s32 	%r2266, %r3251, %r541;
	mad.lo.s32 	%r2267, %r2266, %r2786, %r44;
	add.s32 	%r2268, %r2267, %r3254;
	cvta.to.global.u64 	%rd716, %rd1095;
	mul.wide.s32 	%rd717, %r2268, 4;
	add.s64 	%rd718, %rd716, %rd717;
	ld.global.f32 	%f3332, [%rd718];
	add.f32 	%f4231, %f4231, %f3332;
	@%p694 bra 	$L__BB0_819;
	ld.param.u64 	%rd1096, [_Z10DPUPoolingiiiiPfiiiiS_iiiiii_param_4];
	ld.param.u32 	%r2787, [_Z10DPUPoolingiiiiPfiiiiS_iiiiii_param_3];
	setp.eq.s32 	%p695, %r49, 2;
	add.s32 	%r2269, %r3251, %r541;
	mad.lo.s32 	%r2270, %r2269, %r2787, %r44;
	add.s32 	%r2271, %r2270, %r3254;
	cvta.to.global.u64 	%rd719, %rd1096;
	mul.wide.s32 	%rd720, %r2271, 4;
	add.s64 	%rd721, %rd719, %rd720;
	ld.global.f32 	%f3333, [%rd721+4];
	add.f32 	%f4231, %f4231, %f3333;
	@%p695 bra 	$L__BB0_819;
	ld.param.u64 	%rd1097, [_Z10DPUPoolingiiiiPfiiiiS_iiiiii_param_4];
	ld.param.u32 	%r2788, [_Z10DPUPoolingiiiiPfiiiiS_iiiiii_param_3];
	add.s32 	%r2272, %r3251, %r541;
	mad.lo.s32 	%r2273, %r2272, %r2788, %r44;
	add.s32 	%r2274, %r2273, %r3254;
	cvta.to.global.u64 	%rd722, %rd1097;
	mul.wide.s32 	%rd723, %r2274, 4;
	add.s64 	%rd724, %rd722, %rd723;
	ld.global.f32 	%f3334, [%rd724+8];
	add.f32 	%f4231, %f4231, %f3334;
$L__BB0_819:
	add.s32 	%r3251, %r3251, 1;
	setp.lt.s32 	%p696, %r3251, %r67;
	@%p696 bra 	$L__BB0_805;
	mul.f32 	%f4232, %f4231, 0f3E800000;
$L__BB0_821:
	st.global.f32 	[%rd11+20], %f4232;
$L__BB0_822:
	ld.param.u32 	%r2959, [_Z10DPUPoolingiiiiPfiiiiS_iiiiii_param_8];
	ld.param.u32 	%r2914, [_Z10DPUPoolingiiiiPfiiiiS_iiiiii_param_7];
	ld.param.u32 	%r2869, [_Z10DPUPoolingiiiiPfiiiiS_iiiiii_param_6];
	mov.u32 	%r2275, %ctaid.y;
	mov.u32 	%r2276, %ntid.y;
	mov.u32 	%r2277, %tid.y;
	mad.lo.s32 	%r2278, %r2275, %r2276, %r2277;
	mad.lo.s32 	%r2279, %r2278, 7, 5;
	setp.ge.s32 	%p697, %r2279, %r2914;
	mov.u32 	%r2280, %ctaid.x;
	mov.u32 	%r2281, %ntid.x;
	mov.u32 	%r2282, %tid.x;
	mad.lo.s32 	%r2283, %r2280, %r2281, %r2282;
	mad.lo.s32 	%r2284, %r2283, 7, 6;
	setp.ge.s32 	%p698, %r2284, %r2959;
	or.pred  	%p699, %p697, %p698;
	mov.u32 	%r2285, %ctaid.z;
	mov.u32 	%r2286, %ntid.z;
	mov.u32 	%r2287, %tid.z;
	mad.lo.s32 	%r2288, %r2285, %r2286, %r2287;
	setp.ge.s32 	%p700, %r2288, %r2869;
	or.pred  	%p701, %p699, %p700;
	@%p701 bra 	$L__BB0_842;
	setp.ge.s32 	%p702, %r66, %r67;
	mov.f32 	%f4242, 0f00000000;
	@%p702 bra 	$L__BB0_841;
	mov.f32 	%f4241, 0f00000000;
	mov.u32 	%r3257, %r66;
$L__BB0_825:
	setp.ge.s32 	%p703, %r54, %r53;
	@%p703 bra 	$L__BB0_839;
	sub.s32 	%r3260, %r54, %r52;
	setp.gt.u32 	%p704, %r55, -16;
	@%p704 bra 	$L__BB0_829;
	sub.s32 	%r3260, %r54, %r52;
	mov.b32 	%r3259, 0;
$L__BB0_828:
	.pragma "nounroll";
	ld.param.u64 	%rd1098, [_Z10DPUPoolingiiiiPfiiiiS_iiiiii_param_4];
	ld.param.u32 	%r2789, [_Z10DPUPoolingiiiiPfiiiiS_iiiiii_param_3];
	add.s32 	%r2291, %r3257, %r541;
	mad.lo.s32 	%r2292, %r2291, %r2789, %r52;
	add.s32 	%r2293, %r2292, %r3260;
	cvta.to.global.u64 	%rd725, %rd1098;
	mul.wide.s32 	%rd726, %r2293, 4;
	add.s64 	%rd727, %rd725, %rd726;
	ld.global.f32 	%f3338, [%rd727];
	add.f32 	%f3339, %f4241, %f3338;
	ld.global.f32 	%f3340, [%rd727+4];
	add.f32 	%f3341, %f3339, %f3340;
	ld.global.f32 	%f3342, [%rd727+8];
	add.f32 	%f3343, %f3341, %f3342;
	ld.global.f32 	%f3344, [%rd727+12];
	add.f32 	%f3345, %f3343, %f3344;
	ld.global.f32 	%f3346, [%rd727+16];
	add.f32 	%f3347, %f3345, %f3346;
	ld.global.f32 	%f3348, [%rd727+20];
	add.f32 	%f3349, %f3347, %f3348;
	ld.global.f32 	%f3350, [%rd727+24];
	add.f32 	%f3351, %f3349, %f3350;
	ld.global.f32 	%f3352, [%rd727+28];
	add.f32 	%f3353, %f3351, %f3352;
	ld.global.f32 	%f3354, [%rd727+32];
	add.f32 	%f3355, %f3353, %f3354;
	ld.global.f32 	%f3356, [%rd727+36];
	add.f32 	%f3357, %f3355, %f3356;
	ld.global.f32 	%f3358, [%rd727+40];
	add.f32 	%f3359, %f3357, %f3358;
	ld.global.f32 	%f3360, [%rd727+44];
	add.f32 	%f3361, %f3359, %f3360;
	ld.global.f32 	%f3362, [%rd727+48];
	add.f32 	%f3363, %f3361, %f3362;
	ld.global.f32 	%f3364, [%rd727+52];
	add.f32 	%f3365, %f3363, %f3364;
	ld.global.f32 	%f3366, [%rd727+56];
	add.f32 	%f3367, %f3365, %f3366;
	ld.global.f32 	%f3368, [%rd727+60];
	add.f32 	%f4241, %f3367, %f3368;
	add.s32 	%r3260, %r3260, 16;
	add.s32 	%r3259, %r3259, 16;
	setp.ne.s32 	%p705, %r3259, %r56;
	@%p705 bra 	$L__BB0_828;
$L__BB0_829:
	setp.eq.s32 	%p706, %r51, 0;
	@%p706 bra 	$L__BB0_839;
	add.s32 	%r2294, %r51, -1;
	setp.lt.u32 	%p707, %r2294, 7;
	@%p707 bra 	$L__BB0_832;
	ld.param.u64 	%rd1099, [_Z10DPUPoolingiiiiPfiiiiS_iiiiii_param_4];
	ld.param.u32 	%r2790, [_Z10DPUPoolingiiiiPfiiiiS_iiiiii_param_3];
	add.s32 	%r2295, %r3257, %r541;
	mad.lo.s32 	%r2296, %r2295, %r2790, %r52;
	add.s32 	%r2297, %r2296, %r3260;
	cvta.to.global.u64 	%rd728, %rd1099;
	mul.wide.s32 	%rd729, %r2297, 4;
	add.s64 	%rd730, %rd728, %rd729;
	ld.global.f32 	%f3370, [%rd730];
	add.f32 	%f3371, %f4241, %f3370;
	ld.global.f32 	%f3372, [%rd730+4];
	add.f32 	%f3373, %f3371, %f3372;
	ld.global.f32 	%f3374, [%rd730+8];
	add.f32 	%f3375, %f3373, %f3374;
	ld.global.f32 	%f3376, [%rd730+12];
	add.f32 	%f3377, %f3375, %f3376;
	ld.global.f32 	%f3378, [%rd730+16];
	add.f32 	%f3379, %f3377, %f3378;
	ld.global.f32 	%f3380, [%rd730+20];
	add.f32 	%f3381, %f3379, %f3380;
	ld.global.f32 	%f3382, [%rd730+24];
	add.f32 	%f3383, %f3381, %f3382;
	ld.global.f32 	%f3384, [%rd730+28];
	add.f32 	%f4241, %f3383, %f3384;
	add.s32 	%r3260, %r3260, 8;
$L__BB0_832:
	setp.eq.s32 	%p708, %r50, 0;
	@%p708 bra 	$L__BB0_839;
	add.s32 	%r2298, %r50, -1;
	setp.lt.u32 	%p709, %r2298, 3;
	@%p709 bra 	$L__BB0_835;
	ld.param.u64 	%rd1100, [_Z10DPUPoolingiiiiPfiiiiS_iiiiii_param_4];
	ld.param.u32 	%r2791, [_Z10DPUPoolingiiiiPfiiiiS_iiiiii_param_3];
	add.s32 	%r2299, %r3257, %r541;
	mad.lo.s32 	%r2300, %r2299, %r2791, %r52;
	add.s32 	%r2301, %r2300, %r3260;
	cvta.to.global.u64 	%rd731, %rd1100;
	mul.wide.s32 	%rd732, %r2301, 4;
	add.s64 	%rd733, %rd731, %rd732;
	ld.global.f32 	%f3386, [%rd733];
	add.f32 	%f3387, %f4241, %f3386;
	ld.global.f32 	%f3388, [%rd733+4];
	add.f32 	%f3389, %f3387, %f3388;
	ld.global.f32 	%f3390, [%rd733+8];
	add.f32 	%f3391, %f3389, %f3390;
	ld.global.f32 	%f3392, [%rd733+12];
	add.f32 	%f4241, %f3391, %f3392;
	add.s32 	%r3260, %r3260, 4;
$L__BB0_835:
	setp.eq.s32 	%p710, %r57, 0;
	@%p710 bra 	$L__BB0_839;
	ld.param.u64 	%rd1101, [_Z10DPUPoolingiiiiPfiiiiS_iiiiii_param_4];
	ld.param.u32 	%r2792, [_Z10DPUPoolingiiiiPfiiiiS_iiiiii_param_3];
	setp.eq.s32 	%p711, %r57, 1;
	add.s32 	%r2302, %r3257, %r541;
	mad.lo.s32 	%r2303, %r2302, %r2792, %r52;
	add.s32 	%r2304, %r2303, %r3260;
	cvta.to.global.u64 	%rd734, %rd1101;
	mul.wide.s32 	%rd735, %r2304, 4;
	add.s64 	%rd736, %rd734, %rd735;
	ld.global.f32 	%f3393, [%rd736];
	add.f32 	%f4241, %f4241, %f3393;
	@%p711 bra 	$L__BB0_839;
	ld.param.u64 	%rd1102, [_Z10DPUPoolingiiiiPfiiiiS_iiiiii_param_4];
	ld.param.u32 	%r2793, [_Z10DPUPoolingiiiiPfiiiiS_iiiiii_param_3];
	setp.eq.s32 	%p712, %r57, 2;
	add.s32 	%r2305, %r3257, %r541;
	mad.lo.s32 	%r2306, %r2305, %r2793, %r52;
	add.s32 	%r2307, %r2306, %r3260;
	cvta.to.global.u64 	%rd737, %rd1102;
	mul.wide.s32 	%rd738, %r2307, 4;
	add.s64 	%rd739, %rd737, %rd738;
	ld.global.f32 	%f3394, [%rd739+4];
	add.f32 	%f4241, %f4241, %f3394;
	@%p712 bra 	$L__BB0_839;
	ld.param.u64 	%rd1103, [_Z10DPUPoolingiiiiPfiiiiS_iiiiii_param_4];
	ld.param.u32 	%r2794, [_Z10DPUPoolingiiiiPfiiiiS_iiiiii_param_3];
	add.s32 	%r2308, %r3257, %r541;
	mad.lo.s32 	%r2309, %r2308, %r2794, %r52;
	add.s32 	%r2310, %r2309, %r3260;
	cvta.to.global.u64 	%rd740, %rd1103;
	mul.wide.s32 	%rd741, %r2310, 4;
	add.s64 	%rd742, %rd740, %rd741;
	ld.global.f32 	%f3395, [%rd742+8];
	add.f32 	%f4241, %f4241, %f3395;
$L__BB0_839:
	add.s32 	%r3257, %r3257, 1;
	setp.lt.s32 	%p713, %r3257, %r67;
	@%p713 bra 	$L__BB0_825;
	mul.f32 	%f4242, %f4241, 0f3E800000;
$L__BB0_841:
	st.global.f32 	[%rd11+24], %f4242;
$L__BB0_842:
	ld.param.u32 	%r2974, [_Z10DPUPoolingiiiiPfiiiiS_iiiiii_param_10];
	ld.param.u64 	%rd1150, [_Z10DPUPoolingiiiiPfiiiiS_iiiiii_param_9];
	ld.param.u32 	%r2960, [_Z10DPUPoolingiiiiPfiiiiS_iiiiii_param_8];
	ld.param.u32 	%r2915, [_Z10DPUPoolingiiiiPfiiiiS_iiiiii_param_7];
	ld.param.u32 	%r2870, [_Z10DPUPoolingiiiiPfiiiiS_iiiiii_param_6];
	add.s32 	%r634, %r541, %r2974;
	add.s32 	%r2311, %r73, 6;
	mov.u32 	%r2312, %ctaid.x;
	mov.u32 	%r2313, %ntid.x;
	mov.u32 	%r2314, %tid.x;
	mad.lo.s32 	%r2315, %r2312, %r2313, %r2314;
	mul.lo.s32 	%r2316, %r2315, 7;
	mad.lo.s32 	%r2317, %r2311, %r2960, %r2316;
	cvta.to.global.u64 	%rd743, %rd1150;
	mul.wide.s32 	%rd744, %r2317, 4;
	add.s64 	%rd13, %rd743, %rd744;
	mov.u32 	%r2318, %ctaid.y;
	mov.u32 	%r2319, %ntid.y;
	mov.u32 	%r2320, %tid.y;
	mad.lo.s32 	%r2321, %r2318, %r2319, %r2320;
	mad.lo.s32 	%r2322, %r2321, 7, 6;
	setp.ge.s32 	%p714, %r2322, %r2915;
	setp.ge.s32 	%p715, %r2316, %r2960;
	or.pred  	%p716, %p714, %p715;
	mov.u32 	%r2323, %ctaid.z;
	mov.u32 	%r2324, %ntid.z;
	mov.u32 	%r2325, %tid.z;
	mad.lo.s32 	%r2326, %r2323, %r2324, %r2325;
	setp.ge.s32 	%p717, %r2326, %r2870;
	or.pred  	%p718, %p716, %p717;
	@%p718 bra 	$L__BB0_862;
	setp.ge.s32 	%p719, %r68, %r69;
	mov.f32 	%f4252, 0f00000000;
	@%p719 bra 	$L__BB0_861;
	mov.f32 	%f4251, 0f00000000;
	mov.u32 	%r3263, %r68;
$L__BB0_845:
	setp.ge.s32 	%p720, %r3, %r6;
	@%p720 bra 	$L__BB0_859;
	ld.param.u32 	%r3005, [_Z10DPUPoolingiiiiPfiiiiS_iiiiii_param_13];
	ld.param.u32 	%r2988, [_Z10DPUPoolingiiiiPfiiiiS_iiiiii_param_11];
	ld.param.u32 	%r2795, [_Z10DPUPoolingiiiiPfiiiiS_iiiiii_param_3];
	mov.u32 	%r2328, %ctaid.x;
	mov.u32 	%r2329, %ntid.x;
	mov.u32 	%r2330, %tid.x;
	mad.lo.s32 	%r2331, %r2328, %r2329, %r2330;
	mul.lo.s32 	%r2332, %r2331, %r2988;
	mul.lo.s32 	%r2333, %r2332, 7;
	sub.s32 	%r2334, %r2333, %r3005;
	sub.s32 	%r3266, %r3, %r2334;
	setp.gt.u32 	%p721, %r7, -16;
	add.s32 	%r2335, %r3263, %r634;
	mad.lo.s32 	%r637, %r2335, %r2795, %r2334;
	@%p721 bra 	$L__BB0_849;
	ld.param.u32 	%r3006, [_Z10DPUPoolingiiiiPfiiiiS_iiiiii_param_13];
	ld.param.u32 	%r2989, [_Z10DPUPoolingiiiiPfiiiiS_iiiiii_param_11];
	mov.u32 	%r2337, %ctaid.x;
	mov.u32 	%r2338, %ntid.x;
	mov.u32 	%r2339, %tid.x;
	mad.lo.s32 	%r2340, %r2337, %r2338, %r2339;
	mul.lo.s32 	%r2341, %r2340, %r2989;
	mul.lo.s32 	%r2342, %r2341, 7;
	sub.s32 	%r2343, %r3006, %r2342;
	add.s32 	%r3266, %r3, %r2343;
	mov.b32 	%r3265, 0;
$L__BB0_848:
	.pragma "nounroll";
	ld.param.u64 	%rd1104, [_Z10DPUPoolingiiiiPfiiiiS_iiiiii_param_4];
	add.s32 	%r2344, %r637, %r3266;
	cvta.to.global.u64 	%rd745, %rd1104;
	mul.wide.s32 	%rd746, %r2344, 4;
	add.s64 	%rd747, %rd745, %rd746;
	ld.global.f32 	%f3399, [%rd747];
	add.f32 	%f3400, %f4251, %f3399;
	ld.global.f32 	%f3401, [%rd747+4];
	add.f32 	%f3402, %f3400, %f3401;
	ld.global.f32 	%f3403, [%rd747+8];
	add.f32 	%f3404, %f3402, %f3403;
	ld.global.f32 	%f3405, [%rd747+12];
	add.f32 	%f3406, %f3404, %f3405;
	ld.global.f32 	%f3407, [%rd747+16];
	add.f32 	%f3408, %f3406, %f3407;
	ld.global.f32 	%f3409, [%rd747+20];
	add.f32 	%f3410, %f3408, %f3409;
	ld.global.f32 	%f3411, [%rd747+24];
	add.f32 	%f3412, %f3410, %f3411;
	ld.global.f32 	%f3413, [%rd747+28];
	add.f32 	%f3414, %f3412, %f3413;
	ld.global.f32 	%f3415, [%rd747+32];
	add.f32 	%f3416, %f3414, %f3415;
	ld.global.f32 	%f3417, [%rd747+36];
	add.f32 	%f3418, %f3416, %f3417;
	ld.global.f32 	%f3419, [%rd747+40];
	add.f32 	%f3420, %f3418, %f3419;
	ld.global.f32 	%f3421, [%rd747+44];
	add.f32 	%f3422, %f3420, %f3421;
	ld.global.f32 	%f3423, [%rd747+48];
	add.f32 	%f3424, %f3422, %f3423;
	ld.global.f32 	%f3425, [%rd747+52];
	add.f32 	%f3426, %f3424, %f3425;
	ld.global.f32 	%f3427, [%rd747+56];
	add.f32 	%f3428, %f3426, %f3427;
	ld.global.f32 	%f3429, [%rd747+60];
	add.f32 	%f4251, %f3428, %f3429;
	add.s32 	%r3266, %r3266, 16;
	add.s32 	%r3265, %r3265, 16;
	setp.ne.s32 	%p722, %r3265, %r8;
	@%p722 bra 	$L__BB0_848;
$L__BB0_849:
	setp.eq.s32 	%p723, %r5, 0;
	@%p723 bra 	$L__BB0_859;
	add.s32 	%r2345, %r5, -1;
	setp.lt.u32 	%p724, %r2345, 7;
	@%p724 bra 	$L__BB0_852;
	ld.param.u64 	%rd1105, [_Z10DPUPoolingiiiiPfiiiiS_iiiiii_param_4];
	add.s32 	%r2346, %r637, %r3266;
	cvta.to.global.u64 	%rd748, %rd1105;
	mul.wide.s32 	%rd749, %r2346, 4;
	add.s64 	%rd750, %rd748, %rd749;
	ld.global.f32 	%f3431, [%rd750];
	add.f32 	%f3432, %f4251, %f3431;
	ld.global.f32 	%f3433, [%rd750+4];
	add.f32 	%f3434, %f3432, %f3433;
	ld.global.f32 	%f3435, [%rd750+8];
	add.f32 	%f3436, %f3434, %f3435;
	ld.global.f32 	%f3437, [%rd750+12];
	add.f32 	%f3438, %f3436, %f3437;
	ld.global.f32 	%f3439, [%rd750+16];
	add.f32 	%f3440, %f3438, %f3439;
	ld.global.f32 	%f3441, [%rd750+20];
	add.f32 	%f3442, %f3440, %f3441;
	ld.global.f32 	%f3443, [%rd750+24];
	add.f32 	%f3444, %f3442, %f3443;
	ld.global.f32 	%f3445, [%rd750+28];
	add.f32 	%f4251, %f3444, %f3445;
	add.s32 	%r3266, %r3266, 8;
$L__BB0_852:
	setp.eq.s32 	%p725, %r4, 0;
	@%p725 bra 	$L__BB0_859;
	add.s32 	%r2347, %r4, -1;
	setp.lt.u32 	%p726, %r2347, 3;
	@%p726 bra 	$L__BB0_855;
	ld.param.u64 	%rd1106, [_Z10DPUPoolingiiiiPfiiiiS_iiiiii_param_4];
	add.s32 	%r2348, %r637, %r3266;
	cvta.to.global.u64 	%rd751, %rd1106;
	mul.wide.s32 	%rd752, %r2348, 4;
	add.s64 	%rd753, %rd751, %rd752;
	ld.global.f32 	%f3447, [%rd753];
	add.f32 	%f3448, %f4251, %f3447;
	ld.global.f32 	%f3449, [%rd753+4];
	add.f32 	%f3450, %f3448, %f3449;
	ld.global.f32 	%f3451, [%rd753+8];
	add.f32 	%f3452, %f3450, %f3451;
	ld.global.f32 	%f3453, [%rd753+12];
	add.f32 	%f4251, %f3452, %f3453;
	add.s32 	%r3266, %r3266, 4;
$L__BB0_855:
	setp.eq.s32 	%p727, %r9, 0;
	@%p727 bra 	$L__BB0_859;
	ld.param.u64 	%rd1107, [_Z10DPUPoolingiiiiPfiiiiS_iiiiii_param_4];
	setp.eq.s32 	%p728, %r9, 1;
	add.s32 	%r2349, %r637, %r3266;
	cvta.to.global.u64 	%rd754, %rd1107;
	mul.wide.s32 	%rd755, %r2349, 4;
	add.s64 	%rd14, %rd754, %rd755;
	ld.global.f32 	%f3454, [%rd14];
	add.f32 	%f4251, %f4251, %f3454;
	@%p728 bra 	$L__BB0_859;
	setp.eq.s32 	%p729, %r9, 2;
	ld.global.f32 	%f3455, [%rd14+4];
	add.f32 	%f4251, %f4251, %f3455;
	@%p729 bra 	$L__BB0_859;
	ld.global.f32 	%f3456, [%rd14+8];
	add.f32 	%f4251, %f4251, %f3456;
$L__BB0_859:
	add.s32 	%r3263, %r3263, 1;
	setp.lt.s32 	%p730, %r3263, %r69;
	@%p730 bra 	$L__BB0_845;
	mul.f32 	%f4252, %f4251, 0f3E800000;
$L__BB0_861:
	st.global.f32 	[%rd13], %f4252;
$L__BB0_862:
	ld.param.u32 	%r2961, [_Z10DPUPoolingiiiiPfiiiiS_iiiiii_param_8];
	ld.param.u32 	%r2916, [_Z10DPUPoolingiiiiPfiiiiS_iiiiii_param_7];
	ld.param.u32 	%r2871, [_Z10DPUPoolingiiiiPfiiiiS_iiiiii_param_6];
	mov.u32 	%r2350, %ctaid.y;
	mov.u32 	%r2351, %ntid.y;
	mov.u32 	%r2352, %tid.y;
	mad.lo.s32 	%r2353, %r2350, %r2351, %r2352;
	mad.lo.s32 	%r2354, %r2353, 7, 6;
	setp.ge.s32 	%p731, %r2354, %r2916;
	mov.u32 	%r2355, %ctaid.x;
	mov.u32 	%r2356, %ntid.x;
	mov.u32 	%r2357, %tid.x;
	mad.lo.s32 	%r2358, %r2355, %r2356, %r2357;
	mad.lo.s32 	%r2360, %r2358, 7, 1;
	setp.ge.s32 	%p732, %r2360, %r2961;
	or.pred  	%p733, %p731, %p732;
	mov.u32 	%r2361, %ctaid.z;
	mov.u32 	%r2362, %ntid.z;
	mov.u32 	%r2363, %tid.z;
	mad.lo.s32 	%r2364, %r2361, %r2362, %r2363;
	setp.ge.s32 	%p734, %r2364, %r2871;
	or.pred  	%p735, %p733, %p734;
	@%p735 bra 	$L__BB0_882;
	setp.ge.s32 	%p736, %r68, %r69;
	mov.f32 	%f4262, 0f00000000;
	@%p736 bra 	$L__BB0_881;
	mov.f32 	%f4261, 0f00000000;
	mov.u32 	%r3269, %r68;
$L__BB0_865:
	setp.ge.s32 	%p737, %r14, %r13;
	@%p737 bra 	$L__BB0_879;
	sub.s32 	%r3272, %r14, %r12;
	setp.gt.u32 	%p738, %r15, -16;
	@%p738 bra 	$L__BB0_869;
	sub.s32 	%r3272, %r14, %r12;
	mov.b32 	%r3271, 0;
$L__BB0_868:
	.pragma "nounroll";
	ld.param.u64 	%rd1108, [_Z10DPUPoolingiiiiPfiiiiS_iiiiii_param_4];
	ld.param.u32 	%r2796, [_Z10DPUPoolingiiiiPfiiiiS_iiiiii_param_3];
	add.s32 	%r2367, %r3269, %r634;
	mad.lo.s32 	%r2368, %r2367, %r2796, %r12;
	add.s32 	%r2369, %r2368, %r3272;
	cvta.to.global.u64 	%rd756, %rd1108;
	mul.wide.s32 	%rd757, %r2369, 4;
	add.s64 	%rd758, %rd756, %rd757;
	ld.global.f32 	%f3460, [%rd758];
	add.f32 	%f3461, %f4261, %f3460;
	ld.global.f32 	%f3462, [%rd758+4];
	add.f32 	%f3463, %f3461, %f3462;
	ld.global.f32 	%f3464, [%rd758+8];
	add.f32 	%f3465, %f3463, %f3464;
	ld.global.f32 	%f3466, [%rd758+12];
	add.f32 	%f3467, %f3465, %f3466;
	ld.global.f32 	%f3468, [%rd758+16];
	add.f32 	%f3469, %f3467, %f3468;
	ld.global.f32 	%f3470, [%rd758+20];
	add.f32 	%f3471, %f3469, %f3470;
	ld.global.f32 	%f3472, [%rd758+24];
	add.f32 	%f3473, %f3471, %f3472;
	ld.global.f32 	%f3474, [%rd758+28];
	add.f32 	%f3475, %f3473, %f3474;
	ld.global.f32 	%f3476, [%rd758+32];
	add.f32 	%f3477, %f3475, %f3476;
	ld.global.f32 	%f3478, [%rd758+36];
	add.f32 	%f3479, %f3477, %f3478;
	ld.global.f32 	%f3480, [%rd758+40];
	add.f32 	%f3481, %f3479, %f3480;
	ld.global.f32 	%f3482, [%rd758+44];
	add.f32 	%f3483, %f3481, %f3482;
	ld.global.f32 	%f3484, [%rd758+48];
	add.f32 	%f3485, %f3483, %f3484;
	ld.global.f32 	%f3486, [%rd758+52];
	add.f32 	%f3487, %f3485, %f3486;
	ld.global.f32 	%f3488, [%rd758+56];
	add.f32 	%f3489, %f3487, %f3488;
	ld.global.f32 	%f3490, [%rd758+60];
	add.f32 	%f4261, %f3489, %f3490;
	add.s32 	%r3272, %r3272, 16;
	add.s32 	%r3271, %r3271, 16;
	setp.ne.s32 	%p739, %r3271, %r16;
	@%p739 bra 	$L__BB0_868;
$L__BB0_869:
	setp.eq.s32 	%p740, %r11, 0;
	@%p740 bra 	$L__BB0_879;
	add.s32 	%r2370, %r11, -1;
	setp.lt.u32 	%p741, %r2370, 7;
	@%p741 bra 	$L__BB0_872;
	ld.param.u64 	%rd1109, [_Z10DPUPoolingiiiiPfiiiiS_iiiiii_param_4];
	ld.param.u32 	%r2797, [_Z10DPUPoolingiiiiPfiiiiS_iiiiii_param_3];
	add.s32 	%r2371, %r3269, %r634;
	mad.lo.s32 	%r2372, %r2371, %r2797, %r12;
	add.s32 	%r2373, %r2372, %r3272;
	cvta.to.global.u64 	%rd759, %rd1109;
	mul.wide.s32 	%rd760, %r2373, 4;
	add.s64 	%rd761, %rd759, %rd760;
	ld.global.f32 	%f3492, [%rd761];
	add.f32 	%f3493, %f4261, %f3492;
	ld.global.f32 	%f3494, [%rd761+4];
	add.f32 	%f3495, %f3493, %f3494;
	ld.global.f32 	%f3496, [%rd761+8];
	add.f32 	%f3497, %f3495, %f3496;
	ld.global.f32 	%f3498, [%rd761+12];
	add.f32 	%f3499, %f3497, %f3498;
	ld.global.f32 	%f3500, [%rd761+16];
	add.f32 	%f3501, %f3499, %f3500;
	ld.global.f32 	%f3502, [%rd761+20];
	add.f32 	%f3503, %f3501, %f3502;
	ld.global.f32 	%f3504, [%rd761+24];
	add.f32 	%f3505, %f3503, %f3504;
	ld.global.f32 	%f3506, [%rd761+28];
	add.f32 	%f4261, %f3505, %f3506;
	add.s32 	%r3272, %r3272, 8;
$L__BB0_872:
	setp.eq.s32 	%p742, %r10, 0;
	@%p742 bra 	$L__BB0_879;
	add.s32 	%r2374, %r10, -1;
	setp.lt.u32 	%p743, %r2374, 3;
	@%p743 bra 	$L__BB0_875;
	ld.param.u64 	%rd1110, [_Z10DPUPoolingiiiiPfiiiiS_iiiiii_param_4];
	ld.param.u32 	%r2798, [_Z10DPUPoolingiiiiPfiiiiS_iiiiii_param_3];
	add.s32 	%r2375, %r3269, %r634;
	mad.lo.s32 	%r2376, %r2375, %r2798, %r12;
	add.s32 	%r2377, %r2376, %r3272;
	cvta.to.global.u64 	%rd762, %rd1110;
	mul.wide.s32 	%rd763, %r2377, 4;
	add.s64 	%rd764, %rd762, %rd763;
	ld.global.f32 	%f3508, [%rd764];
	add.f32 	%f3509, %f4261, %f3508;
	ld.global.f32 	%f3510, [%rd764+4];
	add.f32 	%f3511, %f3509, %f3510;
	ld.global.f32 	%f3512, [%rd764+8];
	add.f32 	%f3513, %f3511, %f3512;
	ld.global.f32 	%f3514, [%rd764+12];
	add.f32 	%f4261, %f3513, %f3514;
	add.s32 	%r3272, %r3272, 4;
$L__BB0_875:
	setp.eq.s32 	%p744, %r17, 0;
	@%p744 bra 	$L__BB0_879;
	ld.param.u64 	%rd1111, [_Z10DPUPoolingiiiiPfiiiiS_iiiiii_param_4];
	ld.param.u32 	%r2799, [_Z10DPUPoolingiiiiPfiiiiS_iiiiii_param_3];
	setp.eq.s32 	%p745, %r17, 1;
	add.s32 	%r2378, %r3269, %r634;
	mad.lo.s32 	%r2379, %r2378, %r2799, %r12;
	add.s32 	%r2380, %r2379, %r3272;
	cvta.to.global.u64 	%rd765, %rd1111;
	mul.wide.s32 	%rd766, %r2380, 4;
	add.s64 	%rd767, %rd765, %rd766;
	ld.global.f32 	%f3515, [%rd767];
	add.f32 	%f4261, %f4261, %f3515;
	@%p745 bra 	$L__BB0_879;
	ld.param.u64 	%rd1112, [_Z10DPUPoolingiiiiPfiiiiS_iiiiii_param_4];
	ld.param.u32 	%r2800, [_Z10DPUPoolingiiiiPfiiiiS_iiiiii_param_3];
	setp.eq.s32 	%p746, %r17, 2;
	add.s32 	%r2381, %r3269, %r634;
	mad.lo.s32 	%r2382, %r2381, %r2800, %r12;
	add.s32 	%r2383, %r2382, %r3272;
	cvta.to.global.u64 	%rd768, %rd1112;
	mul.wide.s32 	%rd769, %r2383, 4;
	add.s64 	%rd770, %rd768, %rd769;
	ld.global.f32 	%f3516, [%rd770+4];
	add.f32 	%f4261, %f4261, %f3516;
	@%p746 bra 	$L__BB0_879;
	ld.param.u64 	%rd1113, [_Z10DPUPoolingiiiiPfiiiiS_iiiiii_param_4];
	ld.param.u32 	%r2801, [_Z10DPUPoolingiiiiPfiiiiS_iiiiii_param_3];
	add.s32 	%r2384, %r3269, %r634;
	mad.lo.s32 	%r2385, %r2384, %r2801, %r12;
	add.s32 	%r2386, %r2385, %r3272;
	cvta.to.global.u64 	%rd771, %rd1113;
	mul.wide.s32 	%rd772, %r2386, 4;
	add.s64 	%rd773, %rd771, %rd772;
	ld.global.f32 	%f3517, [%rd773+8];
	add.f32 	%f4261, %f4261, %f3517;
$L__BB0_879:
	add.s32 	%r3269, %r3269, 1;
	setp.lt.s32 	%p747, %r3269, %r69;
	@%p747 bra 	$L__BB0_865;
	mul.f32 	%f4262, %f4261, 0f3E800000;
$L__BB0_881:
	st.global.f32 	[%rd13+4], %f4262;
$L__BB0_882:
	ld.param.u32 	%r2962, [_Z10DPUPoolingiiiiPfiiiiS_iiiiii_param_8];
	ld.param.u32 	%r2917, [_Z10DPUPoolingiiiiPfiiiiS_iiiiii_param_7];
	ld.param.u32 	%r2872, [_Z10DPUPoolingiiiiPfiiiiS_iiiiii_param_6];
	mov.u32 	%r2387, %ctaid.y;
	mov.u32 	%r2388, %ntid.y;
	mov.u32 	%r2389, %tid.y;
	mad.lo.s32 	%r2390, %r2387, %r2388, %r2389;
	mad.lo.s32 	%r2391, %r2390, 7, 6;
	setp.ge.s32 	%p748, %r2391, %r2917;
	mov.u32 	%r2392, %ctaid.x;
	mov.u32 	%r2393, %ntid.x;
	mov.u32 	%r2394, %tid.x;
	mad.lo.s32 	%r2395, %r2392, %r2393, %r2394;
	mad.lo.s32 	%r2396, %r2395, 7, 2;
	setp.ge.s32 	%p749, %r2396, %r2962;
	or.pred  	%p750, %p748, %p749;
	mov.u32 	%r2397, %ctaid.z;
	mov.u32 	%r2398, %ntid.z;
	mov.u32 	%r2399, %tid.z;
	mad.lo.s32 	%r2400, %r2397, %r2398, %r2399;
	setp.ge.s32 	%p751, %r2400, %r2872;
	or.pred  	%p752, %p750, %p751;
	@%p752 bra 	$L__BB0_902;
	setp.ge.s32 	%p753, %r68, %r69;
	mov.f32 	%f4272, 0f00000000;
	@%p753 bra 	$L__BB0_901;
	mov.f32 	%f4271, 0f00000000;
	mov.u32 	%r3275, %r68;
$L__BB0_885:
	setp.ge.s32 	%p754, %r22, %r21;
	@%p754 bra 	$L__BB0_899;
	sub.s32 	%r3278, %r22, %r20;
	setp.gt.u32 	%p755, %r23, -16;
	@%p755 bra 	$L__BB0_889;
	sub.s32 	%r3278, %r22, %r20;
	mov.b32 	%r3277, 0;
$L__BB0_888:
	.pragma "nounroll";
	ld.param.u64 	%rd1114, [_Z10DPUPoolingiiiiPfiiiiS_iiiiii_param_4];
	ld.param.u32 	%r2802, [_Z10DPUPoolingiiiiPfiiiiS_iiiiii_param_3];
	add.s32 	%r2403, %r3275, %r634;
	mad.lo.s32 	%r2404, %r2403, %r2802, %r20;
	add.s32 	%r2405, %r2404, %r3278;
	cvta.to.global.u64 	%rd774, %rd1114;
	mul.wide.s32 	%rd775, %r2405, 4;
	add.s64 	%rd776, %rd774, %rd775;
	ld.global.f32 	%f3521, [%rd776];
	add.f32 	%f3522, %f4271, %f3521;
	ld.global.f32 	%f3523, [%rd776+4];
	add.f32 	%f3524, %f3522, %f3523;
	ld.global.f32 	%f3525, [%rd776+8];
	add.f32 	%f3526, %f3524, %f3525;
	ld.global.f32 	%f3527, [%rd776+12];
	add.f32 	%f3528, %f3526, %f3527;
	ld.global.f32 	%f3529, [%rd776+16];
	add.f32 	%f3530, %f3528, %f3529;
	ld.global.f32 	%f3531, [%rd776+20];
	add.f32 	%f3532, %f3530, %f3531;
	ld.global.f32 	%f3533, [%rd776+24];
	add.f32 	%f3534, %f3532, %f3533;
	ld.global.f32 	%f3535, [%rd776+28];
	add.f32 	%f3536, %f3534, %f3535;
	ld.global.f32 	%f3537, [%rd776+32];
	add.f32 	%f3538, %f3536, %f3537;
	ld.global.f32 	%f3539, [%rd776+36];
	add.f32 	%f3540, %f3538, %f3539;
	ld.global.f32 	%f3541, [%rd776+40];
	add.f32 	%f3542, %f3540, %f3541;
	ld.global.f32 	%f3543, [%rd776+44];
	add.f32 	%f3544, %f3542, %f3543;
	ld.global.f32 	%f3545, [%rd776+48];
	add.f32 	%f3546, %f3544, %f3545;
	ld.global.f32 	%f3547, [%rd776+52];
	add.f32 	%f3548, %f3546, %f3547;
	ld.global.f32 	%f3549, [%rd776+56];
	add.f32 	%f3550, %f3548, %f3549;
	ld.global.f32 	%f3551, [%rd776+60];
	add.f32 	%f4271, %f3550, %f3551;
	add.s32 	%r3278, %r3278, 16;
	add.s32 	%r3277, %r3277, 16;
	setp.ne.s32 	%p756, %r3277, %r24;
	@%p756 bra 	$L__BB0_888;
$L__BB0_889:
	setp.eq.s32 	%p757, %r19, 0;
	@%p757 bra 	$L__BB0_899;
	add.s32 	%r2406, %r19, -1;
	setp.lt.u32 	%p758, %r2406, 7;
	@%p758 bra 	$L__BB0_892;
	ld.param.u64 	%rd1115, [_Z10DPUPoolingiiiiPfiiiiS_iiiiii_param_4];
	ld.param.u32 	%r2803, [_Z10DPUPoolingiiiiPfiiiiS_iiiiii_param_3];
	add.s32 	%r2407, %r3275, %r634;
	mad.lo.s32 	%r2408, %r2407, %r2803, %r20;
	add.s32 	%r2409, %r2408, %r3278;
	cvta.to.global.u64 	%rd777, %rd1115;
	mul.wide.s32 	%rd778, %r2409, 4;
	add.s64 	%rd779, %rd777, %rd778;
	ld.global.f32 	%f3553, [%rd779];
	add.f32 	%f3554, %f4271, %f3553;
	ld.global.f32 	%f3555, [%rd779+4];
	add.f32 	%f3556, %f3554, %f3555;
	ld.global.f32 	%f3557, [%rd779+8];
	add.f32 	%f3558, %f3556, %f3557;
	ld.global.f32 	%f3559, [%rd779+12];
	add.f32 	%f3560, %f3558, %f3559;
	ld.global.f32 	%f3561, [%rd779+16];
	add.f32 	%f3562, %f3560, %f3561;
	ld.global.f32 	%f3563, [%rd779+20];
	add.f32 	%f3564, %f3562, %f3563;
	ld.global.f32 	%f3565, [%rd779+24];
	add.f32 	%f3566, %f3564, %f3565;
	ld.global.f32 	%f3567, [%rd779+28];
	add.f32 	%f4271, %f3566, %f3567;
	add.s32 	%r3278, %r3278, 8;
$L__BB0_892:
	setp.eq.s32 	%p759, %r18, 0;
	@%p759 bra 	$L__BB0_899;
	add.s32 	%r2410, %r18, -1;
	setp.lt.u32 	%p760, %r2410, 3;
	@%p760 bra 	$L__BB0_895;
	ld.param.u64 	%rd1116, [_Z10DPUPoolingiiiiPfiiiiS_iiiiii_param_4];
	ld.param.u32 	%r2804, [_Z10DPUPoolingiiiiPfiiiiS_iiiiii_param_3];
	add.s32 	%r2411, %r3275, %r634;
	mad.lo.s32 	%r2412, %r2411, %r2804, %r20;
	add.s32 	%r2413, %r2412, %r3278;
	cvta.to.global.u64 	%rd780, %rd1116;
	mul.wide.s32 	%rd781, %r2413, 4;
	add.s64 	%rd782, %rd780, %rd781;
	ld.global.f32 	%f3569, [%rd782];
	add.f32 	%f3570, %f4271, %f3569;
	ld.global.f32 	%f3571, [%rd782+4];
	add.f32 	%f3572, %f3570, %f3571;
	ld.global.f32 	%f3573, [%rd782+8];
	add.f32 	%f3574, %f3572, %f3573;
	ld.global.f32 	%f3575, [%rd782+12];
	add.f32 	%f4271, %f3574, %f3575;
	add.s32 	%r3278, %r3278, 4;
$L__BB0_895:
	setp.eq.s32 	%p761, %r25, 0;
	@%p761 bra 	$L__BB0_899;
	ld.param.u64 	%rd1117, [_Z10DPUPoolingiiiiPfiiiiS_iiiiii_param_4];
	ld.param.u32 	%r2805, [_Z10DPUPoolingiiiiPfiiiiS_iiiiii_param_3];
	setp.eq.s32 	%p762, %r25, 1;
	add.s32 	%r2414, %r3275, %r634;
	mad.lo.s32 	%r2415, %r2414, %r2805, %r20;
	add.s32 	%r2416, %r2415, %r3278;
	cvta.to.global.u64 	%rd783, %rd1117;
	mul.wide.s32 	%rd784, %r2416, 4;
	add.s64 	%rd785, %rd783, %rd784;
	ld.global.f32 	%f3576, [%rd785];
	add.f32 	%f4271, %f4271, %f3576;
	@%p762 bra 	$L__BB0_899;
	ld.param.u64 	%rd1118, [_Z10DPUPoolingiiiiPfiiiiS_iiiiii_param_4];
	ld.param.u32 	%r2806, [_Z10DPUPoolingiiiiPfiiiiS_iiiiii_param_3];
	setp.eq.s32 	%p763, %r25, 2;
	add.s32 	%r2417, %r3275, %r634;
	mad.lo.s32 	%r2418, %r2417, %r2806, %r20;
	add.s32 	%r2419, %r2418, %r3278;
	cvta.to.global.u64 	%rd786, %rd1118;
	mul.wide.s32 	%rd787, %r2419, 4;
	add.s64 	%rd788, %rd786, %rd787;
	ld.global.f32 	%f3577, [%rd788+4];
	add.f32 	%f4271, %f4271, %f3577;
	@%p763 bra 	$L__BB0_899;
	ld.param.u64 	%rd1119, [_Z10DPUPoolingiiiiPfiiiiS_iiiiii_param_4];
	ld.param.u32 	%r2807, [_Z10DPUPoolingiiiiPfiiiiS_iiiiii_param_3];
	add.s32 	%r2420, %r3275, %r634;
	mad.lo.s32 	%r2421, %r2420, %r2807, %r20;
	add.s32 	%r2422, %r2421, %r3278;
	cvta.to.global.u64 	%rd789, %rd1119;
	mul.wide.s32 	%rd790, %r2422, 4;
	add.s64 	%rd791, %rd789, %rd790;
	ld.global.f32 	%f3578, [%rd791+8];
	add.f32 	%f4271, %f4271, %f3578;
$L__BB0_899:
	add.s32 	%r3275, %r3275, 1;
	setp.lt.s32 	%p764, %r3275, %r69;
	@%p764 bra 	$L__BB0_885;
	mul.f32 	%f4272, %f4271, 0f3E800000;
$L__BB0_901:
	st.global.f32 	[%rd13+8], %f4272;
$L__BB0_902:
	ld.param.u32 	%r2963, [_Z10DPUPoolingiiiiPfiiiiS_iiiiii_param_8];
	ld.param.u32 	%r2918, [_Z10DPUPoolingiiiiPfiiiiS_iiiiii_param_7];
	ld.param.u32 	%r2873, [_Z10DPUPoolingiiiiPfiiiiS_iiiiii_param_6];
	mov.u32 	%r2423, %ctaid.y;
	mov.u32 	%r2424, %ntid.y;
	mov.u32 	%r2425, %tid.y;
	mad.lo.s32 	%r2426, %r2423, %r2424, %r2425;
	mad.lo.s32 	%r2427, %r2426, 7, 6;
	setp.ge.s32 	%p765, %r2427, %r2918;
	mov.u32 	%r2428, %ctaid.x;
	mov.u32 	%r2429, %ntid.x;
	mov.u32 	%r2430, %tid.x;
	mad.lo.s32 	%r2431, %r2428, %r2429, %r2430;
	mad.lo.s32 	%r2432, %r2431, 7, 3;
	setp.ge.s32 	%p766, %r2432, %r2963;
	or.pred  	%p767, %p765, %p766;
	mov.u32 	%r2433, %ctaid.z;
	mov.u32 	%r2434, %ntid.z;
	mov.u32 	%r2435, %tid.z;
	mad.lo.s32 	%r2436, %r2433, %r2434, %r2435;
	setp.ge.s32 	%p768, %r2436, %r2873;
	or.pred  	%p769, %p767, %p768;
	@%p769 bra 	$L__BB0_922;
	setp.ge.s32 	%p770, %r68, %r69;
	mov.f32 	%f4282, 0f00000000;
	@%p770 bra 	$L__BB0_921;
	mov.f32 	%f4281, 0f00000000;
	mov.u32 	%r3281, %r68;
$L__BB0_905:
	setp.ge.s32 	%p771, %r30, %r29;
	@%p771 bra 	$L__BB0_919;
	sub.s32 	%r3284, %r30, %r28;
	setp.gt.u32 	%p772, %r31, -16;
	@%p772 bra 	$L__BB0_909;
	sub.s32 	%r3284, %r30, %r28;
	mov.b32 	%r3283, 0;
$L__BB0_908:
	.pragma "nounroll";
	ld.param.u64 	%rd1120, [_Z10DPUPoolingiiiiPfiiiiS_iiiiii_param_4];
	ld.param.u32 	%r2808, [_Z10DPUPoolingiiiiPfiiiiS_iiiiii_param_3];
	add.s32 	%r2439, %r3281, %r634;
	mad.lo.s32 	%r2440, %r2439, %r2808, %r28;
	add.s32 	%r2441, %r2440, %r3284;
	cvta.to.global.u64 	%rd792, %rd1120;
	mul.wide.s32 	%rd793, %r2441, 4;
	add.s64 	%rd794, %rd792, %rd793;
	ld.global.f32 	%f3582, [%rd794];
	add.f32 	%f3583, %f4281, %f3582;
	ld.global.f32 	%f3584, [%rd794+4];
	add.f32 	%f3585, %f3583, %f3584;
	ld.global.f32 	%f3586, [%rd794+8];
	add.f32 	%f3587, %f3585, %f3586;
	ld.global.f32 	%f3588, [%rd794+12];
	add.f32 	%f3589, %f3587, %f3588;
	ld.global.f32 	%f3590, [%rd794+16];
	add.f32 	%f3591, %f3589, %f3590;
	ld.global.f32 	%f3592, [%rd794+20];
	add.f32 	%f3593, %f3591, %f3592;
	ld.global.f32 	%f3594, [%rd794+24];
	add.f32 	%f3595, %f3593, %f3594;
	ld.global.f32 	%f3596, [%rd794+28];
	add.f32 	%f3597, %f3595, %f3596;
	ld.global.f32 	%f3598, [%rd794+32];
	add.f32 	%f3599, %f3597, %f3598;
	ld.global.f32 	%f3600, [%rd794+36];
	add.f32 	%f3601, %f3599, %f3600;
	ld.global.f32 	%f3602, [%rd794+40];
	add.f32 	%f3603, %f3601, %f3602;
	ld.global.f32 	%f3604, [%rd794+44];
	add.f32 	%f3605, %f3603, %f3604;
	ld.global.f32 	%f3606, [%rd794+48];
	add.f32 	%f3607, %f3605, %f3606;
	ld.global.f32 	%f3608, [%rd794+52];
	add.f32 	%f3609, %f3607, %f3608;
	ld.global.f32 	%f3610, [%rd794+56];
	add.f32 	%f3611, %f3609, %f3610;
	ld.global.f32 	%f3612, [%rd794+60];
	add.f32 	%f4281, %f3611, %f3612;
	add.s32 	%r3284, %r3284, 16;
	add.s32 	%r3283, %r3283, 16;
	setp.ne.s32 	%p773, %r3283, %r32;
	@%p773 bra 	$L__BB0_908;
$L__BB0_909:
	setp.eq.s32 	%p774, %r27, 0;
	@%p774 bra 	$L__BB0_919;
	add.s32 	%r2442, %r27, -1;
	setp.lt.u32 	%p775, %r2442, 7;
	@%p775 bra 	$L__BB0_912;
	ld.param.u64 	%rd1121, [_Z10DPUPoolingiiiiPfiiiiS_iiiiii_param_4];
	ld.param.u32 	%r2809, [_Z10DPUPoolingiiiiPfiiiiS_iiiiii_param_3];
	add.s32 	%r2443, %r3281, %r634;
	mad.lo.s32 	%r2444, %r2443, %r2809, %r28;
	add.s32 	%r2445, %r2444, %r3284;
	cvta.to.global.u64 	%rd795, %rd1121;
	mul.wide.s32 	%rd796, %r2445, 4;
	add.s64 	%rd797, %rd795, %rd796;
	ld.global.f32 	%f3614, [%rd797];
	add.f32 	%f3615, %f4281, %f3614;
	ld.global.f32 	%f3616, [%rd797+4];
	add.f32 	%f3617, %f3615, %f3616;
	ld.global.f32 	%f3618, [%rd797+8];
	add.f32 	%f3619, %f3617, %f3618;
	ld.global.f32 	%f3620, [%rd797+12];
	add.f32 	%f3621, %f3619, %f3620;
	ld.global.f32 	%f3622, [%rd797+16];
	add.f32 	%f3623, %f3621, %f3622;
	ld.global.f32 	%f3624, [%rd797+20];
	add.f32 	%f3625, %f3623, %f3624;
	ld.global.f32 	%f3626, [%rd797+24];
	add.f32 	%f3627, %f3625, %f3626;
	ld.global.f32 	%f3628, [%rd797+28];
	add.f32 	%f4281, %f3627, %f3628;
	add.s32 	%r3284, %r3284, 8;
$L__BB0_912:
	setp.eq.s32 	%p776, %r26, 0;
	@%p776 bra 	$L__BB0_919;
	add.s32 	%r2446, %r26, -1;
	setp.lt.u32 	%p777, %r2446, 3;
	@%p777 bra 	$L__BB0_915;
	ld.param.u64 	%rd1122, [_Z10DPUPoolingiiiiPfiiiiS_iiiiii_param_4];
	ld.param.u32 	%r2810, [_Z10DPUPoolingiiiiPfiiiiS_iiiiii_param_3];
	add.s32 	%r2447, %r3281, %r634;
	mad.lo.s32 	%r2448, %r2447, %r2810, %r28;
	add.s32 	%r2449, %r2448, %r3284;
	cvta.to.global.u64 	%rd798, %rd1122;
	mul.wide.s32 	%rd799, %r2449, 4;
	add.s64 	%rd800, %rd798, %rd799;
	ld.global.f32 	%f3630, [%rd800];
	add.f32 	%f3631, %f4281, %f3630;
	ld.global.f32 	%f3632, [%rd800+4];
	add.f32 	%f3633, %f3631, %f3632;
	ld.global.f32 	%f3634, [%rd800+8];
	add.f32 	%f3635, %f3633, %f3634;
	ld.global.f32 	%f3636, [%rd800+12];
	add.f32 	%f4281, %f3635, %f3636;
	add.s32 	%r3284, %r3284, 4;
$L__BB0_915:
	setp.eq.s32 	%p778, %r33, 0;
	@%p778 bra 	$L__BB0_919;
	ld.param.u64 	%rd1123, [_Z10DPUPoolingiiiiPfiiiiS_iiiiii_param_4];
	ld.param.u32 	%r2811, [_Z10DPUPoolingiiiiPfiiiiS_iiiiii_param_3];
	setp.eq.s32 	%p779, %r33, 1;
	add.s32 	%r2450, %r3281, %r634;
	mad.lo.s32 	%r2451, %r2450, %r2811, %r28;
	add.s32 	%r2452, %r2451, %r3284;
	cvta.to.global.u64 	%rd801, %rd1123;
	mul.wide.s32 	%rd802, %r2452, 4;
	add.s64 	%rd803, %rd801, %rd802;
	ld.global.f32 	%f3637, [%rd803];
	add.f32 	%f4281, %f4281, %f3637;
	@%p779 bra 	$L__BB0_919;
	ld.param.u64 	%rd1124, [_Z10DPUPoolingiiiiPfiiiiS_iiiiii_param_4];
	ld.param.u32 	%r2812, [_Z10DPUPoolingiiiiPfiiiiS_iiiiii_param_3];
	setp.eq.s32 	%p780, %r33, 2;
	add.s32 	%r2453, %r3281, %r634;
	mad.lo.s32 	%r2454, %r2453, %r2812, %r28;
	add.s32 	%r2455, %r2454, %r3284;
	cvta.to.global.u64 	%rd804, %rd1124;
	mul.wide.s32 	%rd805, %r2455, 4;
	add.s64 	%rd806, %rd804, %rd805;
	ld.global.f32 	%f3638, [%rd806+4];
	add.f32 	%f4281, %f4281, %f3638;
	@%p780 bra 	$L__BB0_919;
	ld.param.u64 	%rd1125, [_Z10DPUPoolingiiiiPfiiiiS_iiiiii_param_4];
	ld.param.u32 	%r2813, [_Z10DPUPoolingiiiiPfiiiiS_iiiiii_param_3];
	add.s32 	%r2456, %r3281, %r634;
	mad.lo.s32 	%r2457, %r2456, %r2813, %r28;
	add.s32 	%r2458, %r2457, %r3284;
	cvta.to.global.u64 	%rd807, %rd1125;
	mul.wide.s32 	%rd808, %r2458, 4;
	add.s64 	%rd809, %rd807, %rd808;
	ld.global.f32 	%f3639, [%rd809+8];
	add.f32 	%f4281, %f4281, %f3639;
$L__BB0_919:
	add.s32 	%r3281, %r3281, 1;
	setp.lt.s32 	%p781, %r3281, %r69;
	@%p781 bra 	$L__BB0_905;
	mul.f32 	%f4282, %f4281, 0f3E800000;
$L__BB0_921:
	st.global.f32 	[%rd13+12], %f4282;
$L__BB0_922:
	ld.param.u32 	%r2964, [_Z10DPUPoolingiiiiPfiiiiS_iiiiii_param_8];
	ld.param.u32 	%r2919, [_Z10DPUPoolingiiiiPfiiiiS_iiiiii_param_7];
	ld.param.u32 	%r2874, [_Z10DPUPoolingiiiiPfiiiiS_iiiiii_param_6];
	mov.u32 	%r2459, %ctaid.y;
	mov.u32 	%r2460, %ntid.y;
	mov.u32 	%r2461, %tid.y;
	mad.lo.s32 	%r2462, %r2459, %r2460, %r2461;
	mad.lo.s32 	%r2463, %r2462, 7, 6;
	setp.ge.s32 	%p782, %r2463, %r2919;
	mov.u32 	%r2464, %ctaid.x;
	mov.u32 	%r2465, %ntid.x;
	mov.u32 	%r2466, %tid.x;
	mad.lo.s32 	%r2467, %r2464, %r2465, %r2466;
	mad.lo.s32 	%r2468, %r2467, 7, 4;
	setp.ge.s32 	%p783, %r2468, %r2964;
	or.pred  	%p784, %p782, %p783;
	mov.u32 	%r2469, %ctaid.z;
	mov.u32 	%r2470, %ntid.z;
	mov.u32 	%r2471, %tid.z;
	mad.lo.s32 	%r2472, %r2469, %r2470, %r2471;
	setp.ge.s32 	%p785, %r2472, %r2874;
	or.pred  	%p786, %p784, %p785;
	@%p786 bra 	$L__BB0_942;
	setp.ge.s32 	%p787, %r68, %r69;
	mov.f32 	%f4292, 0f00000000;
	@%p787 bra 	$L__BB0_941;
	mov.f32 	%f4291, 0f00000000;
	mov.u32 	%r3287, %r68;
$L__BB0_925:
	setp.ge.s32 	%p788, %r38, %r37;
	@%p788 bra 	$L__BB0_939;
	sub.s32 	%r3290, %r38, %r36;
	setp.gt.u32 	%p789, %r39, -16;
	@%p789 bra 	$L__BB0_929;
	sub.s32 	%r3290, %r38, %r36;
	mov.b32 	%r3289, 0;
$L__BB0_928:
	.pragma "nounroll";
	ld.param.u64 	%rd1126, [_Z10DPUPoolingiiiiPfiiiiS_iiiiii_param_4];
	ld.param.u32 	%r2814, [_Z10DPUPoolingiiiiPfiiiiS_iiiiii_param_3];
	add.s32 	%r2475, %r3287, %r634;
	mad.lo.s32 	%r2476, %r2475, %r2814, %r36;
	add.s32 	%r2477, %r2476, %r3290;
	cvta.to.global.u64 	%rd810, %rd1126;
	mul.wide.s32 	%rd811, %r2477, 4;
	add.s64 	%rd812, %rd810, %rd811;
	ld.global.f32 	%f3643, [%rd812];
	add.f32 	%f3644, %f4291, %f3643;
	ld.global.f32 	%f3645, [%rd812+4];
	add.f32 	%f3646, %f3644, %f3645;
	ld.global.f32 	%f3647, [%rd812+8];
	add.f32 	%f3648, %f3646, %f3647;
	ld.global.f32 	%f3649, [%rd812+12];
	add.f32 	%f3650, %f3648, %f3649;
	ld.global.f32 	%f3651, [%rd812+16];
	add.f32 	%f3652, %f3650, %f3651;
	ld.global.f32 	%f3653, [%rd812+20];
	add.f32 	%f3654, %f3652, %f3653;
	ld.global.f32 	%f3655, [%rd812+24];
	add.f32 	%f3656, %f3654, %f3655;
	ld.global.f32 	%f3657, [%rd812+28];
	add.f32 	%f3658, %f3656, %f3657;
	ld.global.f32 	%f3659, [%rd812+32];
	add.f32 	%f3660, %f3658, %f3659;
	ld.global.f32 	%f3661, [%rd812+36];
	add.f32 	%f3662, %f3660, %f3661;
	ld.global.f32 	%f3663, [%rd812+40];
	add.f32 	%f3664, %f3662, %f3663;
	ld.global.f32 	%f3665, [%rd812+44];
	add.f32 	%f3666, %f3664, %f3665;
	ld.global.f32 	%f3667, [%rd812+48];
	add.f32 	%f3668, %f3666, %f3667;
	ld.global.f32 	%f3669, [%rd812+52];
	add.f32 	%f3670, %f3668, %f3669;
	ld.global.f32 	%f3671, [%rd812+56];
	add.f32 	%f3672, %f3670, %f3671;
	ld.global.f32 	%f3673, [%rd812+60];
	add.f32 	%f4291, %f3672, %f3673;
	add.s32 	%r3290, %r3290, 16;
	add.s32 	%r3289, %r3289, 16;
	setp.ne.s32 	%p790, %r3289, %r40;
	@%p790 bra 	$L__BB0_928;
$L__BB0_929:
	setp.eq.s32 	%p791, %r35, 0;
	@%p791 bra 	$L__BB0_939;
	add.s32 	%r2478, %r35, -1;
	setp.lt.u32 	%p792, %r2478, 7;
	@%p792 bra 	$L__BB0_932;
	ld.param.u64 	%rd1127, [_Z10DPUPoolingiiiiPfiiiiS_iiiiii_param_4];
	ld.param.u32 	%r2815, [_Z10DPUPoolingiiiiPfiiiiS_iiiiii_param_3];
	add.s32 	%r2479, %r3287, %r634;
	mad.lo.s32 	%r2480, %r2479, %r2815, %r36;
	add.s32 	%r2481, %r2480, %r3290;
	cvta.to.global.u64 	%rd813, %rd1127;
	mul.wide.s32 	%rd814, %r2481, 4;
	add.s64 	%rd815, %rd813, %rd814;
	ld.global.f32 	%f3675, [%rd815];
	add.f32 	%f3676, %f4291, %f3675;
	ld.global.f32 	%f3677, [%rd815+4];
	add.f32 	%f3678, %f3676, %f3677;
	ld.global.f32 	%f3679, [%rd815+8];
	add.f32 	%f3680, %f3678, %f3679;
	ld.global.f32 	%f3681, [%rd815+12];
	add.f32 	%f3682, %f3680, %f3681;
	ld.global.f32 	%f3683, [%rd815+16];
	add.f32 	%f3684, %f3682, %f3683;
	ld.global.f32 	%f3685, [%rd815+20];
	add.f32 	%f3686, %f3684, %f3685;
	ld.global.f32 	%f3687, [%rd815+24];
	add.f32 	%f3688, %f3686, %f3687;
	ld.global.f32 	%f3689, [%rd815+28];
	add.f32 	%f4291, %f3688, %f3689;
	add.s32 	%r3290, %r3290, 8;
$L__BB0_932:
	setp.eq.s32 	%p793, %r34, 0;
	@%p793 bra 	$L__BB0_939;
	add.s32 	%r2482, %r34, -1;
	setp.lt.u32 	%p794, %r2482, 3;
	@%p794 bra 	$L__BB0_935;
	ld.param.u64 	%rd1128, [_Z10DPUPoolingiiiiPfiiiiS_iiiiii_param_4];
	ld.param.u32 	%r2816, [_Z10DPUPoolingiiiiPfiiiiS_iiiiii_param_3];
	add.s32 	%r2483, %r3287, %r634;
	mad.lo.s32 	%r2484, %r2483, %r2816, %r36;
	add.s32 	%r2485, %r2484, %r3290;
	cvta.to.global.u64 	%rd816, %rd1128;
	mul.wide.s32 	%rd817, %r2485, 4;
	add.s64 	%rd818, %rd816, %rd817;
	ld.global.f32 	%f3691, [%rd818];
	add.f32 	%f3692, %f4291, %f3691;
	ld.global.f32 	%f3693, [%rd818+4];
	add.f32 	%f3694, %f3692, %f3693;
	ld.global.f32 	%f3695, [%rd818+8];
	add.f32 	%f3696, %f3694, %f3695;
	ld.global.f32 	%f3697, [%rd818+12];
	add.f32 	%f4291, %f3696, %f3697;
	add.s32 	%r3290, %r3290, 4;
$L__BB0_935:
	setp.eq.s32 	%p795, %r41, 0;
	@%p795 bra 	$L__BB0_939;
	ld.param.u64 	%rd1129, [_Z10DPUPoolingiiiiPfiiiiS_iiiiii_param_4];
	ld.param.u32 	%r2817, [_Z10DPUPoolingiiiiPfiiiiS_iiiiii_param_3];
	setp.eq.s32 	%p796, %r41, 1;
	add.s32 	%r2486, %r3287, %r634;
	mad.lo.s32 	%r2487, %r2486, %r2817, %r36;
	add.s32 	%r2488, %r2487, %r3290;
	cvta.to.global.u64 	%rd819, %rd1129;
	mul.wide.s32 	%rd820, %r2488, 4;
	add.s64 	%rd821, %rd819, %rd820;
	ld.global.f32 	%f3698, [%rd821];
	add.f32 	%f4291, %f4291, %f3698;
	@%p796 bra 	$L__BB0_939;
	ld.param.u64 	%rd1130, [_Z10DPUPoolingiiiiPfiiiiS_iiiiii_param_4];
	ld.param.u32 	%r2818, [_Z10DPUPoolingiiiiPfiiiiS_iiiiii_param_3];
	setp.eq.s32 	%p797, %r41, 2;
	add.s32 	%r2489, %r3287, %r634;
	mad.lo.s32 	%r2490, %r2489, %r2818, %r36;
	add.s32 	%r2491, %r2490, %r3290;
	cvta.to.global.u64 	%rd822, %rd1130;
	mul.wide.s32 	%rd823, %r2491, 4;
	add.s64 	%rd824, %rd822, %rd823;
	ld.global.f32 	%f3699, [%rd824+4];
	add.f32 	%f4291, %f4291, %f3699;
	@%p797 bra 	$L__BB0_939;
	ld.param.u64 	%rd1131, [_Z10DPUPoolingiiiiPfiiiiS_iiiiii_param_4];
	ld.param.u32 	%r2819, [_Z10DPUPoolingiiiiPfiiiiS_iiiiii_param_3];
	add.s32 	%r2492, %r3287, %r634;
	mad.lo.s32 	%r2493, %r2492, %r2819, %r36;
	add.s32 	%r2494, %r2493, %r3290;
	cvta.to.global.u64 	%rd825, %rd1131;
	mul.wide.s32 	%rd826, %r2494, 4;
	add.s64 	%rd827, %rd825, %rd826;
	ld.global.f32 	%f3700, [%rd827+8];
	add.f32 	%f4291, %f4291, %f3700;
$L__BB0_939:
	add.s32 	%r3287, %r3287, 1;
	setp.lt.s32 	%p798, %r3287, %r69;
	@%p798 bra 	$L__BB0_925;
	mul.f32 	%f4292, %f4291, 0f3E800000;
$L__BB0_941:
	st.global.f32 	[%rd13+16], %f4292;
$L__BB0_942:
	ld.param.u32 	%r2965, [_Z10DPUPoolingiiiiPfiiiiS_iiiiii_param_8];
	ld.param.u32 	%r2920, [_Z10DPUPoolingiiiiPfiiiiS_iiiiii_param_7];
	ld.param.u32 	%r2875, [_Z10DPUPoolingiiiiPfiiiiS_iiiiii_param_6];
	mov.u32 	%r2495, %ctaid.y;
	mov.u32 	%r2496, %ntid.y;
	mov.u32 	%r2497, %tid.y;
	mad.lo.s32 	%r2498, %r2495, %r2496, %r2497;
	mad.lo.s32 	%r2499, %r2498, 7, 6;
	setp.ge.s32 	%p799, %r2499, %r2920;
	mov.u32 	%r2500, %ctaid.x;
	mov.u32 	%r2501, %ntid.x;
	mov.u32 	%r2502, %tid.x;
	mad.lo.s32 	%r2503, %r2500, %r2501, %r2502;
	mad.lo.s32 	%r2504, %r2503, 7, 5;
	setp.ge.s32 	%p800, %r2504, %r2965;
	or.pred  	%p801, %p799, %p800;
	mov.u32 	%r2505, %ctaid.z;
	mov.u32 	%r2506, %ntid.z;
	mov.u32 	%r2507, %tid.z;
	mad.lo.s32 	%r2508, %r2505, %r2506, %r2507;
	setp.ge.s32 	%p802, %r2508, %r2875;
	or.pred  	%p803, %p801, %p802;
	@%p803 bra 	$L__BB0_962;
	setp.ge.s32 	%p804, %r68, %r69;
	mov.f32 	%f4302, 0f00000000;
	@%p804 bra 	$L__BB0_961;
	mov.f32 	%f4301, 0f00000000;
	mov.u32 	%r3293, %r68;
$L__BB0_945:
	setp.ge.s32 	%p805, %r46, %r45;
	@%p805 bra 	$L__BB0_959;
	sub.s32 	%r3296, %r46, %r44;
	setp.gt.u32 	%p806, %r47, -16;
	@%p806 bra 	$L__BB0_949;
	sub.s32 	%r3296, %r46, %r44;
	mov.b32 	%r3295, 0;
$L__BB0_948:
	.pragma "nounroll";
	ld.param.u64 	%rd1132, [_Z10DPUPoolingiiiiPfiiiiS_iiiiii_param_4];
	ld.param.u32 	%r2820, [_Z10DPUPoolingiiiiPfiiiiS_iiiiii_param_3];
	add.s32 	%r2511, %r3293, %r634;
	mad.lo.s32 	%r2512, %r2511, %r2820, %r44;
	add.s32 	%r2513, %r2512, %r3296;
	cvta.to.global.u64 	%rd828, %rd1132;
	mul.wide.s32 	%rd829, %r2513, 4;
	add.s64 	%rd830, %rd828, %rd829;
	ld.global.f32 	%f3704, [%rd830];
	add.f32 	%f3705, %f4301, %f3704;
	ld.global.f32 	%f3706, [%rd830+4];
	add.f32 	%f3707, %f3705, %f3706;
	ld.global.f32 	%f3708, [%rd830+8];
	add.f32 	%f3709, %f3707, %f3708;
	ld.global.f32 	%f3710, [%rd830+12];
	add.f32 	%f3711, %f3709, %f3710;
	ld.global.f32 	%f3712, [%rd830+16];
	add.f32 	%f3713, %f3711, %f3712;
	ld.global.f32 	%f3714, [%rd830+20];
	add.f32 	%f3715, %f3713, %f3714;
	ld.global.f32 	%f3716, [%rd830+24];
	add.f32 	%f3717, %f3715, %f3716;
	ld.global.f32 	%f3718, [%rd830+28];
	add.f32 	%f3719, %f3717, %f3718;
	ld.global.f32 	%f3720, [%rd830+32];
	add.f32 	%f3721, %f3719, %f3720;
	ld.global.f32 	%f3722, [%rd830+36];
	add.f32 	%f3723, %f3721, %f3722;
	ld.global.f32 	%f3724, [%rd830+40];
	add.f32 	%f3725, %f3723, %f3724;
	ld.global.f32 	%f3726, [%rd830+44];
	add.f32 	%f3727, %f3725, %f3726;
	ld.global.f32 	%f3728, [%rd830+48];
	add.f32 	%f3729, %f3727, %f3728;
	ld.global.f32 	%f3730, [%rd830+52];
	add.f32 	%f3731, %f3729, %f3730;
	ld.global.f32 	%f3732, [%rd830+56];
	add.f32 	%f3733, %f3731, %f3732;
	ld.global.f32 	%f3734, [%rd830+60];
	add.f32 	%f4301, %f3733, %f3734;
	add.s32 	%r3296, %r3296, 16;
	add.s32 	%r3295, %r3295, 16;
	setp.ne.s32 	%p807, %r3295, %r48;
	@%p807 bra 	$L__BB0_948;
$L__BB0_949:
	setp.eq.s32 	%p808, %r43, 0;
	@%p808 bra 	$L__BB0_959;
	add.s32 	%r2514, %r43, -1;
	setp.lt.u32 	%p809, %r2514, 7;
	@%p809 bra 	$L__BB0_952;
	ld.param.u64 	%rd1133, [_Z10DPUPoolingiiiiPfiiiiS_iiiiii_param_4];
	ld.param.u32 	%r2821, [_Z10DPUPoolingiiiiPfiiiiS_iiiiii_param_3];
	add.s32 	%r2515, %r3293, %r634;
	mad.lo.s32 	%r2516, %r2515, %r2821, %r44;
	add.s32 	%r2517, %r2516, %r3296;
	cvta.to.global.u64 	%rd831, %rd1133;
	mul.wide.s32 	%rd832, %r2517, 4;
	add.s64 	%rd833, %rd831, %rd832;
	ld.global.f32 	%f3736, [%rd833];
	add.f32 	%f3737, %f4301, %f3736;
	ld.global.f32 	%f3738, [%rd833+4];
	add.f32 	%f3739, %f3737, %f3738;
	ld.global.f32 	%f3740, [%rd833+8];
	add.f32 	%f3741, %f3739, %f3740;
	ld.global.f32 	%f3742, [%rd833+12];
	add.f32 	%f3743, %f3741, %f3742;
	ld.global.f32 	%f3744, [%rd833+16];
	add.f32 	%f3745, %f3743, %f3744;
	ld.global.f32 	%f3746, [%rd833+20];
	add.f32 	%f3747, %f3745, %f3746;
	ld.global.f32 	%f3748, [%rd833+24];
	add.f32 	%f3749, %f3747, %f3748;
	ld.global.f32 	%f3750, [%rd833+28];
	add.f32 	%f4301, %f3749, %f3750;
	add.s32 	%r3296, %r3296, 8;
$L__BB0_952:
	setp.eq.s32 	%p810, %r42, 0;
	@%p810 bra 	$L__BB0_959;
	add.s32 	%r2518, %r42, -1;
	setp.lt.u32 	%p811, %r2518, 3;
	@%p811 bra 	$L__BB0_955;
	ld.param.u64 	%rd1134, [_Z10DPUPoolingiiiiPfiiiiS_iiiiii_param_4];
	ld.param.u32 	%r2822, [_Z10DPUPoolingiiiiPfiiiiS_iiiiii_param_3];
	add.s32 	%r2519, %r3293, %r634;
	mad.lo.s32 	%r2520, %r2519, %r2822, %r44;
	add.s32 	%r2521, %r2520, %r3296;
	cvta.to.global.u64 	%rd834, %rd1134;
	mul.wide.s32 	%rd835, %r2521, 4;
	add.s64 	%rd836, %rd834, %rd835;
	ld.global.f32 	%f3752, [%rd836];
	add.f32 	%f3753, %f4301, %f3752;
	ld.global.f32 	%f3754, [%rd836+4];
	add.f32 	%f3755, %f3753, %f3754;
	ld.global.f32 	%f3756, [%rd836+8];
	add.f32 	%f3757, %f3755, %f3756;
	ld.global.f32 	%f3758, [%rd836+12];
	add.f32 	%f4301, %f3757, %f3758;
	add.s32 	%r3296, %r3296, 4;
$L__BB0_955:
	setp.eq.s32 	%p812, %r49, 0;
	@%p812 bra 	$L__BB0_959;
	ld.param.u64 	%rd1135, [_Z10DPUPoolingiiiiPfiiiiS_iiiiii_param_4];
	ld.param.u32 	%r2823, [_Z10DPUPoolingiiiiPfiiiiS_iiiiii_param_3];
	setp.eq.s32 	%p813, %r49, 1;
	add.s32 	%r2522, %r3293, %r634;
	mad.lo.s32 	%r2523, %r2522, %r2823, %r44;
	add.s32 	%r2524, %r2523, %r3296;
	cvta.to.global.u64 	%rd837, %rd1135;
	mul.wide.s32 	%rd838, %r2524, 4;
	add.s64 	%rd839, %rd837, %rd838;
	ld.global.f32 	%f3759, [%rd839];
	add.f32 	%f4301, %f4301, %f3759;
	@%p813 bra 	$L__BB0_959;
	ld.param.u64 	%rd1136, [_Z10DPUPoolingiiiiPfiiiiS_iiiiii_param_4];
	ld.param.u32 	%r2824, [_Z10DPUPoolingiiiiPfiiiiS_iiiiii_param_3];
	setp.eq.s32 	%p814, %r49, 2;
	add.s32 	%r2525, %r3293, %r634;
	mad.lo.s32 	%r2526, %r2525, %r2824, %r44;
	add.s32 	%r2527, %r2526, %r3296;
	cvta.to.global.u64 	%rd840, %rd1136;
	mul.wide.s32 	%rd841, %r2527, 4;
	add.s64 	%rd842, %rd840, %rd841;
	ld.global.f32 	%f3760, [%rd842+4];
	add.f32 	%f4301, %f4301, %f3760;
	@%p814 bra 	$L__BB0_959;
	ld.param.u64 	%rd1137, [_Z10DPUPoolingiiiiPfiiiiS_iiiiii_param_4];
	ld.param.u32 	%r2825, [_Z10DPUPoolingiiiiPfiiiiS_iiiiii_param_3];
	add.s32 	%r2528, %r3293, %r634;
	mad.lo.s32 	%r2529, %r2528, %r2825, %r44;
	add.s32 	%r2530, %r2529, %r3296;
	cvta.to.global.u64 	%rd843, %rd1137;
	mul.wide.s32 	%rd844, %r2530, 4;
	add.s64 	%rd845, %rd843, %rd844;
	ld.global.f32 	%f3761, [%rd845+8];
	add.f32 	%f4301, %f4301, %f3761;
$L__BB0_959:
	add.s32 	%r3293, %r3293, 1;
	setp.lt.s32 	%p815, %r3293, %r69;
	@%p815 bra 	$L__BB0_945;
	mul.f32 	%f4302, %f4301, 0f3E800000;
$L__BB0_961:
	st.global.f32 	[%rd13+20], %f4302;
$L__BB0_962:
	ld.param.u32 	%r2966, [_Z10DPUPoolingiiiiPfiiiiS_iiiiii_param_8];
	ld.param.u32 	%r2921, [_Z10DPUPoolingiiiiPfiiiiS_iiiiii_param_7];
	ld.param.u32 	%r2876, [_Z10DPUPoolingiiiiPfiiiiS_iiiiii_param_6];
	mov.u32 	%r2531, %ctaid.y;
	mov.u32 	%r2532, %ntid.y;
	mov.u32 	%r2533, %tid.y;
	mad.lo.s32 	%r2534, %r2531, %r2532, %r2533;
	mad.lo.s32 	%r2535, %r2534, 7, 6;
	setp.ge.s32 	%p816, %r2535, %r2921;
	mov.u32 	%r2536, %ctaid.x;
	mov.u32 	%r2537, %ntid.x;
	mov.u32 	%r2538, %tid.x;
	mad.lo.s32 	%r2539, %r2536, %r2537, %r2538;
	mad.lo.s32 	%r2540, %r2539, 7, 6;
	setp.ge.s32 	%p817, %r2540, %r2966;
	or.pred  	%p818, %p816, %p817;
	mov.u32 	%r2541, %ctaid.z;
	mov.u32 	%r2542, %ntid.z;
	mov.u32 	%r2543, %tid.z;
	mad.lo.s32 	%r2544, %r2541, %r2542, %r2543;
	setp.ge.s32 	%p819, %r2544, %r2876;
	or.pred  	%p820, %p818, %p819;
	@%p820 bra 	$L__BB0_982;
	setp.ge.s32 	%p821, %r68, %r69;
	mov.f32 	%f4312, 0f00000000;
	@%p821 bra 	$L__BB0_981;
	mov.f32 	%f4311, 0f00000000;
	mov.u32 	%r3299, %r68;
$L__BB0_965:
	setp.ge.s32 	%p822, %r54, %r53;
	@%p822 bra 	$L__BB0_979;
	sub.s32 	%r3302, %r54, %r52;
	setp.gt.u32 	%p823, %r55, -16;
	@%p823 bra 	$L__BB0_969;
	sub.s32 	%r3302, %r54, %r52;
	mov.b32 	%r3301, 0;
$L__BB0_968:
	.pragma "nounroll";
	ld.param.u64 	%rd1138, [_Z10DPUPoolingiiiiPfiiiiS_iiiiii_param_4];
	ld.param.u32 	%r2826, [_Z10DPUPoolingiiiiPfiiiiS_iiiiii_param_3];
	add.s32 	%r2547, %r3299, %r634;
	mad.lo.s32 	%r2548, %r2547, %r2826, %r52;
	add.s32 	%r2549, %r2548, %r3302;
	cvta.to.global.u64 	%rd846, %rd1138;
	mul.wide.s32 	%rd847, %r2549, 4;
	add.s64 	%rd848, %rd846, %rd847;
	ld.global.f32 	%f3765, [%rd848];
	add.f32 	%f3766, %f4311, %f3765;
	ld.global.f32 	%f3767, [%rd848+4];
	add.f32 	%f3768, %f3766, %f3767;
	ld.global.f32 	%f3769, [%rd848+8];
	add.f32 	%f3770, %f3768, %f3769;
	ld.global.f32 	%f3771, [%rd848+12];
	add.f32 	%f3772, %f3770, %f3771;
	ld.global.f32 	%f3773, [%rd848+16];
	add.f32 	%f3774, %f3772, %f3773;
	ld.global.f32 	%f3775, [%rd848+20];
	add.f32 	%f3776, %f3774, %f3775;
	ld.global.f32 	%f3777, [%rd848+24];
	add.f32 	%f3778, %f3776, %f3777;
	ld.global.f32 	%f3779, [%rd848+28];
	add.f32 	%f3780, %f3778, %f3779;
	ld.global.f32 	%f3781, [%rd848+32];
	add.f32 	%f3782, %f3780, %f3781;
	ld.global.f32 	%f3783, [%rd848+36];
	add.f32 	%f3784, %f3782, %f3783;
	ld.global.f32 	%f3785, [%rd848+40];
	add.f32 	%f3786, %f3784, %f3785;
	ld.global.f32 	%f3787, [%rd848+44];
	add.f32 	%f3788, %f3786, %f3787;
	ld.global.f32 	%f3789, [%rd848+48];
	add.f32 	%f3790, %f3788, %f3789;
	ld.global.f32 	%f3791, [%rd848+52];
	add.f32 	%f3792, %f3790, %f3791;
	ld.global.f32 	%f3793, [%rd848+56];
	add.f32 	%f3794, %f3792, %f3793;
	ld.global.f32 	%f3795, [%rd848+60];
	add.f32 	%f4311, %f3794, %f3795;
	add.s32 	%r3302, %r3302, 16;
	add.s32 	%r3301, %r3301, 16;
	setp.ne.s32 	%p824, %r3301, %r56;
	@%p824 bra 	$L__BB0_968;
$L__BB0_969:
	setp.eq.s32 	%p825, %r51, 0;
	@%p825 bra 	$L__BB0_979;
	add.s32 	%r2550, %r51, -1;
	setp.lt.u32 	%p826, %r2550, 7;
	@%p826 bra 	$L__BB0_972;
	ld.param.u64 	%rd1139, [_Z10DPUPoolingiiiiPfiiiiS_iiiiii_param_4];
	ld.param.u32 	%r2827, [_Z10DPUPoolingiiiiPfiiiiS_iiiiii_param_3];
	add.s32 	%r2551, %r3299, %r634;
	mad.lo.s32 	%r2552, %r2551, %r2827, %r52;
	add.s32 	%r2553, %r2552, %r3302;
	cvta.to.global.u64 	%rd849, %rd1139;
	mul.wide.s32 	%rd850, %r2553, 4;
	add.s64 	%rd851, %rd849, %rd850;
	ld.global.f32 	%f3797, [%rd851];
	add.f32 	%f3798, %f4311, %f3797;
	ld.global.f32 	%f3799, [%rd851+4];
	add.f32 	%f3800, %f3798, %f3799;
	ld.global.f32 	%f3801, [%rd851+8];
	add.f32 	%f3802, %f3800, %f3801;
	ld.global.f32 	%f3803, [%rd851+12];
	add.f32 	%f3804, %f3802, %f3803;
	ld.global.f32 	%f3805, [%rd851+16];
	add.f32 	%f3806, %f3804, %f3805;
	ld.global.f32 	%f3807, [%rd851+20];
	add.f32 	%f3808, %f3806, %f3807;
	ld.global.f32 	%f3809, [%rd851+24];
	add.f32 	%f3810, %f3808, %f3809;
	ld.global.f32 	%f3811, [%rd851+28];
	add.f32 	%f4311, %f3810, %f3811;
	add.s32 	%r3302, %r3302, 8;
$L__BB0_972:
	setp.eq.s32 	%p827, %r50, 0;
	@%p827 bra 	$L__BB0_979;
	add.s32 	%r2554, %r50, -1;
	setp.lt.u32 	%p828, %r2554, 3;
	@%p828 bra 	$L__BB0_975;
	ld.param.u64 	%rd1140, [_Z10DPUPoolingiiiiPfiiiiS_iiiiii_param_4];
	ld.param.u32 	%r2828, [_Z10DPUPoolingiiiiPfiiiiS_iiiiii_param_3];
	add.s32 	%r2555, %r3299, %r634;
	mad.lo.s32 	%r2556, %r2555, %r2828, %r52;
	add.s32 	%r2557, %r2556, %r3302;
	cvta.to.global.u64 	%rd852, %rd1140;
	mul.wide.s32 	%rd853, %r2557, 4;
	add.s64 	%rd854, %rd852, %rd853;
	ld.global.f32 	%f3813, [%rd854];
	add.f32 	%f3814, %f4311, %f3813;
	ld.global.f32 	%f3815, [%rd854+4];
	add.f32 	%f3816, %f3814, %f3815;
	ld.global.f32 	%f3817, [%rd854+8];
	add.f32 	%f3818, %f3816, %f3817;
	ld.global.f32 	%f3819, [%rd854+12];
	add.f32 	%f4311, %f3818, %f3819;
	add.s32 	%r3302, %r3302, 4;
$L__BB0_975:
	setp.eq.s32 	%p829, %r57, 0;
	@%p829 bra 	$L__BB0_979;
	ld.param.u64 	%rd1141, [_Z10DPUPoolingiiiiPfiiiiS_iiiiii_param_4];
	ld.param.u32 	%r2829, [_Z10DPUPoolingiiiiPfiiiiS_iiiiii_param_3];
	setp.eq.s32 	%p830, %r57, 1;
	add.s32 	%r2558, %r3299, %r634;
	mad.lo.s32 	%r2559, %r2558, %r2829, %r52;
	add.s32 	%r2560, %r2559, %r3302;
	cvta.to.global.u64 	%rd855, %rd1141;
	mul.wide.s32 	%rd856, %r2560, 4;
	add.s64 	%rd857, %rd855, %rd856;
	ld.global.f32 	%f3820, [%rd857];
	add.f32 	%f4311, %f4311, %f3820;
	@%p830 bra 	$L__BB0_979;
	ld.param.u64 	%rd1142, [_Z10DPUPoolingiiiiPfiiiiS_iiiiii_param_4];
	ld.param.u32 	%r2830, [_Z10DPUPoolingiiiiPfiiiiS_iiiiii_param_3];
	setp.eq.s32 	%p831, %r57, 2;
	add.s32 	%r2561, %r3299, %r634;
	mad.lo.s32 	%r2562, %r2561, %r2830, %r52;
	add.s32 	%r2563, %r2562, %r3302;
	cvta.to.global.u64 	%rd858, %rd1142;
	mul.wide.s32 	%rd859, %r2563, 4;
	add.s64 	%rd860, %rd858, %rd859;
	ld.global.f32 	%f3821, [%rd860+4];
	add.f32 	%f4311, %f4311, %f3821;
	@%p831 bra 	$L__BB0_979;
	ld.param.u64 	%rd1143, [_Z10DPUPoolingiiiiPfiiiiS_iiiiii_param_4];
	ld.param.u32 	%r2831, [_Z10DPUPoolingiiiiPfiiiiS_iiiiii_param_3];
	add.s32 	%r2564, %r3299, %r634;
	mad.lo.s32 	%r2565, %r2564, %r2831, %r52;
	add.s32 	%r2566, %r2565, %r3302;
	cvta.to.global.u64 	%rd861, %rd1143;
	mul.wide.s32 	%rd862, %r2566, 4;
	add.s64 	%rd863, %rd861, %rd862;
	ld.global.f32 	%f3822, [%rd863+8];
	add.f32 	%f4311, %f4311, %f3822;
$L__BB0_979:
	add.s32 	%r3299, %r3299, 1;
	setp.lt.s32 	%p832, %r3299, %r69;
	@%p832 bra 	$L__BB0_965;
	mul.f32 	%f4312, %f4311, 0f3E800000;
$L__BB0_981:
	st.global.f32 	[%rd13+24], %f4312;
$L__BB0_982:
	ld.param.u32 	%r2567, [_Z10DPUPoolingiiiiPfiiiiS_iiiiii_param_0];
	add.s32 	%r3009, %r3009, 1;
	setp.ne.s32 	%p833, %r3009, %r2567;
	@%p833 bra 	$L__BB0_2;
$L__BB0_983:
	ret;

}


// ===== COMPILED SASS (sm_100) =====

	.target	sm_100

	.elftype	@"ET_EXEC"


//--------------------- .note.nv.tkinfo           --------------------------
	.section	.note.nv.tkinfo,"",@"SHT_NOTE"
	.sectionflags	@"SHF_NOTE_NV_TKINFO"
	.tkinfo
        /*0018*/ 	.word	0x00000002
        /*0030*/ 	.string	""
        /*0030*/ 	.string	"ptxas"
        /*0030*/ 	.string	"Cuda compilation tools, release 13.0, V13.0.88"
        /*0030*/ 	.string	"Build cuda_13.0.r13.0/compiler.36424714_0"
        /*0030*/ 	.string	"-arch sm_100 -m 64 "



//--------------------- .note.nv.cuinfo           --------------------------
	.section	.note.nv.cuinfo,"",@"SHT_NOTE"
	.sectionflags	@"SHF_NOTE_NV_CUINFO"
        /*0018*/ 	.short	0x0002
        /*001a*/ 	.short	0x0064
        /*001c*/ 	.short	0x0082
	.zero		2


//--------------------- .nv.info                  --------------------------
	.section	.nv.info,"",@"SHT_CUDA_INFO"
	.align	4


	//----- nvinfo : EIATTR_REGCOUNT
	.align		4
        /*0000*/ 	.byte	0x04, 0x2f
        /*0002*/ 	.short	(.L_1 - .L_0)
	.align		4
.L_0:
        /*0004*/ 	.word	index@(_Z10DPUPoolingiiiiPfiiiiS_iiiiii)
        /*0008*/ 	.word	0x00000060


	//----- nvinfo : EIATTR_FRAME_SIZE
	.align		4
.L_1:
        /*000c*/ 	.byte	0x04, 0x11
        /*000e*/ 	.short	(.L_3 - .L_2)
	.align		4
.L_2:
        /*0010*/ 	.word	index@(_Z10DPUPoolingiiiiPfiiiiS_iiiiii)
        /*0014*/ 	.word	0x00000000


	//----- nvinfo : EIATTR_MIN_STACK_SIZE
	.align		4
.L_3:
        /*0018*/ 	.byte	0x04, 0x12
        /*001a*/ 	.short	(.L_5 - .L_4)
	.align		4
.L_4:
        /*001c*/ 	.word	index@(_Z10DPUPoolingiiiiPfiiiiS_iiiiii)
        /*0020*/ 	.word	0x00000000
.L_5:


//--------------------- .nv.compat                --------------------------
	.section	.nv.compat,"",@"SHT_CUDA_COMPAT_INFO"
	.align	4
        /*0000*/ 	.byte	0x02, 0x09, 0x00, 0x00, 0x02, 0x02, 0x01, 0x00, 0x02, 0x05, 0x05, 0x00, 0x03, 0x07, 0x01, 0x01
        /*0010*/ 	.byte	0x02, 0x03, 0x00, 0x00, 0x02, 0x06, 0x01, 0x00, 0x04, 0x0b, 0x08, 0x00, 0x09, 0x00, 0x00, 0x00
        /*0020*/ 	.byte	0x00, 0x00, 0x00, 0x00


//--------------------- .nv.info._Z10DPUPoolingiiiiPfiiiiS_iiiiii --------------------------
	.section	.nv.info._Z10DPUPoolingiiiiPfiiiiS_iiiiii,"",@"SHT_CUDA_INFO"
	.sectionflags	@""
	.align	4


	//----- nvinfo : EIATTR_CUDA_API_VERSION
	.align		4
        /*0000*/ 	.byte	0x04, 0x37
        /*0002*/ 	.short	(.L_7 - .L_6)
.L_6:
        /*0004*/ 	.word	0x00000082


	//----- nvinfo : EIATTR_KPARAM_INFO
	.align		4
.L_7:
        /*0008*/ 	.byte	0x04, 0x17
        /*000a*/ 	.short	(.L_9 - .L_8)
.L_8:
        /*000c*/ 	.word	0x00000000
        /*0010*/ 	.short	0x000f
        /*0012*/ 	.short	0x0044
        /*0014*/ 	.byte	0x00, 0xf0, 0x11, 0x00


	//----- nvinfo : EIATTR_KPARAM_INFO
	.align		4
.L_9:
        /*0018*/ 	.byte	0x04, 0x17
        /*001a*/ 	.short	(.L_11 - .L_10)
.L_10:
        /*001c*/ 	.word	0x00000000
        /*0020*/ 	.short	0x000e
        /*0022*/ 	.short	0x0040
        /*0024*/ 	.byte	0x00, 0xf0, 0x11, 0x00


	//----- nvinfo : EIATTR_KPARAM_INFO
	.align		4
.L_11:
        /*0028*/ 	.byte	0x04, 0x17
        /*002a*/ 	.short	(.L_13 - .L_12)
.L_12:
        /*002c*/ 	.word	0x00000000
        /*0030*/ 	.short	0x000d
        /*0032*/ 	.short	0x003c
        /*0034*/ 	.byte	0x00, 0xf0, 0x11, 0x00


	//----- nvinfo : EIATTR_KPARAM_INFO
	.align		4
.L_13:
        /*0038*/ 	.byte	0x04, 0x17
        /*003a*/ 	.short	(.L_15 - .L_14)
.L_14:
        /*003c*/ 	.word	0x00000000
        /*0040*/ 	.short	0x000c
        /*0042*/ 	.short	0x0038
        /*0044*/ 	.byte	0x00, 0xf0, 0x11, 0x00


	//----- nvinfo : EIATTR_KPARAM_INFO
	.align		4
.L_15:
        /*0048*/ 	.byte	0x04, 0x17
        /*004a*/ 	.short	(.L_17 - .L_16)
.L_16:
        /*004c*/ 	.word	0x00000000
        /*0050*/ 	.short	0x000b
        /*0052*/ 	.short	0x0034
        /*0054*/ 	.byte	0x00, 0xf0, 0x11, 0x00


	//----- nvinfo : EIATTR_KPARAM_INFO
	.align		4
.L_17:
        /*0058*/ 	.byte	0x04, 0x17
        /*005a*/ 	.short	(.L_19 - .L_18)
.L_18:
        /*005c*/ 	.word	0x00000000
        /*0060*/ 	.short	0x000a
        /*0062*/ 	.short	0x0030
        /*0064*/ 	.byte	0x00, 0xf0, 0x11, 0x00


	//----- nvinfo : EIATTR_KPARAM_INFO
	.align		4
.L_19:
        /*0068*/ 	.byte	0x04, 0x17
        /*006a*/ 	.short	(.L_21 - .L_20)
.L_20:
        /*006c*/ 	.word	0x00000000
        /*0070*/ 	.short	0x0009
        /*0072*/ 	.short	0x0028
        /*0074*/ 	.byte	0x00, 0xf5, 0x21, 0x00


	//----- nvinfo : EIATTR_KPARAM_INFO
	.align		4
.L_21:
        /*0078*/ 	.byte	0x04, 0x17
        /*007a*/ 	.short	(.L_23 - .L_22)
.L_22:
        /*007c*/ 	.word	0x00000000
        /*0080*/ 	.short	0x0008
        /*0082*/ 	.short	0x0024
        /*0084*/ 	.byte	0x00, 0xf0, 0x11, 0x00


	//----- nvinfo : EIATTR_KPARAM_INFO
	.align		4
.L_23:
        /*0088*/ 	.byte	0x04, 0x17
        /*008a*/ 	.short	(.L_25 - .L_24)
.L_24:
        /*008c*/ 	.word	0x00000000
        /*0090*/ 	.short	0x0007
        /*0092*/ 	.short	0x0020
        /*0094*/ 	.byte	0x00, 0xf0, 0x11, 0x00


	//----- nvinfo : EIATTR_KPARAM_INFO
	.align		4
.L_25:
        /*0098*/ 	.byte	0x04, 0x17
        /*009a*/ 	.short	(.L_27 - .L_26)
.L_26:
        /*009c*/ 	.word	0x00000000
        /*00a0*/ 	.short	0x0006
        /*00a2*/ 	.short	0x001c
        /*00a4*/ 	.byte	0x00, 0xf0, 0x11, 0x00


	//----- nvinfo : EIATTR_KPARAM_INFO
	.align		4
.L_27:
        /*00a8*/ 	.byte	0x04, 0x17
        /*00aa*/ 	.short	(.L_29 - .L_28)
.L_28:
        /*00ac*/ 	.word	0x00000000
        /*00b0*/ 	.short	0x0005
        /*00b2*/ 	.short	0x0018
        /*00b4*/ 	.byte	0x00, 0xf0, 0x11, 0x00


	//----- nvinfo : EIATTR_KPARAM_INFO
	.align		4
.L_29:
        /*00b8*/ 	.byte	0x04, 0x17
        /*00ba*/ 	.short	(.L_31 - .L_30)
.L_30:
        /*00bc*/ 	.word	0x00000000
        /*00c0*/ 	.short	0x0004
        /*00c2*/ 	.short	0x0010
        /*00c4*/ 	.byte	0x00, 0xf5, 0x21, 0x00


	//----- nvinfo : EIATTR_KPARAM_INFO
	.align		4
.L_31:
        /*00c8*/ 	.byte	0x04, 0x17
        /*00ca*/ 	.short	(.L_33 - .L_32)
.L_32:
        /*00cc*/ 	.word	0x00000000
        /*00d0*/ 	.short	0x0003
        /*00d2*/ 	.short	0x000c
        /*00d4*/ 	.byte	0x00, 0xf0, 0x11, 0x00


	//----- nvinfo : EIATTR_KPARAM_INFO
	.align		4
.L_33:
        /*00d8*/ 	.byte	0x04, 0x17
        /*00da*/ 	.short	(.L_35 - .L_34)
.L_34:
        /*00dc*/ 	.word	0x00000000
        /*00e0*/ 	.short	0x0002
        /*00e2*/ 	.short	0x0008
        /*00e4*/ 	.byte	0x00, 0xf0, 0x11, 0x00


	//----- nvinfo : EIATTR_KPARAM_INFO
	.align		4
.L_35:
        /*00e8*/ 	.byte	0x04, 0x17
        /*00ea*/ 	.short	(.L_37 - .L_36)
.L_36:
        /*00ec*/ 	.word	0x00000000
        /*00f0*/ 	.short	0x0001
        /*00f2*/ 	.short	0x0004
        /*00f4*/ 	.byte	0x00, 0xf0, 0x11, 0x00


	//----- nvinfo : EIATTR_KPARAM_INFO
	.align		4
.L_37:
        /*00f8*/ 	.byte	0x04, 0x17
        /*00fa*/ 	.short	(.L_39 - .L_38)
.L_38:
        /*00fc*/ 	.word	0x00000000
        /*0100*/ 	.short	0x0000
        /*0102*/ 	.short	0x0000
        /*0104*/ 	.byte	0x00, 0xf0, 0x11, 0x00


	//----- nvinfo : EIATTR_SPARSE_MMA_MASK
	.align		4
.L_39:
        /*0108*/ 	.byte	0x03, 0x50
        /*010a*/ 	.short	0x0000


	//----- nvinfo : EIATTR_MAXREG_COUNT
	.align		4
        /*010c*/ 	.byte	0x03, 0x1b
        /*010e*/ 	.short	0x00ff


	//----- nvinfo : EIATTR_MERCURY_ISA_VERSION
	.align		4
        /*0110*/ 	.byte	0x03, 0x5f
        /*0112*/ 	.short	0x0101


	//----- nvinfo : EIATTR_VRC_CTA_INIT_COUNT
	.align		4
        /*0114*/ 	.byte	0x02, 0x4a
	.zero		1
	.zero		1


	//----- nvinfo : EIATTR_EXIT_INSTR_OFFSETS
	.align		4
        /*0118*/ 	.byte	0x04, 0x1c
        /*011a*/ 	.short	(.L_41 - .L_40)


	//   ....[0]....
.L_40:
        /*011c*/ 	.word	0x00000030


	//   ....[1]....
        /*0120*/ 	.word	0x0001ee90


	//----- nvinfo : EIATTR_CRS_STACK_SIZE
	.align		4
.L_41:
        /*0124*/ 	.byte	0x04, 0x1e
        /*0126*/ 	.short	(.L_43 - .L_42)
.L_42:
        /*0128*/ 	.word	0x00000000


	//----- nvinfo : EIATTR_CBANK_PARAM_SIZE
	.align		4
.L_43:
        /*012c*/ 	.byte	0x03, 0x19
        /*012e*/ 	.short	0x0048


	//----- nvinfo : EIATTR_PARAM_CBANK
	.align		4
        /*0130*/ 	.byte	0x04, 0x0a
        /*0132*/ 	.short	(.L_45 - .L_44)
	.align		4
.L_44:
        /*0134*/ 	.word	index@(.nv.constant0._Z10DPUPoolingiiiiPfiiiiS_iiiiii)
        /*0138*/ 	.short	0x0380
        /*013a*/ 	.short	0x0048


	//----- nvinfo : EIATTR_SW_WAR
	.align		4
.L_45:
        /*013c*/ 	.byte	0x04, 0x36
        /*013e*/ 	.short	(.L_47 - .L_46)
.L_46:
        /*0140*/ 	.word	0x00000008
.L_47:


//--------------------- .nv.callgraph             --------------------------
	.section	.nv.callgraph,"",@"SHT_CUDA_CALLGRAPH"
	.align	4
	.sectionentsize	8
	.align		4
        /*0000*/ 	.word	0x00000000
	.align		4
        /*0004*/ 	.word	0xffffffff
	.align		4
        /*0008*/ 	.word	0x00000000
	.align		4
        /*000c*/ 	.word	0xfffffffe
	.align		4
        /*0010*/ 	.word	0x00000000
	.align		4
        /*0014*/ 	.word	0xfffffffd
	.align		4
        /*0018*/ 	.word	0x00000000
	.align		4
        /*001c*/ 	.word	0xfffffffc


//--------------------- .text._Z10DPUPoolingiiiiPfiiiiS_iiiiii --------------------------
	.section	.text._Z10DPUPoolingiiiiPfiiiiS_iiiiii,"ax",@progbits
	.align	128
        .global         _Z10DPUPoolingiiiiPfiiiiS_iiiiii
        .type           _Z10DPUPoolingiiiiPfiiiiS_iiiiii,@function
        .size           _Z10DPUPoolingiiiiPfiiiiS_iiiiii,(.L_x_737 - _Z10DPUPoolingiiiiPfiiiiS_iiiiii)
        .other          _Z10DPUPoolingiiiiPfiiiiS_iiiiii,@"STO_CUDA_ENTRY STV_DEFAULT"
_Z10DPUPoolingiiiiPfiiiiS_iiiiii:
.text._Z10DPUPoolingiiiiPfiiiiS_iiiiii:
[----:B------:R-:W-:Y:S08]  /*0000*/  LDC R1, c[0x0][0x37c] ;  /* 0x0000df00ff017b82 */ /* 0x000ff00000000800 */
[----:B------:R-:W0:Y:S02]  /*0010*/  LDC R0, c[0x0][0x380] ;  /* 0x0000e000ff007b82 */ /* 0x000e240000000800 */
[----:B0-----:R-:W-:-:S13]  /*0020*/  ISETP.GE.AND P0, PT, R0, 0x1, PT ;  /* 0x000000010000780c */ /* 0x001fda0003f06270 */
[----:B------:R-:W-:Y:S05]  /*0030*/  @!P0 EXIT ;  /* 0x000000000000894d */ /* 0x000fea0003800000 */
[----:B------:R-:W0:Y:S01]  /*0040*/  S2R R3, SR_TID.Y ;  /* 0x0000000000037919 */ /* 0x000e220000002200 */
[----:B------:R-:W1:Y:S01]  /*0050*/  LDC R6, c[0x0][0x368] ;  /* 0x0000da00ff067b82 */ /* 0x000e620000000800 */
[----:B------:R-:W2:Y:S01]  /*0060*/  LDCU.64 UR8, c[0x0][0x3a0] ;  /* 0x00007400ff0877ac */ /* 0x000ea20008000a00 */
[----:B------:R-:W3:Y:S01]  /*0070*/  S2R R9, SR_TID.X ;  /* 0x0000000000097919 */ /* 0x000ee20000002100 */
[----:B------:R-:W4:Y:S01]  /*0080*/  LDCU UR10, c[0x0][0x39c] ;  /* 0x00007380ff0a77ac */ /* 0x000f220008000800 */
[----:B------:R-:W1:Y:S04]  /*0090*/  S2R R7, SR_TID.Z ;  /* 0x0000000000077919 */ /* 0x000e680000002300 */
[----:B------:R-:W3:Y:S08]  /*00a0*/  LDC R4, c[0x0][0x360] ;  /* 0x0000d800ff047b82 */ /* 0x000ef00000000800 */
[----:B------:R-:W0:Y:S08]  /*00b0*/  S2UR UR6, SR_CTAID.Y ;  /* 0x00000000000679c3 */ /* 0x000e300000002600 */
[----:B------:R-:W0:Y:S08]  /*00c0*/  LDC R0, c[0x0][0x364] ;  /* 0x0000d900ff007b82 */ /* 0x000e300000000800 */
[----:B------:R-:W3:Y:S08]  /*00d0*/  S2UR UR5, SR_CTAID.X ;  /* 0x00000000000579c3 */ /* 0x000ef00000002500 */
[----:B------:R-:W1:Y:S01]  /*00e0*/  S2UR UR4, SR_CTAID.Z ;  /* 0x00000000000479c3 */ /* 0x000e620000002700 */
[----:B0-----:R-:W-:-:S07]  /*00f0*/  IMAD R0, R0, UR6, R3 ;  /* 0x0000000600007c24 */ /* 0x001fce000f8e0203 */
[----:B------:R-:W0:Y:S01]  /*0100*/  LDC.64 R42, c[0x0][0x3b0] ;  /* 0x0000ec00ff2a7b82 */ /* 0x000e220000000a00 */
[----:B------:R-:W5:Y:S01]  /*0110*/  LDCU.64 UR6, c[0x0][0x3c0] ;  /* 0x00007800ff0677ac */ /* 0x000f620008000a00 */
[----:B------:R-:W-:Y:S01]  /*0120*/  LEA R5, R0, -R0, 0x3 ;  /* 0x8000000000057211 */ /* 0x000fe200078e18ff */
[----:B---3--:R-:W-:-:S05]  /*0130*/  IMAD R0, R4, UR5, R9 ;  /* 0x0000000504007c24 */ /* 0x008fca000f8e0209 */
[----:B------:R-:W3:Y:S01]  /*0140*/  LDC.64 R2, c[0x0][0x3b8] ;  /* 0x0000ee00ff027b82 */ /* 0x000ee20000000a00 */
[C---:B------:R-:W-:Y:S02]  /*0150*/  IADD3 R8, PT, PT, R5.reuse, 0x4, RZ ;  /* 0x0000000405087810 */ /* 0x040fe40007ffe0ff */
[----:B------:R-:W-:Y:S02]  /*0160*/  IADD3 R9, PT, PT, R5, 0x5, RZ ;  /* 0x0000000505097810 */ /* 0x000fe40007ffe0ff */
[----:B------:R-:W-:Y:S02]  /*0170*/  LEA R4, R0, -R0, 0x3 ;  /* 0x8000000000047211 */ /* 0x000fe400078e18ff */
[----:B--2---:R-:W-:Y:S01]  /*0180*/  ISETP.GE.AND P0, PT, R8, UR8, PT ;  /* 0x0000000808007c0c */ /* 0x004fe2000bf06270 */
[----:B-1----:R-:W-:Y:S01]  /*0190*/  IMAD R0, R6, UR4, R7 ;  /* 0x0000000406007c24 */ /* 0x002fe2000f8e0207 */
[C---:B------:R-:W-:Y:S01]  /*01a0*/  IADD3 R8, PT, PT, R4.reuse, 0x5, RZ ;  /* 0x0000000504087810 */ /* 0x040fe20007ffe0ff */
[----:B------:R-:W1:Y:S01]  /*01b0*/  LDCU.64 UR4, c[0x0][0x388] ;  /* 0x00007100ff0477ac */ /* 0x000e620008000a00 */
[----:B------:R-:W-:-:S02]  /*01c0*/  IADD3 R7, PT, PT, R4, 0x6, RZ ;  /* 0x0000000604077810 */ /* 0x000fc40007ffe0ff */
[----:B------:R-:W-:Y:S02]  /*01d0*/  ISETP.LT.AND P1, PT, R8, UR9, !P0 ;  /* 0x0000000908007c0c */ /* 0x000fe4000c721270 */
[----:B------:R-:W-:Y:S01]  /*01e0*/  ISETP.LT.AND P0, PT, R7, UR9, !P0 ;  /* 0x0000000907007c0c */ /* 0x000fe2000c701270 */
[CC--:B0-----:R-:W-:Y:S01]  /*01f0*/  IMAD R72, R4.reuse, R43.reuse, R43 ;  /* 0x0000002b04487224 */ /* 0x0c1fe200078e022b */
[----:B------:R-:W-:Y:S02]  /*0200*/  ISETP.GE.AND P2, PT, R9, UR8, PT ;  /* 0x0000000809007c0c */ /* 0x000fe4000bf46270 */
[C---:B------:R-:W-:Y:S02]  /*0210*/  IADD3 R6, PT, PT, R4.reuse, 0x1, RZ ;  /* 0x0000000104067810 */ /* 0x040fe40007ffe0ff */
[C---:B------:R-:W-:Y:S02]  /*0220*/  IADD3 R7, PT, PT, R4.reuse, 0x2, RZ ;  /* 0x0000000204077810 */ /* 0x040fe40007ffe0ff */
[C---:B------:R-:W-:Y:S01]  /*0230*/  IADD3 R8, PT, PT, R4.reuse, 0x3, RZ ;  /* 0x0000000304087810 */ /* 0x040fe20007ffe0ff */
[-C--:B---3--:R-:W-:Y:S01]  /*0240*/  IMAD R46, R4, R43.reuse, -R3 ;  /* 0x0000002b042e7224 */ /* 0x088fe200078e0a03 */
[----:B------:R-:W-:Y:S01]  /*0250*/  ISETP.LT.AND P4, PT, R6, UR9, !P2 ;  /* 0x0000000906007c0c */ /* 0x000fe2000d781270 */
[----:B-----5:R-:W-:Y:S01]  /*0260*/  IMAD R6, R4, R43, UR7 ;  /* 0x0000000704067e24 */ /* 0x020fe2000f8e022b */
[----:B------:R-:W-:Y:S01]  /*0270*/  ISETP.LT.AND P3, PT, R7, UR9, !P2 ;  /* 0x0000000907007c0c */ /* 0x000fe2000d761270 */
[CC--:B------:R-:W-:Y:S01]  /*0280*/  IMAD R74, R5.reuse, R42.reuse, -R2 ;  /* 0x0000002a054a7224 */ /* 0x0c0fe200078e0a02 */
[----:B------:R-:W-:Y:S01]  /*0290*/  ISETP.LT.AND P2, PT, R8, UR9, !P2 ;  /* 0x0000000908007c0c */ /* 0x000fe2000d741270 */
[----:B------:R-:W-:Y:S01]  /*02a0*/  IMAD R5, R5, R42, R42 ;  /* 0x0000002a05057224 */ /* 0x000fe200078e022a */
[----:B----4-:R-:W-:-:S02]  /*02b0*/  ISETP.LT.AND P1, PT, R0, UR10, P1 ;  /* 0x0000000a00007c0c */ /* 0x010fc40008f21270 */
[C---:B------:R-:W-:Y:S02]  /*02c0*/  ISETP.LT.AND P0, PT, R0.reuse, UR10, P0 ;  /* 0x0000000a00007c0c */ /* 0x040fe40008701270 */
[C---:B------:R-:W-:Y:S02]  /*02d0*/  ISETP.LT.AND P4, PT, R0.reuse, UR10, P4 ;  /* 0x0000000a00007c0c */ /* 0x040fe4000a781270 */
[C---:B------:R-:W-:Y:S02]  /*02e0*/  ISETP.LT.AND P3, PT, R0.reuse, UR10, P3 ;  /* 0x0000000a00007c0c */ /* 0x040fe40009f61270 */
[----:B------:R-:W-:Y:S02]  /*02f0*/  ISETP.LT.AND P2, PT, R0, UR10, P2 ;  /* 0x0000000a00007c0c */ /* 0x000fe40009741270 */
[----:B------:R-:W-:Y:S02]  /*0300*/  IADD3 R0, PT, PT, R6, -R3, RZ ;  /* 0x8000000306007210 */ /* 0x000fe40007ffe0ff */
[----:B------:R-:W-:-:S02]  /*0310*/  IADD3 R8, PT, PT, R46, R43, RZ ;  /* 0x0000002b2e087210 */ /* 0x000fc40007ffe0ff */
[-C--:B------:R-:W-:Y:S02]  /*0320*/  IADD3 R6, PT, PT, R0, R43.reuse, RZ ;  /* 0x0000002b00067210 */ /* 0x080fe40007ffe0ff */
[----:B------:R-:W-:Y:S02]  /*0330*/  VIMNMX R4, PT, PT, RZ, R8, !PT ;  /* 0x00000008ff047248 */ /* 0x000fe40007fe0100 */
[----:B-1----:R-:W-:Y:S02]  /*0340*/  VIMNMX R73, PT, PT, R6, UR5, PT ;  /* 0x0000000506497c48 */ /* 0x002fe4000bfe0100 */
[----:B------:R-:W-:Y:S02]  /*0350*/  IADD3 R70, PT, PT, R72, R43, RZ ;  /* 0x0000002b48467210 */ /* 0x000fe40007ffe0ff */
[CC--:B------:R-:W-:Y:S02]  /*0360*/  IADD3 R26, PT, PT, R73.reuse, -R4.reuse, RZ ;  /* 0x80000004491a7210 */ /* 0x0c0fe40007ffe0ff */
[----:B------:R-:W-:-:S02]  /*0370*/  IADD3 R73, PT, PT, -R73, R4, RZ ;  /* 0x0000000449497210 */ /* 0x000fc40007ffe1ff */
[-C--:B------:R-:W-:Y:S02]  /*0380*/  IADD3 R4, PT, PT, R70, R43.reuse, RZ ;  /* 0x0000002b46047210 */ /* 0x080fe40007ffe0ff */
[----:B------:R-:W-:Y:S02]  /*0390*/  IADD3 R7, PT, PT, R74, UR6, RZ ;  /* 0x000000064a077c10 */ /* 0x000fe4000fffe0ff */
[C---:B------:R-:W-:Y:S02]  /*03a0*/  IADD3 R64, PT, PT, R5.reuse, -R2, RZ ;  /* 0x8000000205407210 */ /* 0x040fe40007ffe0ff */
[----:B------:R-:W-:Y:S02]  /*03b0*/  IADD3 R68, PT, PT, R4, R43, RZ ;  /* 0x0000002b04447210 */ /* 0x000fe40007ffe0ff */
[----:B------:R-:W-:Y:S02]  /*03c0*/  IADD3 R5, PT, PT, R5, R42, RZ ;  /* 0x0000002a05057210 */ /* 0x000fe40007ffe0ff */
[----:B------:R-:W-:-:S02]  /*03d0*/  VIMNMX R75, PT, PT, RZ, R74, !PT ;  /* 0x0000004aff4b7248 */ /* 0x000fc40007fe0100 */
[C---:B------:R-:W-:Y:S02]  /*03e0*/  VIMNMX R9, PT, PT, R7.reuse, UR4, PT ;  /* 0x0000000407097c48 */ /* 0x040fe4000bfe0100 */
[----:B------:R-:W-:Y:S02]  /*03f0*/  IADD3 R69, PT, PT, R4, -R3, RZ ;  /* 0x8000000304457210 */ /* 0x000fe40007ffe0ff */
[----:B------:R-:W-:Y:S02]  /*0400*/  IADD3 R7, PT, PT, R7, R42, RZ ;  /* 0x0000002a07077210 */ /* 0x000fe40007ffe0ff */
[-C--:B------:R-:W-:Y:S02]  /*0410*/  IADD3 R4, PT, PT, R68, R43.reuse, RZ ;  /* 0x0000002b44047210 */ /* 0x080fe40007ffe0ff */
[----:B------:R-:W-:Y:S02]  /*0420*/  IADD3 R61, PT, PT, R5, -R2, RZ ;  /* 0x80000002053d7210 */ /* 0x000fe40007ffe0ff */
[----:B------:R-:W-:-:S02]  /*0430*/  IADD3 R8, PT, PT, R8, R43, RZ ;  /* 0x0000002b08087210 */ /* 0x000fc40007ffe0ff */
[----:B------:R-:W-:Y:S02]  /*0440*/  IADD3 R6, PT, PT, R6, R43, RZ ;  /* 0x0000002b06067210 */ /* 0x000fe40007ffe0ff */
[----:B------:R-:W-:Y:S02]  /*0450*/  IADD3 R5, PT, PT, R5, R42, RZ ;  /* 0x0000002a05057210 */ /* 0x000fe40007ffe0ff */
[C---:B------:R-:W-:Y:S02]  /*0460*/  IADD3 R75, PT, PT, -R74.reuse, R75, RZ ;  /* 0x0000004b4a4b7210 */ /* 0x040fe40007ffe1ff */
[----:B------:R-:W-:Y:S02]  /*0470*/  IADD3 R74, PT, PT, -R74, R9, RZ ;  /* 0x000000094a4a7210 */ /* 0x000fe40007ffe1ff */
[----:B------:R-:W-:Y:S02]  /*0480*/  VIMNMX R65, PT, PT, RZ, R64, !PT ;  /* 0x00000040ff417248 */ /* 0x000fe40007fe0100 */
[----:B------:R-:W-:-:S02]  /*0490*/  IADD3 R72, PT, PT, R72, -R3, RZ ;  /* 0x8000000348487210 */ /* 0x000fc40007ffe0ff */
[-C--:B------:R-:W-:Y:S02]  /*04a0*/  IADD3 R70, PT, PT, R70, -R3.reuse, RZ ;  /* 0x8000000346467210 */ /* 0x080fe40007ffe0ff */
[-C--:B------:R-:W-:Y:S02]  /*04b0*/  IADD3 R68, PT, PT, R68, -R3.reuse, RZ ;  /* 0x8000000344447210 */ /* 0x080fe40007ffe0ff */
[----:B------:R-:W-:Y:S02]  /*04c0*/  VIMNMX R9, PT, PT, R7, UR4, PT ;  /* 0x0000000407097c48 */ /* 0x000fe4000bfe0100 */
[----:B------:R-:W-:Y:S02]  /*04d0*/  IADD3 R66, PT, PT, R4, -R3, RZ ;  /* 0x8000000304427210 */ /* 0x000fe40007ffe0ff */
[----:B------:R-:W-:Y:S02]  /*04e0*/  IADD3 R67, PT, PT, -R3, R4, R43 ;  /* 0x0000000403437210 */ /* 0x000fe40007ffe12b */
[----:B------:R-:W-:-:S02]  /*04f0*/  VIMNMX R10, PT, PT, RZ, R8, !PT ;  /* 0x00000008ff0a7248 */ /* 0x000fc40007fe0100 */
[----:B------:R-:W-:Y:S02]  /*0500*/  VIMNMX R71, PT, PT, R6, UR5, PT ;  /* 0x0000000506477c48 */ /* 0x000fe4000bfe0100 */
[----:B------:R-:W-:Y:S02]  /*0510*/  IADD3 R3, PT, PT, R5, R42, RZ ;  /* 0x0000002a05037210 */ /* 0x000fe40007ffe0ff */
[-C--:B------:R-:W-:Y:S02]  /*0520*/  IADD3 R8, PT, PT, R8, R43.reuse, RZ ;  /* 0x0000002b08087210 */ /* 0x080fe40007ffe0ff */
[----:B------:R-:W-:Y:S02]  /*0530*/  IADD3 R6, PT, PT, R6, R43, RZ ;  /* 0x0000002b06067210 */ /* 0x000fe40007ffe0ff */
[C---:B------:R-:W-:Y:S02]  /*0540*/  IADD3 R65, PT, PT, -R64.reuse, R65, RZ ;  /* 0x0000004140417210 */ /* 0x040fe40007ffe1ff */
[----:B------:R-:W-:-:S02]  /*0550*/  IADD3 R64, PT, PT, -R64, R9, RZ ;  /* 0x0000000940407210 */ /* 0x000fc40007ffe1ff */
[----:B------:R-:W-:Y:S02]  /*0560*/  IADD3 R9, PT, PT, R3, R42, RZ ;  /* 0x0000002a03097210 */ /* 0x000fe40007ffe0ff */
[----:B------:R-:W-:Y:S02]  /*0570*/  VIMNMX R4, PT, PT, RZ, R8, !PT ;  /* 0x00000008ff047248 */ /* 0x000fe40007fe0100 */
[----:B------:R-:W-:Y:S02]  /*0580*/  VIMNMX R63, PT, PT, R6, UR5, PT ;  /* 0x00000005063f7c48 */ /* 0x000fe4000bfe0100 */
[-C--:B------:R-:W-:Y:S02]  /*0590*/  IADD3 R8, PT, PT, R8, R43.reuse, RZ ;  /* 0x0000002b08087210 */ /* 0x080fe40007ffe0ff */
[----:B------:R-:W-:Y:S02]  /*05a0*/  IADD3 R5, PT, PT, R5, -R2, RZ ;  /* 0x8000000205057210 */ /* 0x000fe40007ffe0ff */
[----:B------:R-:W-:-:S02]  /*05b0*/  IADD3 R6, PT, PT, R6, R43, RZ ;  /* 0x0000002b06067210 */ /* 0x000fc40007ffe0ff */
[----:B------:R-:W-:Y:S02]  /*05c0*/  IADD3 R47, PT, PT, R9, -R2, RZ ;  /* 0x80000002092f7210 */ /* 0x000fe40007ffe0ff */
[----:B------:R-:W-:Y:S02]  /*05d0*/  IADD3 R14, PT, PT, R63, -R4, RZ ;  /* 0x800000043f0e7210 */ /* 0x000fe40007ffe0ff */
[----:B------:R-:W-:Y:S02]  /*05e0*/  IADD3 R53, PT, PT, R3, -R2, RZ ;  /* 0x8000000203357210 */ /* 0x000fe40007ffe0ff */
[----:B------:R-:W-:Y:S02]  /*05f0*/  IADD3 R9, PT, PT, -R2, R9, R42 ;  /* 0x0000000902097210 */ /* 0x000fe40007ffe12a */
[----:B------:R-:W-:Y:S02]  /*0600*/  IADD3 R7, PT, PT, R7, R42, RZ ;  /* 0x0000002a07077210 */ /* 0x000fe40007ffe0ff */
[----:B------:R-:W-:-:S02]  /*0610*/  IADD3 R63, PT, PT, -R63, R4, RZ ;  /* 0x000000043f3f7210 */ /* 0x000fc40007ffe1ff */
[----:B------:R-:W-:Y:S02]  /*0620*/  VIMNMX R3, PT, PT, RZ, R8, !PT ;  /* 0x00000008ff037248 */ /* 0x000fe40007fe0100 */
[----:B------:R-:W-:Y:S02]  /*0630*/  VIMNMX R60, PT, PT, R6, UR5, PT ;  /* 0x00000005063c7c48 */ /* 0x000fe4000bfe0100 */
[----:B------:R-:W-:Y:S02]  /*0640*/  VIMNMX R2, PT, PT, RZ, R5, !PT ;  /* 0x00000005ff027248 */ /* 0x000fe40007fe0100 */
[----:B------:R-:W-:Y:S01]  /*0650*/  IADD3 R4, PT, PT, R46, UR7, RZ ;  /* 0x000000072e047c10 */ /* 0x000fe2000fffe0ff */
[----:B------:R-:W0:Y:S01]  /*0660*/  LDCU.64 UR6, c[0x0][0x358] ;  /* 0x00006b00ff0677ac */ /* 0x000e220008000a00 */
[-C--:B------:R-:W-:Y:S02]  /*0670*/  IADD3 R8, PT, PT, R8, R43.reuse, RZ ;  /* 0x0000002b08087210 */ /* 0x080fe40007ffe0ff */
[----:B------:R-:W-:-:S02]  /*0680*/  IADD3 R6, PT, PT, R6, R43, RZ ;  /* 0x0000002b06067210 */ /* 0x000fc40007ffe0ff */
[CC--:B------:R-:W-:Y:S02]  /*0690*/  IADD3 R20, PT, PT, R71.reuse, -R10.reuse, RZ ;  /* 0x8000000a47147210 */ /* 0x0c0fe40007ffe0ff */
[----:B------:R-:W-:Y:S02]  /*06a0*/  IADD3 R71, PT, PT, -R71, R10, RZ ;  /* 0x0000000a47477210 */ /* 0x000fe40007ffe1ff */
[----:B------:R-:W-:Y:S02]  /*06b0*/  VIMNMX R10, PT, PT, R7, UR4, PT ;  /* 0x00000004070a7c48 */ /* 0x000fe4000bfe0100 */
[----:B------:R-:W-:Y:S02]  /*06c0*/  IADD3 R59, PT, PT, -R5, R2, RZ ;  /* 0x00000002053b7210 */ /* 0x000fe40007ffe1ff */
[----:B------:R-:W-:Y:S02]  /*06d0*/  IADD3 R7, PT, PT, R7, R42, RZ ;  /* 0x0000002a07077210 */ /* 0x000fe40007ffe0ff */
[----:B------:R-:W-:-:S02]  /*06e0*/  VIMNMX R2, PT, PT, RZ, R8, !PT ;  /* 0x00000008ff027248 */ /* 0x000fc40007fe0100 */
[----:B------:R-:W-:Y:S02]  /*06f0*/  VIMNMX R57, PT, PT, R6, UR5, PT ;  /* 0x0000000506397c48 */ /* 0x000fe4000bfe0100 */
[----:B------:R-:W-:Y:S02]  /*0700*/  IADD3 R44, PT, PT, R4, R43, RZ ;  /* 0x0000002b042c7210 */ /* 0x000fe40007ffe0ff */
[----:B------:R-:W-:Y:S02]  /*0710*/  VIMNMX R62, PT, PT, RZ, R61, !PT ;  /* 0x0000003dff3e7248 */ /* 0x000fe40007fe0100 */
[-C--:B------:R-:W-:Y:S02]  /*0720*/  VIADDMNMX R12, R8, R43.reuse, RZ, !PT ;  /* 0x0000002b080c7246 */ /* 0x080fe400078001ff */
[----:B------:R-:W-:Y:S02]  /*0730*/  VIADDMNMX R55, R6, R43, UR5, PT ;  /* 0x0000000506377e46 */ /* 0x000fe4000b80012b */
[----:B------:R-:W-:-:S02]  /*0740*/  VIMNMX R58, PT, PT, R7, UR4, PT ;  /* 0x00000004073a7c48 */ /* 0x000fc4000bfe0100 */
[----:B------:R-:W-:Y:S02]  /*0750*/  IADD3 R6, PT, PT, R57, -R2, RZ ;  /* 0x8000000239067210 */ /* 0x000fe40007ffe0ff */
[----:B------:R-:W-:Y:S02]  /*0760*/  IADD3 R8, PT, PT, R44, R43, RZ ;  /* 0x0000002b2c087210 */ /* 0x000fe40007ffe0ff */
[----:B------:R-:W-:Y:S02]  /*0770*/  IADD3 R62, PT, PT, -R61, R62, RZ ;  /* 0x0000003e3d3e7210 */ /* 0x000fe40007ffe1ff */
[----:B------:R-:W-:Y:S02]  /*0780*/  IADD3 R57, PT, PT, -R57, R2, RZ ;  /* 0x0000000239397210 */ /* 0x000fe40007ffe1ff */
[----:B------:R-:W-:Y:S02]  /*0790*/  IADD3 R7, PT, PT, R7, R42, RZ ;  /* 0x0000002a07077210 */ /* 0x000fe40007ffe0ff */
[----:B------:R-:W-:-:S02]  /*07a0*/  IADD3 R61, PT, PT, -R61, R10, RZ ;  /* 0x0000000a3d3d7210 */ /* 0x000fc40007ffe1ff */
[CC--:B------:R-:W-:Y:S02]  /*07b0*/  IADD3 R2, PT, PT, R55.reuse, -R12.reuse, RZ ;  /* 0x8000000c37027210 */ /* 0x0c0fe40007ffe0ff */
[CC--:B------:R-:W-:Y:S02]  /*07c0*/  IADD3 R10, PT, PT, R60.reuse, -R3.reuse, RZ ;  /* 0x800000033c0a7210 */ /* 0x0c0fe40007ffe0ff */
[----:B------:R-:W-:Y:S02]  /*07d0*/  IADD3 R55, PT, PT, -R55, R12, RZ ;  /* 0x0000000c37377210 */ /* 0x000fe40007ffe1ff */
[----:B------:R-:W-:Y:S02]  /*07e0*/  IADD3 R60, PT, PT, -R60, R3, RZ ;  /* 0x000000033c3c7210 */ /* 0x000fe40007ffe1ff */
[----:B------:R-:W-:Y:S02]  /*07f0*/  IADD3 R12, PT, PT, R8, R43, RZ ;  /* 0x0000002b080c7210 */ /* 0x000fe40007ffe0ff */
[----:B------:R-:W-:-:S02]  /*0800*/  VIMNMX R56, PT, PT, RZ, R53, !PT ;  /* 0x00000035ff387248 */ /* 0x000fc40007fe0100 */
[C---:B------:R-:W-:Y:S02]  /*0810*/  VIMNMX R16, PT, PT, R7.reuse, UR4, PT ;  /* 0x0000000407107c48 */ /* 0x040fe4000bfe0100 */
[----:B------:R-:W-:Y:S02]  /*0820*/  VIMNMX R46, PT, PT, RZ, R46, !PT ;  /* 0x0000002eff2e7248 */ /* 0x000fe40007fe0100 */
[----:B------:R-:W-:Y:S02]  /*0830*/  VIMNMX R3, PT, PT, R0, UR5, PT ;  /* 0x0000000500037c48 */ /* 0x000fe4000bfe0100 */
[----:B------:R-:W-:Y:S02]  /*0840*/  IADD3 R7, PT, PT, R7, R42, RZ ;  /* 0x0000002a07077210 */ /* 0x000fe40007ffe0ff */
[----:B------:R-:W-:Y:S02]  /*0850*/  IADD3 R40, PT, PT, R12, R43, RZ ;  /* 0x0000002b0c287210 */ /* 0x000fe40007ffe0ff */
[----:B------:R-:W-:-:S02]  /*0860*/  IADD3 R56, PT, PT, -R53, R56, RZ ;  /* 0x0000003835387210 */ /* 0x000fc40007ffe1ff */
[----:B------:R-:W-:Y:S02]  /*0870*/  IADD3 R31, PT, PT, R3, -R46, RZ ;  /* 0x8000002e031f7210 */ /* 0x000fe40007ffe0ff */
[----:B------:R-:W-:Y:S02]  /*0880*/  IADD3 R53, PT, PT, -R53, R16, RZ ;  /* 0x0000001035357210 */ /* 0x000fe40007ffe1ff */
[----:B------:R-:W-:Y:S02]  /*0890*/  VIMNMX R54, PT, PT, RZ, R47, !PT ;  /* 0x0000002fff367248 */ /* 0x000fe40007fe0100 */
[C---:B------:R-:W-:Y:S02]  /*08a0*/  VIADDMNMX R42, R7.reuse, R42, UR4, PT ;  /* 0x00000004072a7e46 */ /* 0x040fe4000b80012a */
[----:B------:R-:W-:Y:S01]  /*08b0*/  VIMNMX R16, PT, PT, R7, UR4, PT ;  /* 0x0000000407107c48 */ /* 0x000fe2000bfe0100 */
[----:B------:R-:W-:Y:S01]  /*08c0*/  UMOV UR4, URZ ;  /* 0x000000ff00047c82 */ /* 0x000fe20008000000 */
[----:B------:R-:W-:-:S02]  /*08d0*/  VIMNMX R52, PT, PT, RZ, R9, !PT ;  /* 0x00000009ff347248 */ /* 0x000fc40007fe0100 */
[----:B------:R-:W-:Y:S02]  /*08e0*/  IADD3 R38, PT, PT, R40, R43, RZ ;  /* 0x0000002b28267210 */ /* 0x000fe40007ffe0ff */
[----:B------:R-:W-:Y:S02]  /*08f0*/  LOP3.LUT R32, R31, 0xfffffff0, RZ, 0xc0, !PT ;  /* 0xfffffff01f207812 */ /* 0x000fe400078ec0ff */
[----:B------:R-:W-:Y:S02]  /*0900*/  IADD3 R54, PT, PT, -R47, R54, RZ ;  /* 0x000000362f367210 */ /* 0x000fe40007ffe1ff */
[----:B------:R-:W-:Y:S02]  /*0910*/  IADD3 R45, PT, PT, -R9, R42, RZ ;  /* 0x0000002a092d7210 */ /* 0x000fe40007ffe1ff */
[----:B------:R-:W-:Y:S02]  /*0920*/  IADD3 R58, PT, PT, -R5, R58, RZ ;  /* 0x0000003a053a7210 */ /* 0x000fe40007ffe1ff */
[----:B------:R-:W-:-:S02]  /*0930*/  IADD3 R47, PT, PT, -R47, R16, RZ ;  /* 0x000000102f2f7210 */ /* 0x000fc40007ffe1ff */
[----:B------:R-:W-:Y:S02]  /*0940*/  IADD3 R52, PT, PT, -R9, R52, RZ ;  /* 0x0000003409347210 */ /* 0x000fe40007ffe1ff */
[----:B------:R-:W-:Y:S02]  /*0950*/  VIMNMX R41, PT, PT, R4, UR5, PT ;  /* 0x0000000504297c48 */ /* 0x000fe4000bfe0100 */
[----:B------:R-:W-:Y:S02]  /*0960*/  VIMNMX R42, PT, PT, R8, UR5, PT ;  /* 0x00000005082a7c48 */ /* 0x000fe4000bfe0100 */
[----:B------:R-:W-:Y:S02]  /*0970*/  VIMNMX R39, PT, PT, R12, UR5, PT ;  /* 0x000000050c277c48 */ /* 0x000fe4000bfe0100 */
[----:B------:R-:W-:Y:S02]  /*0980*/  IADD3 R36, PT, PT, -R3, R46, RZ ;  /* 0x0000002e03247210 */ /* 0x000fe40007ffe1ff */
[----:B------:R-:W-:-:S02]  /*0990*/  VIADDMNMX R43, R38, R43, UR5, PT ;  /* 0x00000005262b7e46 */ /* 0x000fc4000b80012b */
[C---:B------:R-:W-:Y:S02]  /*09a0*/  LOP3.LUT R34, R31.reuse, 0x7, RZ, 0xc0, !PT ;  /* 0x000000071f227812 */ /* 0x040fe400078ec0ff */
[----:B------:R-:W-:Y:S02]  /*09b0*/  LOP3.LUT R33, R31, 0xf, RZ, 0xc0, !PT ;  /* 0x0000000f1f217812 */ /* 0x000fe400078ec0ff */
[C---:B------:R-:W-:Y:S02]  /*09c0*/  LOP3.LUT R29, R26.reuse, 0x7, RZ, 0xc0, !PT ;  /* 0x000000071a1d7812 */ /* 0x040fe400078ec0ff */
[C---:B------:R-:W-:Y:S02]  /*09d0*/  LOP3.LUT R28, R26.reuse, 0xf, RZ, 0xc0, !PT ;  /* 0x0000000f1a1c7812 */ /* 0x040fe400078ec0ff */
[----:B------:R-:W-:Y:S02]  /*09e0*/  LOP3.LUT R27, R26, 0xfffffff0, RZ, 0xc0, !PT ;  /* 0xfffffff01a1b7812 */ /* 0x000fe400078ec0ff */
[----:B------:R-:W-:-:S02]  /*09f0*/  LOP3.LUT R23, R20, 0x7, RZ, 0xc0, !PT ;  /* 0x0000000714177812 */ /* 0x000fc400078ec0ff */
        /* <DEDUP_REMOVED lines=14> */
[----:B------:R-:W-:Y:S02]  /*0ae0*/  VIMNMX R44, PT, PT, R44, UR5, PT ;  /* 0x000000052c2c7c48 */ /* 0x000fe4000bfe0100 */
[----:B------:R-:W-:Y:S02]  /*0af0*/  VIMNMX R40, PT, PT, R40, UR5, PT ;  /* 0x0000000528287c48 */ /* 0x000fe4000bfe0100 */
[----:B------:R-:W-:Y:S02]  /*0b00*/  VIMNMX R38, PT, PT, R38, UR5, PT ;  /* 0x0000000526267c48 */ /* 0x000fe4000bfe0100 */
[----:B------:R-:W-:-:S02]  /*0b10*/  VIMNMX R37, PT, PT, RZ, R72, !PT ;  /* 0x00000048ff257248 */ /* 0x000fc40007fe0100 */
[----:B------:R-:W-:Y:S02]  /*0b20*/  VIMNMX R35, PT, PT, RZ, R70, !PT ;  /* 0x00000046ff237248 */ /* 0x000fe40007fe0100 */
[----:B------:R-:W-:Y:S02]  /*0b30*/  LOP3.LUT R31, R31, 0x3, RZ, 0xc0, !PT ;  /* 0x000000031f1f7812 */ /* 0x000fe400078ec0ff */
[----:B------:R-:W-:Y:S02]  /*0b40*/  VIMNMX R30, PT, PT, RZ, R69, !PT ;  /* 0x00000045ff1e7248 */ /* 0x000fe40007fe0100 */
[----:B------:R-:W-:Y:S02]  /*0b50*/  LOP3.LUT R26, R26, 0x3, RZ, 0xc0, !PT ;  /* 0x000000031a1a7812 */ /* 0x000fe400078ec0ff */
[----:B------:R-:W-:Y:S02]  /*0b60*/  VIMNMX R25, PT, PT, RZ, R68, !PT ;  /* 0x00000044ff197248 */ /* 0x000fe40007fe0100 */
[----:B------:R-:W-:-:S02]  /*0b70*/  IADD3 R24, PT, PT, -R32, RZ, RZ ;  /* 0x000000ff20187210 */ /* 0x000fc40007ffe1ff */
[----:B------:R-:W-:Y:S02]  /*0b80*/  LOP3.LUT R20, R20, 0x3, RZ, 0xc0, !PT ;  /* 0x0000000314147812 */ /* 0x000fe400078ec0ff */
[----:B------:R-:W-:Y:S02]  /*0b90*/  VIMNMX R19, PT, PT, RZ, R66, !PT ;  /* 0x00000042ff137248 */ /* 0x000fe40007fe0100 */
[----:B------:R-:W-:Y:S02]  /*0ba0*/  VIMNMX R18, PT, PT, RZ, R67, !PT ;  /* 0x00000043ff127248 */ /* 0x000fe40007fe0100 */
[----:B------:R-:W-:Y:S02]  /*0bb0*/  LOP3.LUT R14, R14, 0x3, RZ, 0xc0, !PT ;  /* 0x000000030e0e7812 */ /* 0x000fe400078ec0ff */
[----:B------:R-:W-:Y:S02]  /*0bc0*/  LOP3.LUT R10, R10, 0x3, RZ, 0xc0, !PT ;  /* 0x000000030a0a7812 */ /* 0x000fe400078ec0ff */
[----:B------:R-:W-:-:S02]  /*0bd0*/  LOP3.LUT R6, R6, 0x3, RZ, 0xc0, !PT ;  /* 0x0000000306067812 */ /* 0x000fc400078ec0ff */
[----:B0-----:R-:W-:-:S07]  /*0be0*/  LOP3.LUT R2, R2, 0x3, RZ, 0xc0, !PT ;  /* 0x0000000302027812 */ /* 0x001fce00078ec0ff */
.L_x_735:
[----:B0-----:R-:W0:Y:S01]  /*0bf0*/  S2R R51, SR_TID.X ;  /* 0x0000000000337919 */ /* 0x001e220000002100 */
[----:B------:R-:W1:Y:S01]  /*0c00*/  LDC R49, c[0x0][0x368] ;  /* 0x0000da00ff317b82 */ /* 0x000e620000000800 */
[----:B------:R-:W2:Y:S01]  /*0c10*/  LDCU.64 UR10, c[0x0][0x3a0] ;  /* 0x00007400ff0a77ac */ /* 0x000ea20008000a00 */
[----:B------:R-:W-:Y:S01]  /*0c20*/  BSSY.RECONVERGENT B3, `(.L_x_0) ;  /* 0x00000aa000037945 */ /* 0x000fe20003800200 */
[----:B------:R-:W3:Y:S01]  /*0c30*/  S2R R77, SR_TID.Y ;  /* 0x00000000004d7919 */ /* 0x000ee20000002200 */
[----:B------:R-:W1:Y:S04]  /*0c40*/  S2R R76, SR_TID.Z ;  /* 0x00000000004c7919 */ /* 0x000e680000002300 */
[----:B------:R-:W3:Y:S08]  /*0c50*/  LDC R0, c[0x0][0x364] ;  /* 0x0000d900ff007b82 */ /* 0x000ef00000000800 */
[----:B------:R-:W0:Y:S08]  /*0c60*/  S2UR UR9, SR_CTAID.X ;  /* 0x00000000000979c3 */ /* 0x000e300000002500 */
[----:B------:R-:W0:Y:S08]  /*0c70*/  LDC R48, c[0x0][0x360] ;  /* 0x0000d800ff307b82 */ /* 0x000e300000000800 */
[----:B------:R-:W3:Y:S08]  /*0c80*/  S2UR UR8, SR_CTAID.Y ;  /* 0x00000000000879c3 */ /* 0x000ef00000002600 */
[----:B------:R-:W1:Y:S08]  /*0c90*/  S2UR UR5, SR_CTAID.Z ;  /* 0x00000000000579c3 */ /* 0x000e700000002700 */
[----:B------:R-:W4:Y:S01]  /*0ca0*/  LDC R81, c[0x0][0x39c] ;  /* 0x0000e700ff517b82 */ /* 0x000f220000000800 */
[----:B0-----:R-:W-:Y:S01]  /*0cb0*/  IMAD R48, R48, UR9, R51 ;  /* 0x0000000930307c24 */ /* 0x001fe2000f8e0233 */
[----:B------:R-:W0:Y:S06]  /*0cc0*/  LDCU UR9, c[0x0][0x3b0] ;  /* 0x00007600ff0977ac */ /* 0x000e2c0008000800 */
[----:B------:R-:W0:Y:S01]  /*0cd0*/  LDC R78, c[0x0][0x3b8] ;  /* 0x0000ee00ff4e7b82 */ /* 0x000e220000000800 */
[----:B---3--:R-:W-:Y:S01]  /*0ce0*/  IMAD R0, R0, UR8, R77 ;  /* 0x0000000800007c24 */ /* 0x008fe2000f8e024d */
[----:B------:R-:W-:Y:S01]  /*0cf0*/  LEA R77, R48, -R48, 0x3 ;  /* 0x80000030304d7211 */ /* 0x000fe200078e18ff */
[----:B------:R-:W3:Y:S03]  /*0d00*/  LDCU UR8, c[0x0][0x388] ;  /* 0x00007100ff0877ac */ /* 0x000ee60008000800 */
[----:B--2---:R-:W-:-:S02]  /*0d10*/  ISETP.GE.AND P5, PT, R77, UR11, PT ;  /* 0x0000000b4d007c0c */ /* 0x004fc4000bfa6270 */
[----:B------:R-:W2:Y:S01]  /*0d20*/  LDC R79, c[0x0][0x384] ;  /* 0x0000e100ff4f7b82 */ /* 0x000ea20000000800 */
[----:B-1----:R-:W-:Y:S01]  /*0d30*/  IMAD R48, R49, UR5, R76 ;  /* 0x0000000531307c24 */ /* 0x002fe2000f8e024c */
[----:B------:R-:W-:-:S04]  /*0d40*/  LEA R49, R0, -R0, 0x3 ;  /* 0x8000000000317211 */ /* 0x000fc800078e18ff */
[----:B------:R-:W-:Y:S02]  /*0d50*/  ISETP.GE.OR P5, PT, R49, UR10, P5 ;  /* 0x0000000a31007c0c */ /* 0x000fe4000afa6670 */
[----:B------:R-:W1:Y:S01]  /*0d60*/  LDC.64 R50, c[0x0][0x3a8] ;  /* 0x0000ea00ff327b82 */ /* 0x000e620000000a00 */
[----:B----4-:R-:W-:Y:S01]  /*0d70*/  IMAD R0, R81, UR4, R48 ;  /* 0x0000000451007c24 */ /* 0x010fe2000f8e0230 */
[----:B------:R-:W-:-:S03]  /*0d80*/  ISETP.GE.OR P5, PT, R48, R81, P5 ;  /* 0x000000513000720c */ /* 0x000fc60002fa6670 */
[----:B------:R-:W-:Y:S02]  /*0d90*/  IMAD R0, R0, UR10, R49 ;  /* 0x0000000a00007c24 */ /* 0x000fe4000f8e0231 */
[----:B0-----:R-:W-:Y:S02]  /*0da0*/  IMAD R49, R49, UR9, -R78 ;  /* 0x0000000931317c24 */ /* 0x001fe4000f8e0a4e */
[----:B------:R-:W-:Y:S02]  /*0db0*/  IMAD R77, R0, UR11, R77 ;  /* 0x0000000b004d7c24 */ /* 0x000fe4000f8e024d */
[----:B--2---:R-:W-:-:S04]  /*0dc0*/  IMAD R76, R79, UR4, R48 ;  /* 0x000000044f4c7c24 */ /* 0x004fc8000f8e0230 */
[----:B---3--:R-:W-:Y:S02]  /*0dd0*/  IMAD R76, R76, UR8, R49 ;  /* 0x000000084c4c7c24 */ /* 0x008fe4000f8e0231 */
[----:B-1----:R-:W-:Y:S01]  /*0de0*/  IMAD.WIDE R50, R77, 0x4, R50 ;  /* 0x000000044d327825 */ /* 0x002fe200078e0232 */
[----:B------:R-:W-:Y:S06]  /*0df0*/  @P5 BRA `(.L_x_1) ;  /* 0x0000000800305947 */ /* 0x000fec0003800000 */
[----:B------:R-:W-:Y:S01]  /*0e00*/  ISETP.GE.AND P5, PT, R75, R74, PT ;  /* 0x0000004a4b00720c */ /* 0x000fe20003fa6270 */
[----:B------:R-:W-:Y:S01]  /*0e10*/  BSSY.RECONVERGENT B2, `(.L_x_2) ;  /* 0x0000089000027945 */ /* 0x000fe20003800200 */
[----:B------:R-:W-:-:S11]  /*0e20*/  HFMA2 R49, -RZ, RZ, 0, 0 ;  /* 0x00000000ff317431 */ /* 0x000fd600000001ff */
[----:B------:R-:W-:Y:S05]  /*0e30*/  @P5 BRA `(.L_x_3) ;  /* 0x0000000800185947 */ /* 0x000fea0003800000 */
[----:B------:R-:W-:Y:S01]  /*0e40*/  BSSY.RECONVERGENT B1, `(.L_x_4) ;  /* 0x0000084000017945 */ /* 0x000fe20003800200 */
[----:B------:R-:W-:Y:S02]  /*0e50*/  MOV R78, RZ ;  /* 0x000000ff004e7202 */ /* 0x000fe40000000f00 */
[----:B------:R-:W-:-:S07]  /*0e60*/  MOV R77, R75 ;  /* 0x0000004b004d7202 */ /* 0x000fce0000000f00 */
.L_x_14:
[----:B------:R-:W-:Y:S01]  /*0e70*/  ISETP.GE.AND P5, PT, R46, R41, PT ;  /* 0x000000292e00720c */ /* 0x000fe20003fa6270 */
[----:B------:R-:W-:-:S12]  /*0e80*/  BSSY.RECONVERGENT B0, `(.L_x_5) ;  /* 0x000007c000007945 */ /* 0x000fd80003800200 */
[----:B------:R-:W-:Y:S05]  /*0e90*/  @P5 BRA `(.L_x_6) ;  /* 0x0000000400e85947 */ /* 0x000fea0003800000 */
[----:B------:R-:W0:Y:S01]  /*0ea0*/  S2R R49, SR_CTAID.X ;  /* 0x0000000000317919 */ /* 0x000e220000002500 */
[----:B------:R-:W1:Y:S01]  /*0eb0*/  LDC R83, c[0x0][0x3b4] ;  /* 0x0000ed00ff537b82 */ /* 0x000e620000000800 */
[----:B------:R-:W0:Y:S01]  /*0ec0*/  LDCU UR5, c[0x0][0x360] ;  /* 0x00006c00ff0577ac */ /* 0x000e220008000800 */
[----:B------:R-:W-:Y:S01]  /*0ed0*/  ISETP.GT.U32.AND P6, PT, R36, -0x10, PT ;  /* 0xfffffff02400780c */ /* 0x000fe20003fc4070 */
[----:B------:R-:W0:Y:S01]  /*0ee0*/  S2R R82, SR_TID.X ;  /* 0x0000000000527919 */ /* 0x000e220000002100 */
[----:B------:R-:W-:Y:S01]  /*0ef0*/  IADD3 R81, PT, PT, R76, R77, RZ ;  /* 0x0000004d4c517210 */ /* 0x000fe20007ffe0ff */
[----:B------:R-:W-:Y:S01]  /*0f00*/  BSSY.RECONVERGENT B4, `(.L_x_7) ;  /* 0x0000038000047945 */ /* 0x000fe20003800200 */
[----:B------:R-:W-:Y:S02]  /*0f10*/  ISETP.NE.AND P5, PT, R33, RZ, PT ;  /* 0x000000ff2100720c */ /* 0x000fe40003fa5270 */
[----:B------:R-:W2:Y:S08]  /*0f20*/  LDC R85, c[0x0][0x3bc] ;  /* 0x0000ef00ff557b82 */ /* 0x000eb00000000800 */
[----:B------:R-:W3:Y:S01]  /*0f30*/  LDC R84, c[0x0][0x38c] ;  /* 0x0000e300ff547b82 */ /* 0x000ee20000000800 */
[----:B0-----:R-:W-:-:S04]  /*0f40*/  IMAD R48, R49, UR5, R82 ;  /* 0x0000000531307c24 */ /* 0x001fc8000f8e0252 */
[----:B-1----:R-:W-:-:S04]  /*0f50*/  IMAD R48, R48, R83, RZ ;  /* 0x0000005330307224 */ /* 0x002fc800078e02ff */
[----:B--2---:R-:W-:-:S04]  /*0f60*/  IMAD R79, R48, 0x7, -R85 ;  /* 0x00000007304f7824 */ /* 0x004fc800078e0a55 */
[----:B---3--:R-:W-:Y:S01]  /*0f70*/  IMAD R80, R81, R84, R79 ;  /* 0x0000005451507224 */ /* 0x008fe200078e024f */
[----:B------:R-:W-:Y:S01]  /*0f80*/  IADD3 R79, PT, PT, R46, -R79, RZ ;  /* 0x8000004f2e4f7210 */ /* 0x000fe20007ffe0ff */
[----:B------:R-:W-:Y:S06]  /*0f90*/  @P6 BRA `(.L_x_8) ;  /* 0x0000000000b86947 */ /* 0x000fec0003800000 */
[----:B------:R-:W0:Y:S01]  /*0fa0*/  LDCU UR5, c[0x0][0x360] ;  /* 0x00006c00ff0577ac */ /* 0x000e220008000800 */
[----:B------:R-:W-:Y:S02]  /*0fb0*/  IMAD R81, R81, R84, R46 ;  /* 0x0000005451517224 */ /* 0x000fe400078e022e */
[----:B0-----:R-:W-:Y:S01]  /*0fc0*/  IMAD R48, R49, UR5, R82 ;  /* 0x0000000531307c24 */ /* 0x001fe2000f8e0252 */
[----:B------:R-:W-:-:S03]  /*0fd0*/  MOV R82, R24 ;  /* 0x0000001800527202 */ /* 0x000fc60000000f00 */
[----:B------:R-:W-:-:S04]  /*0fe0*/  IMAD R48, R48, R83, RZ ;  /* 0x0000005330307224 */ /* 0x000fc800078e02ff */
[----:B------:R-:W-:-:S05]  /*0ff0*/  IMAD R79, R48, -0x7, R85 ;  /* 0xfffffff9304f7824 */ /* 0x000fca00078e0255 */
[----:B------:R-:W-:-:S07]  /*1000*/  IADD3 R79, PT, PT, R46, R79, RZ ;  /* 0x0000004f2e4f7210 */ /* 0x000fce0007ffe0ff */
.L_x_9:
[----:B------:R-:W0:Y:S02]  /*1010*/  LDC.64 R48, c[0x0][0x390] ;  /* 0x0000e400ff307b82 */ /* 0x000e240000000a00 */
[----:B0-----:R-:W-:-:S05]  /*1020*/  IMAD.WIDE R48, R81, 0x4, R48 ;  /* 0x0000000451307825 */ /* 0x001fca00078e0230 */
[----:B------:R-:W2:Y:S04]  /*1030*/  LDG.E R83, desc[UR6][R48.64] ;  /* 0x0000000630537981 */ /* 0x000ea8000c1e1900 */
[----:B------:R-:W3:Y:S04]  /*1040*/  LDG.E R85, desc[UR6][R48.64+0x4] ;  /* 0x0000040630557981 */ /* 0x000ee8000c1e1900 */
[----:B------:R-:W4:Y:S04]  /*1050*/  LDG.E R87, desc[UR6][R48.64+0x8] ;  /* 0x0000080630577981 */ /* 0x000f28000c1e1900 */
[----:B------:R-:W5:Y:S04]  /*1060*/  LDG.E R89, desc[UR6][R48.64+0xc] ;  /* 0x00000c0630597981 */ /* 0x000f68000c1e1900 */
[----:B------:R-:W5:Y:S04]  /*1070*/  LDG.E R91, desc[UR6][R48.64+0x10] ;  /* 0x00001006305b7981 */ /* 0x000f68000c1e1900 */
[----:B------:R-:W5:Y:S04]  /*1080*/  LDG.E R93, desc[UR6][R48.64+0x14] ;  /* 0x00001406305d7981 */ /* 0x000f68000c1e1900 */
[----:B------:R-:W5:Y:S01]  /*1090*/  LDG.E R86, desc[UR6][R48.64+0x3c] ;  /* 0x00003c0630567981 */ /* 0x000f62000c1e1900 */
[----:B--2---:R-:W-:-:S03]  /*10a0*/  FADD R84, R83, R78 ;  /* 0x0000004e53547221 */ /* 0x004fc60000000000 */
[----:B------:R-:W2:Y:S04]  /*10b0*/  LDG.E R78, desc[UR6][R48.64+0x18] ;  /* 0x00001806304e7981 */ /* 0x000ea8000c1e1900 */
[----:B------:R-:W2:Y:S01]  /*10c0*/  LDG.E R83, desc[UR6][R48.64+0x1c] ;  /* 0x00001c0630537981 */ /* 0x000ea2000c1e1900 */
[----:B---3--:R-:W-:-:S03]  /*10d0*/  FADD R84, R84, R85 ;  /* 0x0000005554547221 */ /* 0x008fc60000000000 */
[----:B------:R-:W3:Y:S01]  /*10e0*/  LDG.E R85, desc[UR6][R48.64+0x30] ;  /* 0x0000300630557981 */ /* 0x000ee2000c1e1900 */
[----:B----4-:R-:W-:-:S04]  /*10f0*/  FADD R84, R84, R87 ;  /* 0x0000005754547221 */ /* 0x010fc80000000000 */
[----:B-----5:R-:W-:Y:S02]  /*1100*/  FADD R84, R84, R89 ;  /* 0x0000005954547221 */ /* 0x020fe40000000000 */
[----:B------:R-:W4:Y:S02]  /*1110*/  LDG.E R89, desc[UR6][R48.64+0x24] ;  /* 0x0000240630597981 */ /* 0x000f24000c1e1900 */
[----:B------:R-:W-:Y:S02]  /*1120*/  FADD R84, R84, R91 ;  /* 0x0000005b54547221 */ /* 0x000fe40000000000 */
[----:B------:R-:W5:Y:S02]  /*1130*/  LDG.E R91, desc[UR6][R48.64+0x28] ;  /* 0x00002806305b7981 */ /* 0x000f64000c1e1900 */
[----:B------:R-:W-:Y:S02]  /*1140*/  FADD R93, R84, R93 ;  /* 0x0000005d545d7221 */ /* 0x000fe40000000000 */
[----:B------:R-:W3:Y:S02]  /*1150*/  LDG.E R84, desc[UR6][R48.64+0x20] ;  /* 0x0000200630547981 */ /* 0x000ee4000c1e1900 */
[----:B--2---:R-:W-:-:S02]  /*1160*/  FADD R78, R93, R78 ;  /* 0x0000004e5d4e7221 */ /* 0x004fc40000000000 */
[----:B------:R-:W2:Y:S02]  /*1170*/  LDG.E R93, desc[UR6][R48.64+0x2c] ;  /* 0x00002c06305d7981 */ /* 0x000ea4000c1e1900 */
[----:B------:R-:W-:Y:S02]  /*1180*/  FADD R87, R78, R83 ;  /* 0x000000534e577221 */ /* 0x000fe40000000000 */
[----:B------:R-:W2:Y:S04]  /*1190*/  LDG.E R78, desc[UR6][R48.64+0x34] ;  /* 0x00003406304e7981 */ /* 0x000ea8000c1e1900 */
[----:B------:R-:W2:Y:S01]  /*11a0*/  LDG.E R83, desc[UR6][R48.64+0x38] ;  /* 0x0000380630537981 */ /* 0x000ea2000c1e1900 */
[----:B------:R-:W-:Y:S01]  /*11b0*/  IADD3 R82, PT, PT, R82, 0x10, RZ ;  /* 0x0000001052527810 */ /* 0x000fe20007ffe0ff */
[----:B---3--:R-:W-:-:S04]  /*11c0*/  FADD R84, R87, R84 ;  /* 0x0000005457547221 */ /* 0x008fc80000000000 */
[----:B----4-:R-:W-:-:S04]  /*11d0*/  FADD R84, R84, R89 ;  /* 0x0000005954547221 */ /* 0x010fc80000000000 */
[----:B-----5:R-:W-:Y:S01]  /*11e0*/  FADD R84, R84, R91 ;  /* 0x0000005b54547221 */ /* 0x020fe20000000000 */
[----:B------:R-:W-:Y:S02]  /*11f0*/  ISETP.NE.AND P6, PT, R82, RZ, PT ;  /* 0x000000ff5200720c */ /* 0x000fe40003fc5270 */
[----:B------:R-:W-:Y:S02]  /*1200*/  IADD3 R79, PT, PT, R79, 0x10, RZ ;  /* 0x000000104f4f7810 */ /* 0x000fe40007ffe0ff */
[----:B------:R-:W-:Y:S01]  /*1210*/  IADD3 R81, PT, PT, R81, 0x10, RZ ;  /* 0x0000001051517810 */ /* 0x000fe20007ffe0ff */
[----:B--2---:R-:W-:-:S04]  /*1220*/  FADD R84, R84, R93 ;  /* 0x0000005d54547221 */ /* 0x004fc80000000000 */
[----:B------:R-:W-:-:S04]  /*1230*/  FADD R85, R84, R85 ;  /* 0x0000005554557221 */ /* 0x000fc80000000000 */
[----:B------:R-:W-:-:S04]  /*1240*/  FADD R78, R85, R78 ;  /* 0x0000004e554e7221 */ /* 0x000fc80000000000 */
[----:B------:R-:W-:-:S04]  /*1250*/  FADD R83, R78, R83 ;  /* 0x000000534e537221 */ /* 0x000fc80000000000 */
[----:B------:R-:W-:Y:S01]  /*1260*/  FADD R78, R83, R86 ;  /* 0x00000056534e7221 */ /* 0x000fe20000000000 */
[----:B------:R-:W-:Y:S06]  /*1270*/  @P6 BRA `(.L_x_9) ;  /* 0xfffffffc00646947 */ /* 0x000fec000383ffff */
.L_x_8:
[----:B------:R-:W-:Y:S05]  /*1280*/  BSYNC.RECONVERGENT B4 ;  /* 0x0000000000047941 */ /* 0x000fea0003800200 */
.L_x_7:
[----:B------:R-:W-:Y:S05]  /*1290*/  @!P5 BRA `(.L_x_6) ;  /* 0x0000000000e8d947 */ /* 0x000fea0003800000 */
[----:B------:R-:W-:Y:S01]  /*12a0*/  IADD3 R48, PT, PT, R33, -0x1, RZ ;  /* 0xffffffff21307810 */ /* 0x000fe20007ffe0ff */
[----:B------:R-:W-:Y:S01]  /*12b0*/  BSSY.RECONVERGENT B4, `(.L_x_10) ;  /* 0x0000018000047945 */ /* 0x000fe20003800200 */
[----:B------:R-:W-:Y:S02]  /*12c0*/  ISETP.NE.AND P6, PT, R34, RZ, PT ;  /* 0x000000ff2200720c */ /* 0x000fe40003fc5270 */
[----:B------:R-:W-:-:S13]  /*12d0*/  ISETP.GE.U32.AND P5, PT, R48, 0x7, PT ;  /* 0x000000073000780c */ /* 0x000fda0003fa6070 */
[----:B------:R-:W-:Y:S05]  /*12e0*/  @!P5 BRA `(.L_x_11) ;  /* 0x000000000050d947 */ /* 0x000fea0003800000 */
[----:B------:R-:W0:Y:S01]  /*12f0*/  LDC.64 R48, c[0x0][0x390] ;  /* 0x0000e400ff307b82 */ /* 0x000e220000000a00 */
[----:B------:R-:W-:-:S05]  /*1300*/  IADD3 R81, PT, PT, R80, R79, RZ ;  /* 0x0000004f50517210 */ /* 0x000fca0007ffe0ff */
[----:B0-----:R-:W-:-:S05]  /*1310*/  IMAD.WIDE R48, R81, 0x4, R48 ;  /* 0x0000000451307825 */ /* 0x001fca00078e0230 */
[----:B------:R-:W2:Y:S04]  /*1320*/  LDG.E R83, desc[UR6][R48.64] ;  /* 0x0000000630537981 */ /* 0x000ea8000c1e1900 */
[----:B------:R-:W3:Y:S04]  /*1330*/  LDG.E R82, desc[UR6][R48.64+0x4] ;  /* 0x0000040630527981 */ /* 0x000ee8000c1e1900 */
[----:B------:R-:W4:Y:S04]  /*1340*/  LDG.E R85, desc[UR6][R48.64+0x8] ;  /* 0x0000080630557981 */ /* 0x000f28000c1e1900 */
[----:B------:R-:W5:Y:S04]  /*1350*/  LDG.E R87, desc[UR6][R48.64+0xc] ;  /* 0x00000c0630577981 */ /* 0x000f68000c1e1900 */
[----:B------:R-:W5:Y:S04]  /*1360*/  LDG.E R89, desc[UR6][R48.64+0x10] ;  /* 0x0000100630597981 */ /* 0x000f68000c1e1900 */
[----:B------:R-:W5:Y:S04]  /*1370*/  LDG.E R91, desc[UR6][R48.64+0x14] ;  /* 0x00001406305b7981 */ /* 0x000f68000c1e1900 */
[----:B------:R-:W5:Y:S04]  /*1380*/  LDG.E R81, desc[UR6][R48.64+0x18] ;  /* 0x0000180630517981 */ /* 0x000f68000c1e1900 */
[----:B------:R-:W5:Y:S01]  /*1390*/  LDG.E R84, desc[UR6][R48.64+0x1c] ;  /* 0x00001c0630547981 */ /* 0x000f62000c1e1900 */
[----:B------:R-:W-:Y:S01]  /*13a0*/  IADD3 R79, PT, PT, R79, 0x8, RZ ;  /* 0x000000084f4f7810 */ /* 0x000fe20007ffe0ff */
[----:B--2---:R-:W-:-:S04]  /*13b0*/  FADD R83, R78, R83 ;  /* 0x000000534e537221 */ /* 0x004fc80000000000 */
[----:B---3--:R-:W-:-:S04]  /*13c0*/  FADD R82, R83, R82 ;  /* 0x0000005253527221 */ /* 0x008fc80000000000 */
[----:B----4-:R-:W-:-:S04]  /*13d0*/  FADD R82, R82, R85 ;  /* 0x0000005552527221 */ /* 0x010fc80000000000 */
[----:B-----5:R-:W-:-:S04]  /*13e0*/  FADD R82, R82, R87 ;  /* 0x0000005752527221 */ /* 0x020fc80000000000 */
[----:B------:R-:W-:-:S04]  /*13f0*/  FADD R82, R82, R89 ;  /* 0x0000005952527221 */ /* 0x000fc80000000000 */
[----:B------:R-:W-:-:S04]  /*1400*/  FADD R82, R82, R91 ;  /* 0x0000005b52527221 */ /* 0x000fc80000000000 */
[----:B------:R-:W-:-:S04]  /*1410*/  FADD R81, R82, R81 ;  /* 0x0000005152517221 */ /* 0x000fc80000000000 */
[----:B------:R-:W-:-:S07]  /*1420*/  FADD R78, R81, R84 ;  /* 0x00000054514e7221 */ /* 0x000fce0000000000 */
.L_x_11:
[----:B------:R-:W-:Y:S05]  /*1430*/  BSYNC.RECONVERGENT B4 ;  /* 0x0000000000047941 */ /* 0x000fea0003800200 */
.L_x_10:
        /* <DEDUP_REMOVED lines=12> */
[----:B------:R-:W5:Y:S01]  /*1500*/  LDG.E R86, desc[UR6][R48.64+0xc] ;  /* 0x00000c0630567981 */ /* 0x000f62000c1e1900 */
[----:B------:R-:W-:Y:S01]  /*1510*/  IADD3 R79, PT, PT, R79, 0x4, RZ ;  /* 0x000000044f4f7810 */ /* 0x000fe20007ffe0ff */
[----:B--2---:R-:W-:-:S04]  /*1520*/  FADD R81, R78, R81 ;  /* 0x000000514e517221 */ /* 0x004fc80000000000 */
[----:B---3--:R-:W-:-:S04]  /*1530*/  FADD R81, R81, R82 ;  /* 0x0000005251517221 */ /* 0x008fc80000000000 */
[----:B----4-:R-:W-:-:S04]  /*1540*/  FADD R81, R81, R84 ;  /* 0x0000005451517221 */ /* 0x010fc80000000000 */
[----:B-----5:R-:W-:-:S07]  /*1550*/  FADD R78, R81, R86 ;  /* 0x00000056514e7221 */ /* 0x020fce0000000000 */
.L_x_13:
[----:B------:R-:W-:Y:S05]  /*1560*/  BSYNC.RECONVERGENT B4 ;  /* 0x0000000000047941 */ /* 0x000fea0003800200 */
.L_x_12:
[----:B------:R-:W-:Y:S05]  /*1570*/  @!P6 BRA `(.L_x_6) ;  /* 0x000000000030e947 */ /* 0x000fea0003800000 */
[----:B------:R-:W0:Y:S01]  /*1580*/  LDC.64 R48, c[0x0][0x390] ;  /* 0x0000e400ff307b82 */ /* 0x000e220000000a00 */
[----:B------:R-:W-:-:S05]  /*1590*/  IADD3 R79, PT, PT, R80, R79, RZ ;  /* 0x0000004f504f7210 */ /* 0x000fca0007ffe0ff */
[----:B0-----:R-:W-:-:S05]  /*15a0*/  IMAD.WIDE R48, R79, 0x4, R48 ;  /* 0x000000044f307825 */ /* 0x001fca00078e0230 */
[----:B------:R-:W2:Y:S01]  /*15b0*/  LDG.E R79, desc[UR6][R48.64] ;  /* 0x00000006304f7981 */ /* 0x000ea2000c1e1900 */
[----:B------:R-:W-:Y:S01]  /*15c0*/  ISETP.NE.AND P5, PT, R31, 0x1, PT ;  /* 0x000000011f00780c */ /* 0x000fe20003fa5270 */
[----:B--2---:R-:W-:-:S12]  /*15d0*/  FADD R78, R78, R79 ;  /* 0x0000004f4e4e7221 */ /* 0x004fd80000000000 */
[----:B------:R-:W-:Y:S05]  /*15e0*/  @!P5 BRA `(.L_x_6) ;  /* 0x000000000014d947 */ /* 0x000fea0003800000 */
[----:B------:R-:W-:Y:S01]  /*15f0*/  ISETP.NE.AND P5, PT, R31, 0x2, PT ;  /* 0x000000021f00780c */ /* 0x000fe20003fa5270 */
[----:B------:R-:W2:-:S12]  /*1600*/  LDG.E R79, desc[UR6][R48.64+0x4] ;  /* 0x00000406304f7981 */ /* 0x000e98000c1e1900 */
[----:B------:R-:W3:Y:S01]  /*1610*/  @P5 LDG.E R81, desc[UR6][R48.64+0x8] ;  /* 0x0000080630515981 */ /* 0x000ee2000c1e1900 */
[----:B--2---:R-:W-:-:S04]  /*1620*/  FADD R78, R78, R79 ;  /* 0x0000004f4e4e7221 */ /* 0x004fc80000000000 */
[----:B---3--:R-:W-:-:S07]  /*1630*/  @P5 FADD R78, R78, R81 ;  /* 0x000000514e4e5221 */ /* 0x008fce0000000000 */
.L_x_6:
[----:B------:R-:W-:Y:S05]  /*1640*/  BSYNC.RECONVERGENT B0 ;  /* 0x0000000000007941 */ /* 0x000fea0003800200 */
.L_x_5:
[----:B------:R-:W-:-:S04]  /*1650*/  IADD3 R77, PT, PT, R77, 0x1, RZ ;  /* 0x000000014d4d7810 */ /* 0x000fc80007ffe0ff */
[----:B------:R-:W-:-:S13]  /*1660*/  ISETP.GE.AND P5, PT, R77, R74, PT ;  /* 0x0000004a4d00720c */ /* 0x000fda0003fa6270 */
[----:B------:R-:W-:Y:S05]  /*1670*/  @!P5 BRA `(.L_x_14) ;  /* 0xfffffff400fcd947 */ /* 0x000fea000383ffff */
[----:B------:R-:W-:Y:S05]  /*1680*/  BSYNC.RECONVERGENT B1 ;  /* 0x0000000000017941 */ /* 0x000fea0003800200 */
.L_x_4:
[----:B------:R-:W-:-:S07]  /*1690*/  FMUL R49, R78, 0.25 ;  /* 0x3e8000004e317820 */ /* 0x000fce0000400000 */
.L_x_3:
[----:B------:R-:W-:Y:S05]  /*16a0*/  BSYNC.RECONVERGENT B2 ;  /* 0x0000000000027941 */ /* 0x000fea0003800200 */
.L_x_2:
[----:B------:R0:W-:Y:S02]  /*16b0*/  STG.E desc[UR6][R50.64], R49 ;  /* 0x0000003132007986 */ /* 0x0001e4000c101906 */
.L_x_1:
[----:B------:R-:W-:Y:S05]  /*16c0*/  BSYNC.RECONVERGENT B3 ;  /* 0x0000000000037941 */ /* 0x000fea0003800200 */
.L_x_0:
[----:B------:R-:W1:Y:S01]  /*16d0*/  S2R R80, SR_TID.X ;  /* 0x0000000000507919 */ /* 0x000e620000002100 */
[----:B------:R-:W2:Y:S01]  /*16e0*/  LDC R48, c[0x0][0x364] ;  /* 0x0000d900ff307b82 */ /* 0x000ea20000000800 */
[----:B------:R-:W3:Y:S01]  /*16f0*/  LDCU.64 UR10, c[0x0][0x3a0] ;  /* 0x00007400ff0a77ac */ /* 0x000ee20008000a00 */
[----:B------:R-:W-:Y:S01]  /*1700*/  HFMA2 R78, -RZ, RZ, 0, 4.17232513427734375e-07 ;  /* 0x00000007ff4e7431 */ /* 0x000fe200000001ff */
[----:B------:R-:W2:Y:S01]  /*1710*/  S2R R79, SR_TID.Y ;  /* 0x00000000004f7919 */ /* 0x000ea20000002200 */
[----:B------:R-:W-:Y:S01]  /*1720*/  BSSY.RECONVERGENT B3, `(.L_x_15) ;  /* 0x0000098000037945 */ /* 0x000fe20003800200 */
[----:B------:R-:W4:Y:S01]  /*1730*/  LDCU UR12, c[0x0][0x39c] ;  /* 0x00007380ff0c77ac */ /* 0x000f220008000800 */
[----:B------:R-:W5:Y:S02]  /*1740*/  S2R R82, SR_TID.Z ;  /* 0x0000000000527919 */ /* 0x000f640000002300 */
[----:B------:R-:W1:Y:S08]  /*1750*/  S2UR UR8, SR_CTAID.X ;  /* 0x00000000000879c3 */ /* 0x000e700000002500 */
[----:B0-----:R-:W1:Y:S08]  /*1760*/  LDC R49, c[0x0][0x360] ;  /* 0x0000d800ff317b82 */ /* 0x001e700000000800 */
[----:B------:R-:W2:Y:S08]  /*1770*/  S2UR UR5, SR_CTAID.Y ;  /* 0x00000000000579c3 */ /* 0x000eb00000002600 */
[----:B------:R-:W5:Y:S08]  /*1780*/  S2UR UR9, SR_CTAID.Z ;  /* 0x00000000000979c3 */ /* 0x000f700000002700 */
[----:B------:R-:W5:Y:S01]  /*1790*/  LDC R77, c[0x0][0x368] ;  /* 0x0000da00ff4d7b82 */ /* 0x000f620000000800 */
[----:B-1----:R-:W-:-:S04]  /*17a0*/  IMAD R49, R49, UR8, R80 ;  /* 0x0000000831317c24 */ /* 0x002fc8000f8e0250 */
[----:B------:R-:W-:Y:S02]  /*17b0*/  IMAD R49, R49, R78, 0x1 ;  /* 0x0000000131317424 */ /* 0x000fe400078e024e */
[----:B--2---:R-:W-:-:S03]  /*17c0*/  IMAD R48, R48, UR5, R79 ;  /* 0x0000000530307c24 */ /* 0x004fc6000f8e024f */
[----:B---3--:R-:W-:Y:S02]  /*17d0*/  ISETP.GE.AND P5, PT, R49, UR11, PT ;  /* 0x0000000b31007c0c */ /* 0x008fe4000bfa6270 */
[----:B------:R-:W-:-:S04]  /*17e0*/  LEA R48, R48, -R48, 0x3 ;  /* 0x8000003030307211 */ /* 0x000fc800078e18ff */
[----:B------:R-:W-:Y:S01]  /*17f0*/  ISETP.GE.OR P5, PT, R48, UR10, P5 ;  /* 0x0000000a30007c0c */ /* 0x000fe2000afa6670 */
[----:B-----5:R-:W-:-:S05]  /*1800*/  IMAD R49, R77, UR9, R82 ;  /* 0x000000094d317c24 */ /* 0x020fca000f8e0252 */
[----:B----4-:R-:W-:-:S13]  /*1810*/  ISETP.GE.OR P5, PT, R49, UR12, P5 ;  /* 0x0000000c31007c0c */ /* 0x010fda000afa6670 */
[----:B------:R-:W-:Y:S05]  /*1820*/  @P5 BRA `(.L_x_16) ;  /* 0x00000008001c5947 */ /* 0x000fea0003800000 */
[----:B------:R-:W-:Y:S01]  /*1830*/  ISETP.GE.AND P5, PT, R75, R74, PT ;  /* 0x0000004a4b00720c */ /* 0x000fe20003fa6270 */
[----:B------:R-:W-:Y:S01]  /*1840*/  BSSY.RECONVERGENT B2, `(.L_x_17) ;  /* 0x0000084000027945 */ /* 0x000fe20003800200 */
[----:B------:R-:W-:-:S11]  /*1850*/  MOV R49, RZ ;  /* 0x000000ff00317202 */ /* 0x000fd60000000f00 */
[----:B------:R-:W-:Y:S05]  /*1860*/  @P5 BRA `(.L_x_18) ;  /* 0x0000000800045947 */ /* 0x000fea0003800000 */
[----:B------:R-:W-:Y:S01]  /*1870*/  BSSY.RECONVERGENT B1, `(.L_x_19) ;  /* 0x000007f000017945 */ /* 0x000fe20003800200 */
[----:B------:R-:W-:Y:S02]  /*1880*/  MOV R78, RZ ;  /* 0x000000ff004e7202 */ /* 0x000fe40000000f00 */
[----:B------:R-:W-:-:S07]  /*1890*/  MOV R77, R75 ;  /* 0x0000004b004d7202 */ /* 0x000fce0000000f00 */
.L_x_29:
[----:B------:R-:W-:Y:S01]  /*18a0*/  ISETP.GE.AND P5, PT, R37, R44, PT ;  /* 0x0000002c2500720c */ /* 0x000fe20003fa6270 */
[----:B------:R-:W-:-:S12]  /*18b0*/  BSSY.RECONVERGENT B0, `(.L_x_20) ;  /* 0x0000077000007945 */ /* 0x000fd80003800200 */
[----:B------:R-:W-:Y:S05]  /*18c0*/  @P5 BRA `(.L_x_21) ;  /* 0x0000000400d45947 */ /* 0x000fea0003800000 */
[----:B------:R-:W-:Y:S01]  /*18d0*/  ISETP.GT.U32.AND P6, PT, R73, -0x10, PT ;  /* 0xfffffff04900780c */ /* 0x000fe20003fc4070 */
[----:B------:R-:W-:Y:S01]  /*18e0*/  BSSY.RECONVERGENT B4, `(.L_x_22) ;  /* 0x000002f000047945 */ /* 0x000fe20003800200 */
[----:B------:R-:W-:Y:S02]  /*18f0*/  ISETP.NE.AND P5, PT, R28, RZ, PT ;  /* 0x000000ff1c00720c */ /* 0x000fe40003fa5270 */
[----:B------:R-:W-:-:S09]  /*1900*/  IADD3 R79, PT, PT, -R72, R37, RZ ;  /* 0x00000025484f7210 */ /* 0x000fd20007ffe1ff */
[----:B------:R-:W-:Y:S05]  /*1910*/  @P6 BRA `(.L_x_23) ;  /* 0x0000000000ac6947 */ /* 0x000fea0003800000 */
[----:B------:R-:W0:Y:S01]  /*1920*/  LDCU UR5, c[0x0][0x38c] ;  /* 0x00007180ff0577ac */ /* 0x000e220008000800 */
[----:B------:R-:W-:Y:S01]  /*1930*/  IADD3 R49, PT, PT, R76, R77, RZ ;  /* 0x0000004d4c317210 */ /* 0x000fe20007ffe0ff */
[----:B------:R-:W-:-:S04]  /*1940*/  HFMA2 R80, -RZ, RZ, 0, 0 ;  /* 0x00000000ff507431 */ /* 0x000fc800000001ff */
[----:B0-----:R-:W-:-:S07]  /*1950*/  IMAD R82, R49, UR5, R72 ;  /* 0x0000000531527c24 */ /* 0x001fce000f8e0248 */
.L_x_24:
        /* <DEDUP_REMOVED lines=10> */
[----:B------:R-:W5:Y:S04]  /*1a00*/  LDG.E R90, desc[UR6][R48.64+0x28] ;  /* 0x00002806305a7981 */ /* 0x000f68000c1e1900 */
[----:B------:R-:W5:Y:S01]  /*1a10*/  LDG.E R88, desc[UR6][R48.64+0x3c] ;  /* 0x00003c0630587981 */ /* 0x000f62000c1e1900 */
[----:B--2---:R-:W-:-:S03]  /*1a20*/  FADD R85, R85, R78 ;  /* 0x0000004e55557221 */ /* 0x004fc60000000000 */
[----:B------:R-:W2:Y:S01]  /*1a30*/  LDG.E R78, desc[UR6][R48.64+0x1c] ;  /* 0x00001c06304e7981 */ /* 0x000ea2000c1e1900 */
[----:B---3--:R-:W-:-:S03]  /*1a40*/  FADD R84, R85, R84 ;  /* 0x0000005455547221 */ /* 0x008fc60000000000 */
[----:B------:R-:W3:Y:S01]  /*1a50*/  LDG.E R85, desc[UR6][R48.64+0x38] ;  /* 0x0000380630557981 */ /* 0x000ee2000c1e1900 */
[----:B----4-:R-:W-:-:S03]  /*1a60*/  FADD R84, R84, R87 ;  /* 0x0000005754547221 */ /* 0x010fc60000000000 */
[----:B------:R-:W4:Y:S01]  /*1a70*/  LDG.E R87, desc[UR6][R48.64+0x2c] ;  /* 0x00002c0630577981 */ /* 0x000f22000c1e1900 */
[----:B-----5:R-:W-:-:S04]  /*1a80*/  FADD R84, R84, R89 ;  /* 0x0000005954547221 */ /* 0x020fc80000000000 */
[----:B------:R-:W-:Y:S02]  /*1a90*/  FADD R86, R84, R91 ;  /* 0x0000005b54567221 */ /* 0x000fe40000000000 */
[----:B------:R-:W5:Y:S02]  /*1aa0*/  LDG.E R84, desc[UR6][R48.64+0x20] ;  /* 0x0000200630547981 */ /* 0x000f64000c1e1900 */
[----:B------:R-:W-:Y:S02]  /*1ab0*/  FADD R86, R86, R83 ;  /* 0x0000005356567221 */ /* 0x000fe40000000000 */
[----:B------:R-:W3:Y:S02]  /*1ac0*/  LDG.E R83, desc[UR6][R48.64+0x24] ;  /* 0x0000240630537981 */ /* 0x000ee4000c1e1900 */
[----:B------:R-:W-:Y:S02]  /*1ad0*/  FADD R89, R86, R81 ;  /* 0x0000005156597221 */ /* 0x000fe40000000000 */
[----:B------:R-:W4:Y:S04]  /*1ae0*/  LDG.E R86, desc[UR6][R48.64+0x30] ;  /* 0x0000300630567981 */ /* 0x000f28000c1e1900 */
[----:B------:R-:W4:Y:S01]  /*1af0*/  LDG.E R81, desc[UR6][R48.64+0x34] ;  /* 0x0000340630517981 */ /* 0x000f22000c1e1900 */
[----:B------:R-:W-:-:S04]  /*1b00*/  IADD3 R80, PT, PT, R80, 0x10, RZ ;  /* 0x0000001050507810 */ /* 0x000fc80007ffe0ff */
[----:B------:R-:W-:Y:S02]  /*1b10*/  ISETP.NE.AND P6, PT, R80, R27, PT ;  /* 0x0000001b5000720c */ /* 0x000fe40003fc5270 */
[----:B------:R-:W-:Y:S01]  /*1b20*/  IADD3 R79, PT, PT, R79, 0x10, RZ ;  /* 0x000000104f4f7810 */ /* 0x000fe20007ffe0ff */
[----:B--2---:R-:W-:-:S04]  /*1b30*/  FADD R89, R89, R78 ;  /* 0x0000004e59597221 */ /* 0x004fc80000000000 */
[----:B-----5:R-:W-:-:S04]  /*1b40*/  FADD R84, R89, R84 ;  /* 0x0000005459547221 */ /* 0x020fc80000000000 */
[----:B---3--:R-:W-:-:S04]  /*1b50*/  FADD R83, R84, R83 ;  /* 0x0000005354537221 */ /* 0x008fc80000000000 */
[----:B------:R-:W-:-:S04]  /*1b60*/  FADD R90, R83, R90 ;  /* 0x0000005a535a7221 */ /* 0x000fc80000000000 */
[----:B----4-:R-:W-:-:S04]  /*1b70*/  FADD R87, R90, R87 ;  /* 0x000000575a577221 */ /* 0x010fc80000000000 */
[----:B------:R-:W-:-:S04]  /*1b80*/  FADD R86, R87, R86 ;  /* 0x0000005657567221 */ /* 0x000fc80000000000 */
[----:B------:R-:W-:-:S04]  /*1b90*/  FADD R86, R86, R81 ;  /* 0x0000005156567221 */ /* 0x000fc80000000000 */
[----:B------:R-:W-:-:S04]  /*1ba0*/  FADD R85, R86, R85 ;  /* 0x0000005556557221 */ /* 0x000fc80000000000 */
[----:B------:R-:W-:Y:S01]  /*1bb0*/  FADD R78, R85, R88 ;  /* 0x00000058554e7221 */ /* 0x000fe20000000000 */
[----:B------:R-:W-:Y:S06]  /*1bc0*/  @P6 BRA `(.L_x_24) ;  /* 0xfffffffc00646947 */ /* 0x000fec000383ffff */
.L_x_23:
[----:B------:R-:W-:Y:S05]  /*1bd0*/  BSYNC.RECONVERGENT B4 ;  /* 0x0000000000047941 */ /* 0x000fea0003800200 */
.L_x_22:
[----:B------:R-:W-:Y:S05]  /*1be0*/  @!P5 BRA `(.L_x_21) ;  /* 0x00000004000cd947 */ /* 0x000fea0003800000 */
[----:B------:R-:W-:Y:S01]  /*1bf0*/  IADD3 R48, PT, PT, R28, -0x1, RZ ;  /* 0xffffffff1c307810 */ /* 0x000fe20007ffe0ff */
[----:B------:R-:W-:Y:S01]  /*1c00*/  BSSY.RECONVERGENT B4, `(.L_x_25) ;  /* 0x000001b000047945 */ /* 0x000fe20003800200 */
[----:B------:R-:W-:Y:S02]  /*1c10*/  ISETP.NE.AND P6, PT, R29, RZ, PT ;  /* 0x000000ff1d00720c */ /* 0x000fe40003fc5270 */
[----:B------:R-:W-:-:S13]  /*1c20*/  ISETP.GE.U32.AND P5, PT, R48, 0x7, PT ;  /* 0x000000073000780c */ /* 0x000fda0003fa6070 */
[----:B------:R-:W-:Y:S05]  /*1c30*/  @!P5 BRA `(.L_x_26) ;  /* 0x00000000005cd947 */ /* 0x000fea0003800000 */
[----:B------:R-:W0:Y:S01]  /*1c40*/  LDCU UR5, c[0x0][0x38c] ;  /* 0x00007180ff0577ac */ /* 0x000e220008000800 */
[----:B------:R-:W1:Y:S01]  /*1c50*/  LDC.64 R48, c[0x0][0x390] ;  /* 0x0000e400ff307b82 */ /* 0x000e620000000a00 */
[----:B------:R-:W-:-:S05]  /*1c60*/  IADD3 R81, PT, PT, R76, R77, RZ ;  /* 0x0000004d4c517210 */ /* 0x000fca0007ffe0ff */
[----:B0-----:R-:W-:-:S05]  /*1c70*/  IMAD R80, R81, UR5, R72 ;  /* 0x0000000551507c24 */ /* 0x001fca000f8e0248 */
[----:B------:R-:W-:-:S05]  /*1c80*/  IADD3 R81, PT, PT, R79, R80, RZ ;  /* 0x000000504f517210 */ /* 0x000fca0007ffe0ff */
[----:B-1----:R-:W-:-:S05]  /*1c90*/  IMAD.WIDE R48, R81, 0x4, R48 ;  /* 0x0000000451307825 */ /* 0x002fca00078e0230 */
        /* <DEDUP_REMOVED lines=17> */
.L_x_26:
[----:B------:R-:W-:Y:S05]  /*1db0*/  BSYNC.RECONVERGENT B4 ;  /* 0x0000000000047941 */ /* 0x000fea0003800200 */
.L_x_25:
        /* <DEDUP_REMOVED lines=21> */
.L_x_28:
[----:B------:R-:W-:Y:S05]  /*1f10*/  BSYNC.RECONVERGENT B4 ;  /* 0x0000000000047941 */ /* 0x000fea0003800200 */
.L_x_27:
[----:B------:R-:W-:Y:S05]  /*1f20*/  @!P6 BRA `(.L_x_21) ;  /* 0x00000000003ce947 */ /* 0x000fea0003800000 */
[----:B------:R-:W0:Y:S01]  /*1f30*/  LDCU UR5, c[0x0][0x38c] ;  /* 0x00007180ff0577ac */ /* 0x000e220008000800 */
[----:B------:R-:W1:Y:S01]  /*1f40*/  LDC.64 R48, c[0x0][0x390] ;  /* 0x0000e400ff307b82 */ /* 0x000e620000000a00 */
[----:B------:R-:W-:-:S05]  /*1f50*/  IADD3 R81, PT, PT, R76, R77, RZ ;  /* 0x0000004d4c517210 */ /* 0x000fca0007ffe0ff */
[----:B0-----:R-:W-:-:S05]  /*1f60*/  IMAD R80, R81, UR5, R72 ;  /* 0x0000000551507c24 */ /* 0x001fca000f8e0248 */
[----:B------:R-:W-:-:S05]  /*1f70*/  IADD3 R79, PT, PT, R79, R80, RZ ;  /* 0x000000504f4f7210 */ /* 0x000fca0007ffe0ff */
[----:B-1----:R-:W-:-:S05]  /*1f80*/  IMAD.WIDE R48, R79, 0x4, R48 ;  /* 0x000000044f307825 */ /* 0x002fca00078e0230 */
        /* <DEDUP_REMOVED lines=9> */
.L_x_21:
[----:B------:R-:W-:Y:S05]  /*2020*/  BSYNC.RECONVERGENT B0 ;  /* 0x0000000000007941 */ /* 0x000fea0003800200 */
.L_x_20:
[----:B------:R-:W-:-:S04]  /*2030*/  IADD3 R77, PT, PT, R77, 0x1, RZ ;  /* 0x000000014d4d7810 */ /* 0x000fc80007ffe0ff */
[----:B------:R-:W-:-:S13]  /*2040*/  ISETP.GE.AND P5, PT, R77, R74, PT ;  /* 0x0000004a4d00720c */ /* 0x000fda0003fa6270 */
[----:B------:R-:W-:Y:S05]  /*2050*/  @!P5 BRA `(.L_x_29) ;  /* 0xfffffff80010d947 */ /* 0x000fea000383ffff */
[----:B------:R-:W-:Y:S05]  /*2060*/  BSYNC.RECONVERGENT B1 ;  /* 0x0000000000017941 */ /* 0x000fea0003800200 */
.L_x_19:
[----:B------:R-:W-:-:S07]  /*2070*/  FMUL R49, R78, 0.25 ;  /* 0x3e8000004e317820 */ /* 0x000fce0000400000 */
.L_x_18:
[----:B------:R-:W-:Y:S05]  /*2080*/  BSYNC.RECONVERGENT B2 ;  /* 0x0000000000027941 */ /* 0x000fea0003800200 */
.L_x_17:
[----:B------:R0:W-:Y:S02]  /*2090*/  STG.E desc[UR6][R50.64+0x4], R49 ;  /* 0x0000043132007986 */ /* 0x0001e4000c101906 */
.L_x_16:
[----:B------:R-:W-:Y:S05]  /*20a0*/  BSYNC.RECONVERGENT B3 ;  /* 0x0000000000037941 */ /* 0x000fea0003800200 */
.L_x_15:
[----:B------:R-:W1:Y:S01]  /*20b0*/  S2R R78, SR_TID.X ;  /* 0x00000000004e7919 */ /* 0x000e620000002100 */
[----:B------:R-:W2:Y:S01]  /*20c0*/  LDC R48, c[0x0][0x364] ;  /* 0x0000d900ff307b82 */ /* 0x000ea20000000800 */
[----:B------:R-:W3:Y:S01]  /*20d0*/  LDCU.64 UR10, c[0x0][0x3a0] ;  /* 0x00007400ff0a77ac */ /* 0x000ee20008000a00 */
[----:B------:R-:W-:Y:S01]  /*20e0*/  MOV R80, 0x7 ;  /* 0x0000000700507802 */ /* 0x000fe20000000f00 */
        /* <DEDUP_REMOVED lines=20> */
[----:B------:R-:W-:-:S11]  /*2230*/  HFMA2 R49, -RZ, RZ, 0, 0 ;  /* 0x00000000ff317431 */ /* 0x000fd600000001ff */
[----:B------:R-:W-:Y:S05]  /*2240*/  @P5 BRA `(.L_x_33) ;  /* 0x0000000800045947 */ /* 0x000fea0003800000 */
[----:B------:R-:W-:Y:S01]  /*2250*/  BSSY.RECONVERGENT B1, `(.L_x_34) ;  /* 0x000007f000017945 */ /* 0x000fe20003800200 */
[----:B------:R-:W-:Y:S02]  /*2260*/  MOV R78, RZ ;  /* 0x000000ff004e7202 */ /* 0x000fe40000000f00 */
[----:B------:R-:W-:-:S07]  /*2270*/  MOV R77, R75 ;  /* 0x0000004b004d7202 */ /* 0x000fce0000000f00 */
.L_x_44:
        /* <DEDUP_REMOVED lines=9> */
[----:B------:R-:W-:Y:S02]  /*2310*/  IADD3 R49, PT, PT, R76, R77, RZ ;  /* 0x0000004d4c317210 */ /* 0x000fe40007ffe0ff */
[----:B------:R-:W-:-:S03]  /*2320*/  MOV R80, RZ ;  /* 0x000000ff00507202 */ /* 0x000fc60000000f00 */
[----:B0-----:R-:W-:-:S07]  /*2330*/  IMAD R82, R49, UR5, R70 ;  /* 0x0000000531527c24 */ /* 0x001fce000f8e0246 */
.L_x_39:
        /* <DEDUP_REMOVED lines=39> */
.L_x_38:
[----:B------:R-:W-:Y:S05]  /*25b0*/  BSYNC.RECONVERGENT B4 ;  /* 0x0000000000047941 */ /* 0x000fea0003800200 */
.L_x_37:
        /* <DEDUP_REMOVED lines=29> */
.L_x_41:
[----:B------:R-:W-:Y:S05]  /*2790*/  BSYNC.RECONVERGENT B4 ;  /* 0x0000000000047941 */ /* 0x000fea0003800200 */
.L_x_40:
        /* <DEDUP_REMOVED lines=21> */
.L_x_43:
[----:B------:R-:W-:Y:S05]  /*28f0*/  BSYNC.RECONVERGENT B4 ;  /* 0x0000000000047941 */ /* 0x000fea0003800200 */
.L_x_42:
        /* <DEDUP_REMOVED lines=16> */
.L_x_36:
[----:B------:R-:W-:Y:S05]  /*2a00*/  BSYNC.RECONVERGENT B0 ;  /* 0x0000000000007941 */ /* 0x000fea0003800200 */
.L_x_35:
[----:B------:R-:W-:-:S04]  /*2a10*/  IADD3 R77, PT, PT, R77, 0x1, RZ ;  /* 0x000000014d4d7810 */ /* 0x000fc80007ffe0ff */
[----:B------:R-:W-:-:S13]  /*2a20*/  ISETP.GE.AND P5, PT, R77, R74, PT ;  /* 0x0000004a4d00720c */ /* 0x000fda0003fa6270 */
[----:B------:R-:W-:Y:S05]  /*2a30*/  @!P5 BRA `(.L_x_44) ;  /* 0xfffffff80010d947 */ /* 0x000fea000383ffff */
[----:B------:R-:W-:Y:S05]  /*2a40*/  BSYNC.RECONVERGENT B1 ;  /* 0x0000000000017941 */ /* 0x000fea0003800200 */
.L_x_34:
[----:B------:R-:W-:-:S07]  /*2a50*/  FMUL R49, R78, 0.25 ;  /* 0x3e8000004e317820 */ /* 0x000fce0000400000 */
.L_x_33:
[----:B------:R-:W-:Y:S05]  /*2a60*/  BSYNC.RECONVERGENT B2 ;  /* 0x0000000000027941 */ /* 0x000fea0003800200 */
.L_x_32:
[----:B------:R0:W-:Y:S02]  /*2a70*/  STG.E desc[UR6][R50.64+0x8], R49 ;  /* 0x0000083132007986 */ /* 0x0001e4000c101906 */
.L_x_31:
[----:B------:R-:W-:Y:S05]  /*2a80*/  BSYNC.RECONVERGENT B3 ;  /* 0x0000000000037941 */ /* 0x000fea0003800200 */
.L_x_30:
        /* <DEDUP_REMOVED lines=29> */
.L_x_59:
        /* <DEDUP_REMOVED lines=12> */
.L_x_54:
        /* <DEDUP_REMOVED lines=39> */
.L_x_53:
[----:B------:R-:W-:Y:S05]  /*2f90*/  BSYNC.RECONVERGENT B4 ;  /* 0x0000000000047941 */ /* 0x000fea0003800200 */
.L_x_52:
        /* <DEDUP_REMOVED lines=29> */
.L_x_56:
[----:B------:R-:W-:Y:S05]  /*3170*/  BSYNC.RECONVERGENT B4 ;  /* 0x0000000000047941 */ /* 0x000fea0003800200 */
.L_x_55:
        /* <DEDUP_REMOVED lines=21> */
.L_x_58:
[----:B------:R-:W-:Y:S05]  /*32d0*/  BSYNC.RECONVERGENT B4 ;  /* 0x0000000000047941 */ /* 0x000fea0003800200 */
.L_x_57:
        /* <DEDUP_REMOVED lines=16> */
.L_x_51:
[----:B------:R-:W-:Y:S05]  /*33e0*/  BSYNC.RECONVERGENT B0 ;  /* 0x0000000000007941 */ /* 0x000fea0003800200 */
.L_x_50:
[----:B------:R-:W-:-:S04]  /*33f0*/  IADD3 R77, PT, PT, R77, 0x1, RZ ;  /* 0x000000014d4d7810 */ /* 0x000fc80007ffe0ff */
[----:B------:R-:W-:-:S13]  /*3400*/  ISETP.GE.AND P5, PT, R77, R74, PT ;  /* 0x0000004a4d00720c */ /* 0x000fda0003fa6270 */
[----:B------:R-:W-:Y:S05]  /*3410*/  @!P5 BRA `(.L_x_59) ;  /* 0xfffffff80010d947 */ /* 0x000fea000383ffff */
[----:B------:R-:W-:Y:S05]  /*3420*/  BSYNC.RECONVERGENT B1 ;  /* 0x0000000000017941 */ /* 0x000fea0003800200 */
.L_x_49:
[----:B------:R-:W-:-:S07]  /*3430*/  FMUL R49, R78, 0.25 ;  /* 0x3e8000004e317820 */ /* 0x000fce0000400000 */
.L_x_48:
[----:B------:R-:W-:Y:S05]  /*3440*/  BSYNC.RECONVERGENT B2 ;  /* 0x0000000000027941 */ /* 0x000fea0003800200 */
.L_x_47:
[----:B------:R0:W-:Y:S02]  /*3450*/  STG.E desc[UR6][R50.64+0xc], R49 ;  /* 0x00000c3132007986 */ /* 0x0001e4000c101906 */
.L_x_46:
[----:B------:R-:W-:Y:S05]  /*3460*/  BSYNC.RECONVERGENT B3 ;  /* 0x0000000000037941 */ /* 0x000fea0003800200 */
.L_x_45:
        /* <DEDUP_REMOVED lines=29> */
.L_x_74:
        /* <DEDUP_REMOVED lines=12> */
.L_x_69:
        /* <DEDUP_REMOVED lines=39> */
.L_x_68:
[----:B------:R-:W-:Y:S05]  /*3970*/  BSYNC.RECONVERGENT B4 ;  /* 0x0000000000047941 */ /* 0x000fea0003800200 */
.L_x_67:
        /* <DEDUP_REMOVED lines=29> */
.L_x_71:
[----:B------:R-:W-:Y:S05]  /*3b50*/  BSYNC.RECONVERGENT B4 ;  /* 0x0000000000047941 */ /* 0x000fea0003800200 */
.L_x_70:
        /* <DEDUP_REMOVED lines=21> */
.L_x_73:
[----:B------:R-:W-:Y:S05]  /*3cb0*/  BSYNC.RECONVERGENT B4 ;  /* 0x0000000000047941 */ /* 0x000fea0003800200 */
.L_x_72:
        /* <DEDUP_REMOVED lines=16> */
.L_x_66:
[----:B------:R-:W-:Y:S05]  /*3dc0*/  BSYNC.RECONVERGENT B0 ;  /* 0x0000000000007941 */ /* 0x000fea0003800200 */
.L_x_65:
[----:B------:R-:W-:-:S04]  /*3dd0*/  IADD3 R77, PT, PT, R77, 0x1, RZ ;  /* 0x000000014d4d7810 */ /* 0x000fc80007ffe0ff */
[----:B------:R-:W-:-:S13]  /*3de0*/  ISETP.GE.AND P5, PT, R77, R74, PT ;  /* 0x0000004a4d00720c */ /* 0x000fda0003fa6270 */
[----:B------:R-:W-:Y:S05]  /*3df0*/  @!P5 BRA `(.L_x_74) ;  /* 0xfffffff80010d947 */ /* 0x000fea000383ffff */
[----:B------:R-:W-:Y:S05]  /*3e00*/  BSYNC.RECONVERGENT B1 ;  /* 0x0000000000017941 */ /* 0x000fea0003800200 */
.L_x_64:
[----:B------:R-:W-:-:S07]  /*3e10*/  FMUL R49, R78, 0.25 ;  /* 0x3e8000004e317820 */ /* 0x000fce0000400000 */
.L_x_63:
[----:B------:R-:W-:Y:S05]  /*3e20*/  BSYNC.RECONVERGENT B2 ;  /* 0x0000000000027941 */ /* 0x000fea0003800200 */
.L_x_62:
[----:B------:R0:W-:Y:S02]  /*3e30*/  STG.E desc[UR6][R50.64+0x10], R49 ;  /* 0x0000103132007986 */ /* 0x0001e4000c101906 */
.L_x_61:
[----:B------:R-:W-:Y:S05]  /*3e40*/  BSYNC.RECONVERGENT B3 ;  /* 0x0000000000037941 */ /* 0x000fea0003800200 */
.L_x_60:
        /* <DEDUP_REMOVED lines=29> */
.L_x_89:
        /* <DEDUP_REMOVED lines=12> */
.L_x_84:
        /* <DEDUP_REMOVED lines=39> */
.L_x_83:
[----:B------:R-:W-:Y:S05]  /*4350*/  BSYNC.RECONVERGENT B4 ;  /* 0x0000000000047941 */ /* 0x000fea0003800200 */
.L_x_82:
        /* <DEDUP_REMOVED lines=29> */
.L_x_86:
[----:B------:R-:W-:Y:S05]  /*4530*/  BSYNC.RECONVERGENT B4 ;  /* 0x0000000000047941 */ /* 0x000fea0003800200 */
.L_x_85:
        /* <DEDUP_REMOVED lines=21> */
.L_x_88:
[----:B------:R-:W-:Y:S05]  /*4690*/  BSYNC.RECONVERGENT B4 ;  /* 0x0000000000047941 */ /* 0x000fea0003800200 */
.L_x_87:
        /* <DEDUP_REMOVED lines=16> */
.L_x_81:
[----:B------:R-:W-:Y:S05]  /*47a0*/  BSYNC.RECONVERGENT B0 ;  /* 0x0000000000007941 */ /* 0x000fea0003800200 */
.L_x_80:
[----:B------:R-:W-:-:S04]  /*47b0*/  IADD3 R77, PT, PT, R77, 0x1, RZ ;  /* 0x000000014d4d7810 */ /* 0x000fc80007ffe0ff */
[----:B------:R-:W-:-:S13]  /*47c0*/  ISETP.GE.AND P5, PT, R77, R74, PT ;  /* 0x0000004a4d00720c */ /* 0x000fda0003fa6270 */
[----:B------:R-:W-:Y:S05]  /*47d0*/  @!P5 BRA `(.L_x_89) ;  /* 0xfffffff80010d947 */ /* 0x000fea000383ffff */
[----:B------:R-:W-:Y:S05]  /*47e0*/  BSYNC.RECONVERGENT B1 ;  /* 0x0000000000017941 */ /* 0x000fea0003800200 */
.L_x_79:
[----:B------:R-:W-:-:S07]  /*47f0*/  FMUL R49, R78, 0.25 ;  /* 0x3e8000004e317820 */ /* 0x000fce0000400000 */
.L_x_78:
[----:B------:R-:W-:Y:S05]  /*4800*/  BSYNC.RECONVERGENT B2 ;  /* 0x0000000000027941 */ /* 0x000fea0003800200 */
.L_x_77:
[----:B------:R0:W-:Y:S02]  /*4810*/  STG.E desc[UR6][R50.64+0x14], R49 ;  /* 0x0000143132007986 */ /* 0x0001e4000c101906 */
.L_x_76:
[----:B------:R-:W-:Y:S05]  /*4820*/  BSYNC.RECONVERGENT B3 ;  /* 0x0000000000037941 */ /* 0x000fea0003800200 */
.L_x_75:
        /* <DEDUP_REMOVED lines=29> */
.L_x_104:
        /* <DEDUP_REMOVED lines=12> */
.L_x_99:
        /* <DEDUP_REMOVED lines=39> */
.L_x_98:
[----:B------:R-:W-:Y:S05]  /*4d30*/  BSYNC.RECONVERGENT B4 ;  /* 0x0000000000047941 */ /* 0x000fea0003800200 */
.L_x_97:
        /* <DEDUP_REMOVED lines=29> */
.L_x_101:
[----:B------:R-:W-:Y:S05]  /*4f10*/  BSYNC.RECONVERGENT B4 ;  /* 0x0000000000047941 */ /* 0x000fea0003800200 */
.L_x_100:
        /* <DEDUP_REMOVED lines=21> */
.L_x_103:
[----:B------:R-:W-:Y:S05]  /*5070*/  BSYNC.RECONVERGENT B4 ;  /* 0x0000000000047941 */ /* 0x000fea0003800200 */
.L_x_102:
        /* <DEDUP_REMOVED lines=16> */
.L_x_96:
[----:B------:R-:W-:Y:S05]  /*5180*/  BSYNC.RECONVERGENT B0 ;  /* 0x0000000000007941 */ /* 0x000fea0003800200 */
.L_x_95:
[----:B------:R-:W-:-:S04]  /*5190*/  IADD3 R77, PT, PT, R77, 0x1, RZ ;  /* 0x000000014d4d7810 */ /* 0x000fc80007ffe0ff */
[----:B------:R-:W-:-:S13]  /*51a0*/  ISETP.GE.AND P5, PT, R77, R74, PT ;  /* 0x0000004a4d00720c */ /* 0x000fda0003fa6270 */
[----:B------:R-:W-:Y:S05]  /*51b0*/  @!P5 BRA `(.L_x_104) ;  /* 0xfffffff80010d947 */ /* 0x000fea000383ffff */
[----:B------:R-:W-:Y:S05]  /*51c0*/  BSYNC.RECONVERGENT B1 ;  /* 0x0000000000017941 */ /* 0x000fea0003800200 */
.L_x_94:
[----:B------:R-:W-:-:S07]  /*51d0*/  FMUL R49, R78, 0.25 ;  /* 0x3e8000004e317820 */ /* 0x000fce0000400000 */
.L_x_93:
[----:B------:R-:W-:Y:S05]  /*51e0*/  BSYNC.RECONVERGENT B2 ;  /* 0x0000000000027941 */ /* 0x000fea0003800200 */
.L_x_92:
[----:B------:R0:W-:Y:S02]  /*51f0*/  STG.E desc[UR6][R50.64+0x18], R49 ;  /* 0x0000183132007986 */ /* 0x0001e4000c101906 */
.L_x_91:
[----:B------:R-:W-:Y:S05]  /*5200*/  BSYNC.RECONVERGENT B3 ;  /* 0x0000000000037941 */ /* 0x000fea0003800200 */
.L_x_90:
[----:B0-----:R-:W0:Y:S01]  /*5210*/  S2R R50, SR_TID.X ;  /* 0x0000000000327919 */ /* 0x001e220000002100 */
[----:B------:R-:W0:Y:S01]  /*5220*/  S2UR UR5, SR_CTAID.X ;  /* 0x00000000000579c3 */ /* 0x000e220000002500 */
[----:B------:R-:W-:Y:S01]  /*5230*/  HFMA2 R82, -RZ, RZ, 0, 4.17232513427734375e-07 ;  /* 0x00000007ff527431 */ /* 0x000fe200000001ff */
[----:B------:R-:W1:Y:S01]  /*5240*/  LDCU UR10, c[0x0][0x39c] ;  /* 0x00007380ff0a77ac */ /* 0x000e620008000800 */
[----:B------:R-:W2:Y:S01]  /*5250*/  S2R R78, SR_TID.Y ;  /* 0x00000000004e7919 */ /* 0x000ea20000002200 */
[----:B------:R-:W-:Y:S01]  /*5260*/  BSSY.RECONVERGENT B3, `(.L_x_105) ;  /* 0x00000a2000037945 */ /* 0x000fe20003800200 */
[----:B------:R-:W3:Y:S03]  /*5270*/  S2R R81, SR_TID.Z ;  /* 0x0000000000517919 */ /* 0x000ee60000002300 */
[----:B------:R-:W0:Y:S08]  /*5280*/  LDC R77, c[0x0][0x360] ;  /* 0x0000d800ff4d7b82 */ /* 0x000e300000000800 */
[----:B------:R-:W2:Y:S08]  /*5290*/  S2UR UR8, SR_CTAID.Y ;  /* 0x00000000000879c3 */ /* 0x000eb00000002600 */
[----:B------:R-:W2:Y:S08]  /*52a0*/  LDC R79, c[0x0][0x364] ;  /* 0x0000d900ff4f7b82 */ /* 0x000eb00000000800 */
[----:B------:R-:W4:Y:S01]  /*52b0*/  LDC.64 R48, c[0x0][0x3a0] ;  /* 0x0000e800ff307b82 */ /* 0x000f220000000a00 */
[----:B0-----:R-:W-:Y:S01]  /*52c0*/  IMAD R77, R77, UR5, R50 ;  /* 0x000000054d4d7c24 */ /* 0x001fe2000f8e0232 */
[----:B------:R-:W0:Y:S06]  /*52d0*/  LDCU UR5, c[0x0][0x3b0] ;  /* 0x00007600ff0577ac */ /* 0x000e2c0008000800 */
[----:B------:R-:W3:Y:S08]  /*52e0*/  S2UR UR9, SR_CTAID.Z ;  /* 0x00000000000979c3 */ /* 0x000ef00000002700 */
[----:B------:R-:W3:Y:S01]  /*52f0*/  LDC R80, c[0x0][0x368] ;  /* 0x0000da00ff507b82 */ /* 0x000ee20000000800 */
[----:B--2---:R-:W-:Y:S01]  /*5300*/  IMAD R79, R79, UR8, R78 ;  /* 0x000000084f4f7c24 */ /* 0x004fe2000f8e024e */
[----:B------:R-:W-:-:S02]  /*5310*/  LEA R78, R77, -R77, 0x3 ;  /* 0x8000004d4d4e7211 */ /* 0x000fc400078e18ff */
[----:B0-----:R-:W-:Y:S01]  /*5320*/  IADD3 R76, PT, PT, R76, UR5, RZ ;  /* 0x000000054c4c7c10 */ /* 0x001fe2000fffe0ff */
[----:B------:R-:W-:-:S03]  /*5330*/  IMAD R79, R79, R82, 0x1 ;  /* 0x000000014f4f7424 */ /* 0x000fc600078e0252 */
[----:B------:R-:W0:Y:S01]  /*5340*/  LDC.64 R50, c[0x0][0x3a8] ;  /* 0x0000ea00ff327b82 */ /* 0x000e220000000a00 */
[-C--:B----4-:R-:W-:Y:S01]  /*5350*/  ISETP.GE.AND P5, PT, R78, R49.reuse, PT ;  /* 0x000000314e00720c */ /* 0x090fe20003fa6270 */
[----:B------:R-:W-:-:S03]  /*5360*/  IMAD R49, R0, R49, R49 ;  /* 0x0000003100317224 */ /* 0x000fc600078e0231 */
[----:B------:R-:W-:Y:S02]  /*5370*/  ISETP.GE.OR P5, PT, R79, R48, P5 ;  /* 0x000000304f00720c */ /* 0x000fe40002fa6670 */
[----:B------:R-:W-:Y:S01]  /*5380*/  IADD3 R49, PT, PT, R49, R78, RZ ;  /* 0x0000004e31317210 */ /* 0x000fe20007ffe0ff */
[----:B---3--:R-:W-:-:S05]  /*5390*/  IMAD R77, R80, UR9, R81 ;  /* 0x00000009504d7c24 */ /* 0x008fca000f8e0251 */
[----:B-1----:R-:W-:Y:S01]  /*53a0*/  ISETP.GE.OR P5, PT, R77, UR10, P5 ;  /* 0x0000000a4d007c0c */ /* 0x002fe2000afa6670 */
[----:B0-----:R-:W-:-:S12]  /*53b0*/  IMAD.WIDE R50, R49, 0x4, R50 ;  /* 0x0000000431327825 */ /* 0x001fd800078e0232 */
        /* <DEDUP_REMOVED lines=8> */
.L_x_119:
        /* <DEDUP_REMOVED lines=9> */
[----:B------:R-:W2:Y:S01]  /*54d0*/  LDCU UR8, c[0x0][0x38c] ;  /* 0x00007180ff0877ac */ /* 0x000ea20008000800 */
[----:B------:R-:W-:Y:S01]  /*54e0*/  BSSY.RECONVERGENT B4, `(.L_x_112) ;  /* 0x0000036000047945 */ /* 0x000fe20003800200 */
[----:B------:R-:W-:Y:S01]  /*54f0*/  ISETP.NE.AND P5, PT, R33, RZ, PT ;  /* 0x000000ff2100720c */ /* 0x000fe20003fa5270 */
[----:B------:R-:W3:Y:S01]  /*5500*/  LDC R85, c[0x0][0x3bc] ;  /* 0x0000ef00ff557b82 */ /* 0x000ee20000000800 */
[----:B0-----:R-:W-:-:S04]  /*5510*/  IMAD R48, R81, UR5, R82 ;  /* 0x0000000551307c24 */ /* 0x001fc8000f8e0252 */
[----:B-1----:R-:W-:-:S04]  /*5520*/  IMAD R48, R48, R83, RZ ;  /* 0x0000005330307224 */ /* 0x002fc800078e02ff */
[----:B---3--:R-:W-:-:S04]  /*5530*/  IMAD R49, R48, 0x7, -R85 ;  /* 0x0000000730317824 */ /* 0x008fc800078e0a55 */
[----:B--2---:R-:W-:Y:S01]  /*5540*/  IMAD R79, R80, UR8, R49 ;  /* 0x00000008504f7c24 */ /* 0x004fe2000f8e0231 */
[----:B------:R-:W-:Y:S01]  /*5550*/  IADD3 R80, PT, PT, R46, -R49, RZ ;  /* 0x800000312e507210 */ /* 0x000fe20007ffe0ff */
[----:B------:R-:W-:Y:S06]  /*5560*/  @P6 BRA `(.L_x_113) ;  /* 0x0000000000b46947 */ /* 0x000fec0003800000 */
[----:B------:R-:W0:Y:S02]  /*5570*/  LDCU UR5, c[0x0][0x360] ;  /* 0x00006c00ff0577ac */ /* 0x000e240008000800 */
[----:B0-----:R-:W-:Y:S02]  /*5580*/  IMAD R48, R81, UR5, R82 ;  /* 0x0000000551307c24 */ /* 0x001fe4000f8e0252 */
[----:B------:R-:W-:Y:S02]  /*5590*/  HFMA2 R81, -RZ, RZ, 0, 0 ;  /* 0x00000000ff517431 */ /* 0x000fe400000001ff */
[----:B------:R-:W-:-:S04]  /*55a0*/  IMAD R48, R48, R83, RZ ;  /* 0x0000005330307224 */ /* 0x000fc800078e02ff */
[----:B------:R-:W-:-:S05]  /*55b0*/  IMAD R49, R48, -0x7, R85 ;  /* 0xfffffff930317824 */ /* 0x000fca00078e0255 */
[----:B------:R-:W-:-:S07]  /*55c0*/  IADD3 R80, PT, PT, R46, R49, RZ ;  /* 0x000000312e507210 */ /* 0x000fce0007ffe0ff */
.L_x_114:
        /* <DEDUP_REMOVED lines=14> */
[----:B---3--:R-:W-:-:S04]  /*56b0*/  FADD R84, R85, R84 ;  /* 0x0000005455547221 */ /* 0x008fc80000000000 */
[----:B----4-:R-:W-:Y:S02]  /*56c0*/  FADD R84, R84, R87 ;  /* 0x0000005754547221 */ /* 0x010fe40000000000 */
[----:B------:R-:W3:Y:S02]  /*56d0*/  LDG.E R87, desc[UR6][R48.64+0x2c] ;  /* 0x00002c0630577981 */ /* 0x000ee4000c1e1900 */
[----:B-----5:R-:W-:-:S04]  /*56e0*/  FADD R84, R84, R89 ;  /* 0x0000005954547221 */ /* 0x020fc80000000000 */
[----:B------:R-:W-:Y:S02]  /*56f0*/  FADD R86, R84, R91 ;  /* 0x0000005b54567221 */ /* 0x000fe40000000000 */
[----:B------:R-:W4:Y:S02]  /*5700*/  LDG.E R84, desc[UR6][R48.64+0x20] ;  /* 0x0000200630547981 */ /* 0x000f24000c1e1900 */
[----:B------:R-:W-:Y:S02]  /*5710*/  FADD R85, R86, R83 ;  /* 0x0000005356557221 */ /* 0x000fe40000000000 */
[----:B------:R-:W5:Y:S04]  /*5720*/  LDG.E R83, desc[UR6][R48.64+0x24] ;  /* 0x0000240630537981 */ /* 0x000f68000c1e1900 */
[----:B------:R-:W3:Y:S01]  /*5730*/  LDG.E R86, desc[UR6][R48.64+0x30] ;  /* 0x0000300630567981 */ /* 0x000ee2000c1e1900 */
[----:B------:R-:W-:-:S03]  /*5740*/  FADD R89, R85, R82 ;  /* 0x0000005255597221 */ /* 0x000fc60000000000 */
[----:B------:R-:W3:Y:S04]  /*5750*/  LDG.E R82, desc[UR6][R48.64+0x34] ;  /* 0x0000340630527981 */ /* 0x000ee8000c1e1900 */
[----:B------:R-:W3:Y:S01]  /*5760*/  LDG.E R85, desc[UR6][R48.64+0x38] ;  /* 0x0000380630557981 */ /* 0x000ee2000c1e1900 */
[----:B------:R-:W-:-:S04]  /*5770*/  IADD3 R81, PT, PT, R81, 0x10, RZ ;  /* 0x0000001051517810 */ /* 0x000fc80007ffe0ff */
[----:B------:R-:W-:Y:S02]  /*5780*/  ISETP.NE.AND P6, PT, R81, R32, PT ;  /* 0x000000205100720c */ /* 0x000fe40003fc5270 */
[----:B------:R-:W-:Y:S01]  /*5790*/  IADD3 R80, PT, PT, R80, 0x10, RZ ;  /* 0x0000001050507810 */ /* 0x000fe20007ffe0ff */
[----:B--2---:R-:W-:-:S04]  /*57a0*/  FADD R89, R89, R78 ;  /* 0x0000004e59597221 */ /* 0x004fc80000000000 */
[----:B----4-:R-:W-:-:S04]  /*57b0*/  FADD R84, R89, R84 ;  /* 0x0000005459547221 */ /* 0x010fc80000000000 */
[----:B-----5:R-:W-:-:S04]  /*57c0*/  FADD R83, R84, R83 ;  /* 0x0000005354537221 */ /* 0x020fc80000000000 */
[----:B------:R-:W-:-:S04]  /*57d0*/  FADD R90, R83, R90 ;  /* 0x0000005a535a7221 */ /* 0x000fc80000000000 */
[----:B---3--:R-:W-:-:S04]  /*57e0*/  FADD R87, R90, R87 ;  /* 0x000000575a577221 */ /* 0x008fc80000000000 */
[----:B------:R-:W-:-:S04]  /*57f0*/  FADD R87, R87, R86 ;  /* 0x0000005657577221 */ /* 0x000fc80000000000 */
[----:B------:R-:W-:-:S04]  /*5800*/  FADD R82, R87, R82 ;  /* 0x0000005257527221 */ /* 0x000fc80000000000 */
[----:B------:R-:W-:-:S04]  /*5810*/  FADD R85, R82, R85 ;  /* 0x0000005552557221 */ /* 0x000fc80000000000 */
[----:B------:R-:W-:Y:S01]  /*5820*/  FADD R78, R85, R88 ;  /* 0x00000058554e7221 */ /* 0x000fe20000000000 */
[----:B------:R-:W-:Y:S06]  /*5830*/  @P6 BRA `(.L_x_114) ;  /* 0xfffffffc00646947 */ /* 0x000fec000383ffff */
.L_x_113:
[----:B------:R-:W-:Y:S05]  /*5840*/  BSYNC.RECONVERGENT B4 ;  /* 0x0000000000047941 */ /* 0x000fea0003800200 */
.L_x_112:
        /* <DEDUP_REMOVED lines=26> */
.L_x_116:
[----:B------:R-:W-:Y:S05]  /*59f0*/  BSYNC.RECONVERGENT B4 ;  /* 0x0000000000047941 */ /* 0x000fea0003800200 */
.L_x_115:
        /* <DEDUP_REMOVED lines=18> */
.L_x_118:
[----:B------:R-:W-:Y:S05]  /*5b20*/  BSYNC.RECONVERGENT B4 ;  /* 0x0000000000047941 */ /* 0x000fea0003800200 */
.L_x_117:
        /* <DEDUP_REMOVED lines=13> */
.L_x_111:
[----:B------:R-:W-:Y:S05]  /*5c00*/  BSYNC.RECONVERGENT B0 ;  /* 0x0000000000007941 */ /* 0x000fea0003800200 */
.L_x_110:
[----:B------:R-:W-:-:S04]  /*5c10*/  IADD3 R77, PT, PT, R77, 0x1, RZ ;  /* 0x000000014d4d7810 */ /* 0x000fc80007ffe0ff */
[----:B------:R-:W-:-:S13]  /*5c20*/  ISETP.GE.AND P5, PT, R77, R64, PT ;  /* 0x000000404d00720c */ /* 0x000fda0003fa6270 */
[----:B------:R-:W-:Y:S05]  /*5c30*/  @!P5 BRA `(.L_x_119) ;  /* 0xfffffff80000d947 */ /* 0x000fea000383ffff */
[----:B------:R-:W-:Y:S05]  /*5c40*/  BSYNC.RECONVERGENT B1 ;  /* 0x0000000000017941 */ /* 0x000fea0003800200 */
.L_x_109:
[----:B------:R-:W-:-:S07]  /*5c50*/  FMUL R49, R78, 0.25 ;  /* 0x3e8000004e317820 */ /* 0x000fce0000400000 */
.L_x_108:
[----:B------:R-:W-:Y:S05]  /*5c60*/  BSYNC.RECONVERGENT B2 ;  /* 0x0000000000027941 */ /* 0x000fea0003800200 */
.L_x_107:
[----:B------:R0:W-:Y:S02]  /*5c70*/  STG.E desc[UR6][R50.64], R49 ;  /* 0x0000003132007986 */ /* 0x0001e4000c101906 */
.L_x_106:
[----:B------:R-:W-:Y:S05]  /*5c80*/  BSYNC.RECONVERGENT B3 ;  /* 0x0000000000037941 */ /* 0x000fea0003800200 */
.L_x_105:
        /* <DEDUP_REMOVED lines=16> */
[----:B---3--:R-:W-:Y:S01]  /*5d90*/  ISETP.GE.AND P5, PT, R49, UR11, PT ;  /* 0x0000000b31007c0c */ /* 0x008fe2000bfa6270 */
[----:B------:R-:W-:-:S05]  /*5da0*/  IMAD R48, R48, R78, 0x1 ;  /* 0x0000000130307424 */ /* 0x000fca00078e024e */
        /* <DEDUP_REMOVED lines=11> */
.L_x_134:
        /* <DEDUP_REMOVED lines=12> */
.L_x_129:
        /* <DEDUP_REMOVED lines=39> */
.L_x_128:
[----:B------:R-:W-:Y:S05]  /*6190*/  BSYNC.RECONVERGENT B4 ;  /* 0x0000000000047941 */ /* 0x000fea0003800200 */
.L_x_127:
        /* <DEDUP_REMOVED lines=29> */
.L_x_131:
[----:B------:R-:W-:Y:S05]  /*6370*/  BSYNC.RECONVERGENT B4 ;  /* 0x0000000000047941 */ /* 0x000fea0003800200 */
.L_x_130:
        /* <DEDUP_REMOVED lines=21> */
.L_x_133:
[----:B------:R-:W-:Y:S05]  /*64d0*/  BSYNC.RECONVERGENT B4 ;  /* 0x0000000000047941 */ /* 0x000fea0003800200 */
.L_x_132:
        /* <DEDUP_REMOVED lines=16> */
.L_x_126:
[----:B------:R-:W-:Y:S05]  /*65e0*/  BSYNC.RECONVERGENT B0 ;  /* 0x0000000000007941 */ /* 0x000fea0003800200 */
.L_x_125:
[----:B------:R-:W-:-:S04]  /*65f0*/  IADD3 R77, PT, PT, R77, 0x1, RZ ;  /* 0x000000014d4d7810 */ /* 0x000fc80007ffe0ff */
[----:B------:R-:W-:-:S13]  /*6600*/  ISETP.GE.AND P5, PT, R77, R64, PT ;  /* 0x000000404d00720c */ /* 0x000fda0003fa6270 */
[----:B------:R-:W-:Y:S05]  /*6610*/  @!P5 BRA `(.L_x_134) ;  /* 0xfffffff80010d947 */ /* 0x000fea000383ffff */
[----:B------:R-:W-:Y:S05]  /*6620*/  BSYNC.RECONVERGENT B1 ;  /* 0x0000000000017941 */ /* 0x000fea0003800200 */
.L_x_124:
[----:B------:R-:W-:-:S07]  /*6630*/  FMUL R49, R78, 0.25 ;  /* 0x3e8000004e317820 */ /* 0x000fce0000400000 */
.L_x_123:
[----:B------:R-:W-:Y:S05]  /*6640*/  BSYNC.RECONVERGENT B2 ;  /* 0x0000000000027941 */ /* 0x000fea0003800200 */
.L_x_122:
[----:B------:R0:W-:Y:S02]  /*6650*/  STG.E desc[UR6][R50.64+0x4], R49 ;  /* 0x0000043132007986 */ /* 0x0001e4000c101906 */
.L_x_121:
[----:B------:R-:W-:Y:S05]  /*6660*/  BSYNC.RECONVERGENT B3 ;  /* 0x0000000000037941 */ /* 0x000fea0003800200 */
.L_x_120:
        /* <DEDUP_REMOVED lines=29> */
.L_x_149:
        /* <DEDUP_REMOVED lines=12> */
.L_x_144:
        /* <DEDUP_REMOVED lines=39> */
.L_x_143:
[----:B------:R-:W-:Y:S05]  /*6b70*/  BSYNC.RECONVERGENT B4 ;  /* 0x0000000000047941 */ /* 0x000fea0003800200 */
.L_x_142:
        /* <DEDUP_REMOVED lines=29> */
.L_x_146:
[----:B------:R-:W-:Y:S05]  /*6d50*/  BSYNC.RECONVERGENT B4 ;  /* 0x0000000000047941 */ /* 0x000fea0003800200 */
.L_x_145:
        /* <DEDUP_REMOVED lines=21> */
.L_x_148:
[----:B------:R-:W-:Y:S05]  /*6eb0*/  BSYNC.RECONVERGENT B4 ;  /* 0x0000000000047941 */ /* 0x000fea0003800200 */
.L_x_147:
        /* <DEDUP_REMOVED lines=16> */
.L_x_141:
[----:B------:R-:W-:Y:S05]  /*6fc0*/  BSYNC.RECONVERGENT B0 ;  /* 0x0000000000007941 */ /* 0x000fea0003800200 */
.L_x_140:
[----:B------:R-:W-:-:S04]  /*6fd0*/  IADD3 R77, PT, PT, R77, 0x1, RZ ;  /* 0x000000014d4d7810 */ /* 0x000fc80007ffe0ff */
[----:B------:R-:W-:-:S13]  /*6fe0*/  ISETP.GE.AND P5, PT, R77, R64, PT ;  /* 0x000000404d00720c */ /* 0x000fda0003fa6270 */
[----:B------:R-:W-:Y:S05]  /*6ff0*/  @!P5 BRA `(.L_x_149) ;  /* 0xfffffff80010d947 */ /* 0x000fea000383ffff */
[----:B------:R-:W-:Y:S05]  /*7000*/  BSYNC.RECONVERGENT B1 ;  /* 0x0000000000017941 */ /* 0x000fea0003800200 */
.L_x_139:
[----:B------:R-:W-:-:S07]  /*7010*/  FMUL R49, R78, 0.25 ;  /* 0x3e8000004e317820 */ /* 0x000fce0000400000 */
.L_x_138:
[----:B------:R-:W-:Y:S05]  /*7020*/  BSYNC.RECONVERGENT B2 ;  /* 0x0000000000027941 */ /* 0x000fea0003800200 */
.L_x_137:
[----:B------:R0:W-:Y:S02]  /*7030*/  STG.E desc[UR6][R50.64+0x8], R49 ;  /* 0x0000083132007986 */ /* 0x0001e4000c101906 */
.L_x_136:
[----:B------:R-:W-:Y:S05]  /*7040*/  BSYNC.RECONVERGENT B3 ;  /* 0x0000000000037941 */ /* 0x000fea0003800200 */
.L_x_135:
        /* <DEDUP_REMOVED lines=29> */
.L_x_164:
        /* <DEDUP_REMOVED lines=12> */
.L_x_159:
        /* <DEDUP_REMOVED lines=39> */
.L_x_158:
[----:B------:R-:W-:Y:S05]  /*7550*/  BSYNC.RECONVERGENT B4 ;  /* 0x0000000000047941 */ /* 0x000fea0003800200 */
.L_x_157:
        /* <DEDUP_REMOVED lines=29> */
.L_x_161:
[----:B------:R-:W-:Y:S05]  /*7730*/  BSYNC.RECONVERGENT B4 ;  /* 0x0000000000047941 */ /* 0x000fea0003800200 */
.L_x_160:
        /* <DEDUP_REMOVED lines=21> */
.L_x_163:
[----:B------:R-:W-:Y:S05]  /*7890*/  BSYNC.RECONVERGENT B4 ;  /* 0x0000000000047941 */ /* 0x000fea0003800200 */
.L_x_162:
        /* <DEDUP_REMOVED lines=16> */
.L_x_156:
[----:B------:R-:W-:Y:S05]  /*79a0*/  BSYNC.RECONVERGENT B0 ;  /* 0x0000000000007941 */ /* 0x000fea0003800200 */
.L_x_155:
[----:B------:R-:W-:-:S04]  /*79b0*/  IADD3 R77, PT, PT, R77, 0x1, RZ ;  /* 0x000000014d4d7810 */ /* 0x000fc80007ffe0ff */
[----:B------:R-:W-:-:S13]  /*79c0*/  ISETP.GE.AND P5, PT, R77, R64, PT ;  /* 0x000000404d00720c */ /* 0x000fda0003fa6270 */
[----:B------:R-:W-:Y:S05]  /*79d0*/  @!P5 BRA `(.L_x_164) ;  /* 0xfffffff80010d947 */ /* 0x000fea000383ffff */
[----:B------:R-:W-:Y:S05]  /*79e0*/  BSYNC.RECONVERGENT B1 ;  /* 0x0000000000017941 */ /* 0x000fea0003800200 */
.L_x_154:
[----:B------:R-:W-:-:S07]  /*79f0*/  FMUL R49, R78, 0.25 ;  /* 0x3e8000004e317820 */ /* 0x000fce0000400000 */
.L_x_153:
[----:B------:R-:W-:Y:S05]  /*7a00*/  BSYNC.RECONVERGENT B2 ;  /* 0x0000000000027941 */ /* 0x000fea0003800200 */
.L_x_152:
[----:B------:R0:W-:Y:S02]  /*7a10*/  STG.E desc[UR6][R50.64+0xc], R49 ;  /* 0x00000c3132007986 */ /* 0x0001e4000c101906 */
.L_x_151:
[----:B------:R-:W-:Y:S05]  /*7a20*/  BSYNC.RECONVERGENT B3 ;  /* 0x0000000000037941 */ /* 0x000fea0003800200 */
.L_x_150:
        /* <DEDUP_REMOVED lines=29> */
.L_x_179:
        /* <DEDUP_REMOVED lines=12> */
.L_x_174:
        /* <DEDUP_REMOVED lines=39> */
.L_x_173:
[----:B------:R-:W-:Y:S05]  /*7f30*/  BSYNC.RECONVERGENT B4 ;  /* 0x0000000000047941 */ /* 0x000fea0003800200 */
.L_x_172:
        /* <DEDUP_REMOVED lines=29> */
.L_x_176:
[----:B------:R-:W-:Y:S05]  /*8110*/  BSYNC.RECONVERGENT B4 ;  /* 0x0000000000047941 */ /* 0x000fea0003800200 */
.L_x_175:
        /* <DEDUP_REMOVED lines=21> */
.L_x_178:
[----:B------:R-:W-:Y:S05]  /*8270*/  BSYNC.RECONVERGENT B4 ;  /* 0x0000000000047941 */ /* 0x000fea0003800200 */
.L_x_177:
        /* <DEDUP_REMOVED lines=16> */
.L_x_171:
[----:B------:R-:W-:Y:S05]  /*8380*/  BSYNC.RECONVERGENT B0 ;  /* 0x0000000000007941 */ /* 0x000fea0003800200 */
.L_x_170:
[----:B------:R-:W-:-:S04]  /*8390*/  IADD3 R77, PT, PT, R77, 0x1, RZ ;  /* 0x000000014d4d7810 */ /* 0x000fc80007ffe0ff */
[----:B------:R-:W-:-:S13]  /*83a0*/  ISETP.GE.AND P5, PT, R77, R64, PT ;  /* 0x000000404d00720c */ /* 0x000fda0003fa6270 */
[----:B------:R-:W-:Y:S05]  /*83b0*/  @!P5 BRA `(.L_x_179) ;  /* 0xfffffff80010d947 */ /* 0x000fea000383ffff */
[----:B------:R-:W-:Y:S05]  /*83c0*/  BSYNC.RECONVERGENT B1 ;  /* 0x0000000000017941 */ /* 0x000fea0003800200 */
.L_x_169:
[----:B------:R-:W-:-:S07]  /*83d0*/  FMUL R49, R78, 0.25 ;  /* 0x3e8000004e317820 */ /* 0x000fce0000400000 */
.L_x_168:
[----:B------:R-:W-:Y:S05]  /*83e0*/  BSYNC.RECONVERGENT B2 ;  /* 0x0000000000027941 */ /* 0x000fea0003800200 */
.L_x_167:
[----:B------:R0:W-:Y:S02]  /*83f0*/  STG.E desc[UR6][R50.64+0x10], R49 ;  /* 0x0000103132007986 */ /* 0x0001e4000c101906 */
.L_x_166:
[----:B------:R-:W-:Y:S05]  /*8400*/  BSYNC.RECONVERGENT B3 ;  /* 0x0000000000037941 */ /* 0x000fea0003800200 */
.L_x_165:
        /* <DEDUP_REMOVED lines=29> */
.L_x_194:
        /* <DEDUP_REMOVED lines=12> */
.L_x_189:
        /* <DEDUP_REMOVED lines=39> */
.L_x_188:
[----:B------:R-:W-:Y:S05]  /*8910*/  BSYNC.RECONVERGENT B4 ;  /* 0x0000000000047941 */ /* 0x000fea0003800200 */
.L_x_187:
        /* <DEDUP_REMOVED lines=29> */
.L_x_191:
[----:B------:R-:W-:Y:S05]  /*8af0*/  BSYNC.RECONVERGENT B4 ;  /* 0x0000000000047941 */ /* 0x000fea0003800200 */
.L_x_190:
        /* <DEDUP_REMOVED lines=21> */
.L_x_193:
[----:B------:R-:W-:Y:S05]  /*8c50*/  BSYNC.RECONVERGENT B4 ;  /* 0x0000000000047941 */ /* 0x000fea0003800200 */
.L_x_192:
        /* <DEDUP_REMOVED lines=16> */
.L_x_186:
[----:B------:R-:W-:Y:S05]  /*8d60*/  BSYNC.RECONVERGENT B0 ;  /* 0x0000000000007941 */ /* 0x000fea0003800200 */
.L_x_185:
[----:B------:R-:W-:-:S04]  /*8d70*/  IADD3 R77, PT, PT, R77, 0x1, RZ ;  /* 0x000000014d4d7810 */ /* 0x000fc80007ffe0ff */
[----:B------:R-:W-:-:S13]  /*8d80*/  ISETP.GE.AND P5, PT, R77, R64, PT ;  /* 0x000000404d00720c */ /* 0x000fda0003fa6270 */
[----:B------:R-:W-:Y:S05]  /*8d90*/  @!P5 BRA `(.L_x_194) ;  /* 0xfffffff80010d947 */ /* 0x000fea000383ffff */
[----:B------:R-:W-:Y:S05]  /*8da0*/  BSYNC.RECONVERGENT B1 ;  /* 0x0000000000017941 */ /* 0x000fea0003800200 */
.L_x_184:
[----:B------:R-:W-:-:S07]  /*8db0*/  FMUL R49, R78, 0.25 ;  /* 0x3e8000004e317820 */ /* 0x000fce0000400000 */
.L_x_183:
[----:B------:R-:W-:Y:S05]  /*8dc0*/  BSYNC.RECONVERGENT B2 ;  /* 0x0000000000027941 */ /* 0x000fea0003800200 */
.L_x_182:
[----:B------:R0:W-:Y:S02]  /*8dd0*/  STG.E desc[UR6][R50.64+0x14], R49 ;  /* 0x0000143132007986 */ /* 0x0001e4000c101906 */
.L_x_181:
[----:B------:R-:W-:Y:S05]  /*8de0*/  BSYNC.RECONVERGENT B3 ;  /* 0x0000000000037941 */ /* 0x000fea0003800200 */
.L_x_180:
        /* <DEDUP_REMOVED lines=29> */
.L_x_209:
        /* <DEDUP_REMOVED lines=12> */
.L_x_204:
        /* <DEDUP_REMOVED lines=39> */
.L_x_203:
[----:B------:R-:W-:Y:S05]  /*92f0*/  BSYNC.RECONVERGENT B4 ;  /* 0x0000000000047941 */ /* 0x000fea0003800200 */
.L_x_202:
        /* <DEDUP_REMOVED lines=29> */
.L_x_206:
[----:B------:R-:W-:Y:S05]  /*94d0*/  BSYNC.RECONVERGENT B4 ;  /* 0x0000000000047941 */ /* 0x000fea0003800200 */
.L_x_205:
        /* <DEDUP_REMOVED lines=21> */
.L_x_208:
[----:B------:R-:W-:Y:S05]  /*9630*/  BSYNC.RECONVERGENT B4 ;  /* 0x0000000000047941 */ /* 0x000fea0003800200 */
.L_x_207:
        /* <DEDUP_REMOVED lines=16> */
.L_x_201:
[----:B------:R-:W-:Y:S05]  /*9740*/  BSYNC.RECONVERGENT B0 ;  /* 0x0000000000007941 */ /* 0x000fea0003800200 */
.L_x_200:
[----:B------:R-:W-:-:S04]  /*9750*/  IADD3 R77, PT, PT, R77, 0x1, RZ ;  /* 0x000000014d4d7810 */ /* 0x000fc80007ffe0ff */
[----:B------:R-:W-:-:S13]  /*9760*/  ISETP.GE.AND P5, PT, R77, R64, PT ;  /* 0x000000404d00720c */ /* 0x000fda0003fa6270 */
[----:B------:R-:W-:Y:S05]  /*9770*/  @!P5 BRA `(.L_x_209) ;  /* 0xfffffff80010d947 */ /* 0x000fea000383ffff */
[----:B------:R-:W-:Y:S05]  /*9780*/  BSYNC.RECONVERGENT B1 ;  /* 0x0000000000017941 */ /* 0x000fea0003800200 */
.L_x_199:
[----:B------:R-:W-:-:S07]  /*9790*/  FMUL R49, R78, 0.25 ;  /* 0x3e8000004e317820 */ /* 0x000fce0000400000 */
.L_x_198:
[----:B------:R-:W-:Y:S05]  /*97a0*/  BSYNC.RECONVERGENT B2 ;  /* 0x0000000000027941 */ /* 0x000fea0003800200 */
.L_x_197:
[----:B------:R0:W-:Y:S02]  /*97b0*/  STG.E desc[UR6][R50.64+0x18], R49 ;  /* 0x0000183132007986 */ /* 0x0001e4000c101906 */
.L_x_196:
[----:B------:R-:W-:Y:S05]  /*97c0*/  BSYNC.RECONVERGENT B3 ;  /* 0x0000000000037941 */ /* 0x000fea0003800200 */
.L_x_195:
[----:B0-----:R-:W0:Y:S01]  /*97d0*/  S2R R49, SR_TID.X ;  /* 0x0000000000317919 */ /* 0x001e220000002100 */
[----:B------:R-:W0:Y:S01]  /*97e0*/  S2UR UR5, SR_CTAID.X ;  /* 0x00000000000579c3 */ /* 0x000e220000002500 */
[----:B------:R-:W1:Y:S01]  /*97f0*/  LDCU.64 UR10, c[0x0][0x3a0] ;  /* 0x00007400ff0a77ac */ /* 0x000e620008000a00 */
[----:B------:R-:W-:Y:S01]  /*9800*/  BSSY.RECONVERGENT B3, `(.L_x_210) ;  /* 0x00000a4000037945 */ /* 0x000fe20003800200 */
[----:B------:R-:W2:Y:S01]  /*9810*/  S2R R80, SR_TID.Y ;  /* 0x0000000000507919 */ /* 0x000ea20000002200 */
[----:B------:R-:W3:Y:S01]  /*9820*/  LDCU UR12, c[0x0][0x39c] ;  /* 0x00007380ff0c77ac */ /* 0x000ee20008000800 */
[----:B------:R-:W4:Y:S03]  /*9830*/  S2R R79, SR_TID.Z ;  /* 0x00000000004f7919 */ /* 0x000f260000002300 */
[----:B------:R-:W0:Y:S08]  /*9840*/  LDC R48, c[0x0][0x360] ;  /* 0x0000d800ff307b82 */ /* 0x000e300000000800 */
[----:B------:R-:W2:Y:S08]  /*9850*/  S2UR UR8, SR_CTAID.Y ;  /* 0x00000000000879c3 */ /* 0x000eb00000002600 */
[----:B------:R-:W2:Y:S08]  /*9860*/  LDC R77, c[0x0][0x364] ;  /* 0x0000d900ff4d7b82 */ /* 0x000eb00000000800 */
[----:B------:R-:W4:Y:S01]  /*9870*/  S2UR UR9, SR_CTAID.Z ;  /* 0x00000000000979c3 */ /* 0x000f220000002700 */
[----:B0-----:R-:W-:Y:S01]  /*9880*/  IMAD R48, R48, UR5, R49 ;  /* 0x0000000530307c24 */ /* 0x001fe2000f8e0231 */
[----:B------:R-:W0:Y:S04]  /*9890*/  LDCU UR5, c[0x0][0x3b0] ;  /* 0x00007600ff0577ac */ /* 0x000e280008000800 */
[----:B------:R-:W-:-:S02]  /*98a0*/  LEA R49, R48, -R48, 0x3 ;  /* 0x8000003030317211 */ /* 0x000fc400078e18ff */
[----:B------:R-:W4:Y:S01]  /*98b0*/  LDC R78, c[0x0][0x368] ;  /* 0x0000da00ff4e7b82 */ /* 0x000f220000000800 */
[----:B------:R-:W-:Y:S02]  /*98c0*/  IADD3 R48, PT, PT, R0, 0x2, RZ ;  /* 0x0000000200307810 */ /* 0x000fe40007ffe0ff */
[----:B-1----:R-:W-:-:S03]  /*98d0*/  ISETP.GE.AND P5, PT, R49, UR11, PT ;  /* 0x0000000b31007c0c */ /* 0x002fc6000bfa6270 */
[----:B------:R-:W-:Y:S02]  /*98e0*/  IMAD R49, R48, UR11, R49 ;  /* 0x0000000b30317c24 */ /* 0x000fe4000f8e0231 */
[----:B--2---:R-:W-:Y:S01]  /*98f0*/  IMAD R77, R77, UR8, R80 ;  /* 0x000000084d4d7c24 */ /* 0x004fe2000f8e0250 */
[----:B------:R-:W-:Y:S01]  /*9900*/  MOV R80, 0x7 ;  /* 0x0000000700507802 */ /* 0x000fe20000000f00 */
[----:B------:R-:W1:Y:S01]  /*9910*/  LDC.64 R50, c[0x0][0x3a8] ;  /* 0x0000ea00ff327b82 */ /* 0x000e620000000a00 */
[----:B0-----:R-:W-:-:S03]  /*9920*/  IADD3 R76, PT, PT, R76, UR5, RZ ;  /* 0x000000054c4c7c10 */ /* 0x001fc6000fffe0ff */
[----:B------:R-:W-:-:S05]  /*9930*/  IMAD R77, R77, R80, 0x2 ;  /* 0x000000024d4d7424 */ /* 0x000fca00078e0250 */
[----:B------:R-:W-:Y:S01]  /*9940*/  ISETP.GE.OR P5, PT, R77, UR10, P5 ;  /* 0x0000000a4d007c0c */ /* 0x000fe2000afa6670 */
[----:B----4-:R-:W-:-:S05]  /*9950*/  IMAD R78, R78, UR9, R79 ;  /* 0x000000094e4e7c24 */ /* 0x010fca000f8e024f */
[----:B---3--:R-:W-:Y:S01]  /*9960*/  ISETP.GE.OR P5, PT, R78, UR12, P5 ;  /* 0x0000000c4e007c0c */ /* 0x008fe2000afa6670 */
[----:B-1----:R-:W-:-:S12]  /*9970*/  IMAD.WIDE R50, R49, 0x4, R50 ;  /* 0x0000000431327825 */ /* 0x002fd800078e0232 */
        /* <DEDUP_REMOVED lines=8> */
.L_x_224:
        /* <DEDUP_REMOVED lines=20> */
[----:B0-----:R-:W-:Y:S01]  /*9b40*/  IMAD R48, R81, UR5, R82 ;  /* 0x0000000551307c24 */ /* 0x001fe2000f8e0252 */
[----:B------:R-:W-:-:S03]  /*9b50*/  MOV R81, RZ ;  /* 0x000000ff00517202 */ /* 0x000fc60000000f00 */
[----:B------:R-:W-:-:S04]  /*9b60*/  IMAD R48, R48, R83, RZ ;  /* 0x0000005330307224 */ /* 0x000fc800078e02ff */
[----:B------:R-:W-:-:S05]  /*9b70*/  IMAD R49, R48, -0x7, R85 ;  /* 0xfffffff930317824 */ /* 0x000fca00078e0255 */
[----:B------:R-:W-:-:S07]  /*9b80*/  IADD3 R80, PT, PT, R46, R49, RZ ;  /* 0x000000312e507210 */ /* 0x000fce0007ffe0ff */
.L_x_219:
        /* <DEDUP_REMOVED lines=39> */
.L_x_218:
[----:B------:R-:W-:Y:S05]  /*9e00*/  BSYNC.RECONVERGENT B4 ;  /* 0x0000000000047941 */ /* 0x000fea0003800200 */
.L_x_217:
        /* <DEDUP_REMOVED lines=26> */
.L_x_221:
[----:B------:R-:W-:Y:S05]  /*9fb0*/  BSYNC.RECONVERGENT B4 ;  /* 0x0000000000047941 */ /* 0x000fea0003800200 */
.L_x_220:
        /* <DEDUP_REMOVED lines=18> */
.L_x_223:
[----:B------:R-:W-:Y:S05]  /*a0e0*/  BSYNC.RECONVERGENT B4 ;  /* 0x0000000000047941 */ /* 0x000fea0003800200 */
.L_x_222:
        /* <DEDUP_REMOVED lines=13> */
.L_x_216:
[----:B------:R-:W-:Y:S05]  /*a1c0*/  BSYNC.RECONVERGENT B0 ;  /* 0x0000000000007941 */ /* 0x000fea0003800200 */
.L_x_215:
[----:B------:R-:W-:-:S04]  /*a1d0*/  IADD3 R77, PT, PT, R77, 0x1, RZ ;  /* 0x000000014d4d7810 */ /* 0x000fc80007ffe0ff */
[----:B------:R-:W-:-:S13]  /*a1e0*/  ISETP.GE.AND P5, PT, R77, R61, PT ;  /* 0x0000003d4d00720c */ /* 0x000fda0003fa6270 */
[----:B------:R-:W-:Y:S05]  /*a1f0*/  @!P5 BRA `(.L_x_224) ;  /* 0xfffffff80000d947 */ /* 0x000fea000383ffff */
[----:B------:R-:W-:Y:S05]  /*a200*/  BSYNC.RECONVERGENT B1 ;  /* 0x0000000000017941 */ /* 0x000fea0003800200 */
.L_x_214:
[----:B------:R-:W-:-:S07]  /*a210*/  FMUL R49, R78, 0.25 ;  /* 0x3e8000004e317820 */ /* 0x000fce0000400000 */
.L_x_213:
[----:B------:R-:W-:Y:S05]  /*a220*/  BSYNC.RECONVERGENT B2 ;  /* 0x0000000000027941 */ /* 0x000fea0003800200 */
.L_x_212:
[----:B------:R0:W-:Y:S02]  /*a230*/  STG.E desc[UR6][R50.64], R49 ;  /* 0x0000003132007986 */ /* 0x0001e4000c101906 */
.L_x_211:
[----:B------:R-:W-:Y:S05]  /*a240*/  BSYNC.RECONVERGENT B3 ;  /* 0x0000000000037941 */ /* 0x000fea0003800200 */
.L_x_210:
        /* <DEDUP_REMOVED lines=29> */
.L_x_239:
        /* <DEDUP_REMOVED lines=12> */
.L_x_234:
        /* <DEDUP_REMOVED lines=39> */
.L_x_233:
[----:B------:R-:W-:Y:S05]  /*a750*/  BSYNC.RECONVERGENT B4 ;  /* 0x0000000000047941 */ /* 0x000fea0003800200 */
.L_x_232:
        /* <DEDUP_REMOVED lines=29> */
.L_x_236:
[----:B------:R-:W-:Y:S05]  /*a930*/  BSYNC.RECONVERGENT B4 ;  /* 0x0000000000047941 */ /* 0x000fea0003800200 */
.L_x_235:
        /* <DEDUP_REMOVED lines=21> */
.L_x_238:
[----:B------:R-:W-:Y:S05]  /*aa90*/  BSYNC.RECONVERGENT B4 ;  /* 0x0000000000047941 */ /* 0x000fea0003800200 */
.L_x_237:
        /* <DEDUP_REMOVED lines=16> */
.L_x_231:
[----:B------:R-:W-:Y:S05]  /*aba0*/  BSYNC.RECONVERGENT B0 ;  /* 0x0000000000007941 */ /* 0x000fea0003800200 */
.L_x_230:
[----:B------:R-:W-:-:S04]  /*abb0*/  IADD3 R77, PT, PT, R77, 0x1, RZ ;  /* 0x000000014d4d7810 */ /* 0x000fc80007ffe0ff */
[----:B------:R-:W-:-:S13]  /*abc0*/  ISETP.GE.AND P5, PT, R77, R61, PT ;  /* 0x0000003d4d00720c */ /* 0x000fda0003fa6270 */
[----:B------:R-:W-:Y:S05]  /*abd0*/  @!P5 BRA `(.L_x_239) ;  /* 0xfffffff80010d947 */ /* 0x000fea000383ffff */
[----:B------:R-:W-:Y:S05]  /*abe0*/  BSYNC.RECONVERGENT B1 ;  /* 0x0000000000017941 */ /* 0x000fea0003800200 */
.L_x_229:
[----:B------:R-:W-:-:S07]  /*abf0*/  FMUL R49, R78, 0.25 ;  /* 0x3e8000004e317820 */ /* 0x000fce0000400000 */
.L_x_228:
[----:B------:R-:W-:Y:S05]  /*ac00*/  BSYNC.RECONVERGENT B2 ;  /* 0x0000000000027941 */ /* 0x000fea0003800200 */
.L_x_227:
[----:B------:R0:W-:Y:S02]  /*ac10*/  STG.E desc[UR6][R50.64+0x4], R49 ;  /* 0x0000043132007986 */ /* 0x0001e4000c101906 */
.L_x_226:
[----:B------:R-:W-:Y:S05]  /*ac20*/  BSYNC.RECONVERGENT B3 ;  /* 0x0000000000037941 */ /* 0x000fea0003800200 */
.L_x_225:
        /* <DEDUP_REMOVED lines=29> */
.L_x_254:
        /* <DEDUP_REMOVED lines=12> */
.L_x_249:
        /* <DEDUP_REMOVED lines=39> */
.L_x_248:
[----:B------:R-:W-:Y:S05]  /*b130*/  BSYNC.RECONVERGENT B4 ;  /* 0x0000000000047941 */ /* 0x000fea0003800200 */
.L_x_247:
        /* <DEDUP_REMOVED lines=29> */
.L_x_251:
[----:B------:R-:W-:Y:S05]  /*b310*/  BSYNC.RECONVERGENT B4 ;  /* 0x0000000000047941 */ /* 0x000fea0003800200 */
.L_x_250:
        /* <DEDUP_REMOVED lines=21> */
.L_x_253:
[----:B------:R-:W-:Y:S05]  /*b470*/  BSYNC.RECONVERGENT B4 ;  /* 0x0000000000047941 */ /* 0x000fea0003800200 */
.L_x_252:
        /* <DEDUP_REMOVED lines=16> */
.L_x_246:
[----:B------:R-:W-:Y:S05]  /*b580*/  BSYNC.RECONVERGENT B0 ;  /* 0x0000000000007941 */ /* 0x000fea0003800200 */
.L_x_245:
[----:B------:R-:W-:-:S04]  /*b590*/  IADD3 R77, PT, PT, R77, 0x1, RZ ;  /* 0x000000014d4d7810 */ /* 0x000fc80007ffe0ff */
[----:B------:R-:W-:-:S13]  /*b5a0*/  ISETP.GE.AND P5, PT, R77, R61, PT ;  /* 0x0000003d4d00720c */ /* 0x000fda0003fa6270 */
[----:B------:R-:W-:Y:S05]  /*b5b0*/  @!P5 BRA `(.L_x_254) ;  /* 0xfffffff80010d947 */ /* 0x000fea000383ffff */
[----:B------:R-:W-:Y:S05]  /*b5c0*/  BSYNC.RECONVERGENT B1 ;  /* 0x0000000000017941 */ /* 0x000fea0003800200 */
.L_x_244:
[----:B------:R-:W-:-:S07]  /*b5d0*/  FMUL R49, R78, 0.25 ;  /* 0x3e8000004e317820 */ /* 0x000fce0000400000 */
.L_x_243:
[----:B------:R-:W-:Y:S05]  /*b5e0*/  BSYNC.RECONVERGENT B2 ;  /* 0x0000000000027941 */ /* 0x000fea0003800200 */
.L_x_242:
[----:B------:R0:W-:Y:S02]  /*b5f0*/  STG.E desc[UR6][R50.64+0x8], R49 ;  /* 0x0000083132007986 */ /* 0x0001e4000c101906 */
.L_x_241:
[----:B------:R-:W-:Y:S05]  /*b600*/  BSYNC.RECONVERGENT B3 ;  /* 0x0000000000037941 */ /* 0x000fea0003800200 */
.L_x_240:
        /* <DEDUP_REMOVED lines=29> */
.L_x_269:
        /* <DEDUP_REMOVED lines=12> */
.L_x_264:
        /* <DEDUP_REMOVED lines=39> */
.L_x_263:
[----:B------:R-:W-:Y:S05]  /*bb10*/  BSYNC.RECONVERGENT B4 ;  /* 0x0000000000047941 */ /* 0x000fea0003800200 */
.L_x_262:
        /* <DEDUP_REMOVED lines=29> */
.L_x_266:
[----:B------:R-:W-:Y:S05]  /*bcf0*/  BSYNC.RECONVERGENT B4 ;  /* 0x0000000000047941 */ /* 0x000fea0003800200 */
.L_x_265:
        /* <DEDUP_REMOVED lines=21> */
.L_x_268:
[----:B------:R-:W-:Y:S05]  /*be50*/  BSYNC.RECONVERGENT B4 ;  /* 0x0000000000047941 */ /* 0x000fea0003800200 */
.L_x_267:
        /* <DEDUP_REMOVED lines=16> */
.L_x_261:
[----:B------:R-:W-:Y:S05]  /*bf60*/  BSYNC.RECONVERGENT B0 ;  /* 0x0000000000007941 */ /* 0x000fea0003800200 */
.L_x_260:
[----:B------:R-:W-:-:S04]  /*bf70*/  IADD3 R77, PT, PT, R77, 0x1, RZ ;  /* 0x000000014d4d7810 */ /* 0x000fc80007ffe0ff */
[----:B------:R-:W-:-:S13]  /*bf80*/  ISETP.GE.AND P5, PT, R77, R61, PT ;  /* 0x0000003d4d00720c */ /* 0x000fda0003fa6270 */
[----:B------:R-:W-:Y:S05]  /*bf90*/  @!P5 BRA `(.L_x_269) ;  /* 0xfffffff80010d947 */ /* 0x000fea000383ffff */
[----:B------:R-:W-:Y:S05]  /*bfa0*/  BSYNC.RECONVERGENT B1 ;  /* 0x0000000000017941 */ /* 0x000fea0003800200 */
.L_x_259:
[----:B------:R-:W-:-:S07]  /*bfb0*/  FMUL R49, R78, 0.25 ;  /* 0x3e8000004e317820 */ /* 0x000fce0000400000 */
.L_x_258:
[----:B------:R-:W-:Y:S05]  /*bfc0*/  BSYNC.RECONVERGENT B2 ;  /* 0x0000000000027941 */ /* 0x000fea0003800200 */
.L_x_257:
[----:B------:R0:W-:Y:S02]  /*bfd0*/  STG.E desc[UR6][R50.64+0xc], R49 ;  /* 0x00000c3132007986 */ /* 0x0001e4000c101906 */
.L_x_256:
[----:B------:R-:W-:Y:S05]  /*bfe0*/  BSYNC.RECONVERGENT B3 ;  /* 0x0000000000037941 */ /* 0x000fea0003800200 */
.L_x_255:
        /* <DEDUP_REMOVED lines=29> */
.L_x_284:
        /* <DEDUP_REMOVED lines=12> */
.L_x_279:
        /* <DEDUP_REMOVED lines=39> */
.L_x_278:
[----:B------:R-:W-:Y:S05]  /*c4f0*/  BSYNC.RECONVERGENT B4 ;  /* 0x0000000000047941 */ /* 0x000fea0003800200 */
.L_x_277:
        /* <DEDUP_REMOVED lines=29> */
.L_x_281:
[----:B------:R-:W-:Y:S05]  /*c6d0*/  BSYNC.RECONVERGENT B4 ;  /* 0x0000000000047941 */ /* 0x000fea0003800200 */
.L_x_280:
        /* <DEDUP_REMOVED lines=21> */
.L_x_283:
[----:B------:R-:W-:Y:S05]  /*c830*/  BSYNC.RECONVERGENT B4 ;  /* 0x0000000000047941 */ /* 0x000fea0003800200 */
.L_x_282:
        /* <DEDUP_REMOVED lines=16> */
.L_x_276:
[----:B------:R-:W-:Y:S05]  /*c940*/  BSYNC.RECONVERGENT B0 ;  /* 0x0000000000007941 */ /* 0x000fea0003800200 */
.L_x_275:
[----:B------:R-:W-:-:S04]  /*c950*/  IADD3 R77, PT, PT, R77, 0x1, RZ ;  /* 0x000000014d4d7810 */ /* 0x000fc80007ffe0ff */
[----:B------:R-:W-:-:S13]  /*c960*/  ISETP.GE.AND P5, PT, R77, R61, PT ;  /* 0x0000003d4d00720c */ /* 0x000fda0003fa6270 */
[----:B------:R-:W-:Y:S05]  /*c970*/  @!P5 BRA `(.L_x_284) ;  /* 0xfffffff80010d947 */ /* 0x000fea000383ffff */
[----:B------:R-:W-:Y:S05]  /*c980*/  BSYNC.RECONVERGENT B1 ;  /* 0x0000000000017941 */ /* 0x000fea0003800200 */
.L_x_274:
[----:B------:R-:W-:-:S07]  /*c990*/  FMUL R49, R78, 0.25 ;  /* 0x3e8000004e317820 */ /* 0x000fce0000400000 */
.L_x_273:
[----:B------:R-:W-:Y:S05]  /*c9a0*/  BSYNC.RECONVERGENT B2 ;  /* 0x0000000000027941 */ /* 0x000fea0003800200 */
.L_x_272:
[----:B------:R0:W-:Y:S02]  /*c9b0*/  STG.E desc[UR6][R50.64+0x10], R49 ;  /* 0x0000103132007986 */ /* 0x0001e4000c101906 */
.L_x_271:
[----:B------:R-:W-:Y:S05]  /*c9c0*/  BSYNC.RECONVERGENT B3 ;  /* 0x0000000000037941 */ /* 0x000fea0003800200 */
.L_x_270:
        /* <DEDUP_REMOVED lines=29> */
.L_x_299:
        /* <DEDUP_REMOVED lines=12> */
.L_x_294:
        /* <DEDUP_REMOVED lines=39> */
.L_x_293:
[----:B------:R-:W-:Y:S05]  /*ced0*/  BSYNC.RECONVERGENT B4 ;  /* 0x0000000000047941 */ /* 0x000fea0003800200 */
.L_x_292:
        /* <DEDUP_REMOVED lines=29> */
.L_x_296:
[----:B------:R-:W-:Y:S05]  /*d0b0*/  BSYNC.RECONVERGENT B4 ;  /* 0x0000000000047941 */ /* 0x000fea0003800200 */
.L_x_295:
        /* <DEDUP_REMOVED lines=21> */
.L_x_298:
[----:B------:R-:W-:Y:S05]  /*d210*/  BSYNC.RECONVERGENT B4 ;  /* 0x0000000000047941 */ /* 0x000fea0003800200 */
.L_x_297:
        /* <DEDUP_REMOVED lines=16> */
.L_x_291:
[----:B------:R-:W-:Y:S05]  /*d320*/  BSYNC.RECONVERGENT B0 ;  /* 0x0000000000007941 */ /* 0x000fea0003800200 */
.L_x_290:
[----:B------:R-:W-:-:S04]  /*d330*/  IADD3 R77, PT, PT, R77, 0x1, RZ ;  /* 0x000000014d4d7810 */ /* 0x000fc80007ffe0ff */
[----:B------:R-:W-:-:S13]  /*d340*/  ISETP.GE.AND P5, PT, R77, R61, PT ;  /* 0x0000003d4d00720c */ /* 0x000fda0003fa6270 */
[----:B------:R-:W-:Y:S05]  /*d350*/  @!P5 BRA `(.L_x_299) ;  /* 0xfffffff80010d947 */ /* 0x000fea000383ffff */
[----:B------:R-:W-:Y:S05]  /*d360*/  BSYNC.RECONVERGENT B1 ;  /* 0x0000000000017941 */ /* 0x000fea0003800200 */
.L_x_289:
[----:B------:R-:W-:-:S07]  /*d370*/  FMUL R49, R78, 0.25 ;  /* 0x3e8000004e317820 */ /* 0x000fce0000400000 */
.L_x_288:
[----:B------:R-:W-:Y:S05]  /*d380*/  BSYNC.RECONVERGENT B2 ;  /* 0x0000000000027941 */ /* 0x000fea0003800200 */
.L_x_287:
[----:B------:R0:W-:Y:S02]  /*d390*/  STG.E desc[UR6][R50.64+0x14], R49 ;  /* 0x0000143132007986 */ /* 0x0001e4000c101906 */
.L_x_286:
[----:B------:R-:W-:Y:S05]  /*d3a0*/  BSYNC.RECONVERGENT B3 ;  /* 0x0000000000037941 */ /* 0x000fea0003800200 */
.L_x_285:
        /* <DEDUP_REMOVED lines=29> */
.L_x_314:
        /* <DEDUP_REMOVED lines=12> */
.L_x_309:
        /* <DEDUP_REMOVED lines=39> */
.L_x_308:
[----:B------:R-:W-:Y:S05]  /*d8b0*/  BSYNC.RECONVERGENT B4 ;  /* 0x0000000000047941 */ /* 0x000fea0003800200 */
.L_x_307:
        /* <DEDUP_REMOVED lines=29> */
.L_x_311:
[----:B------:R-:W-:Y:S05]  /*da90*/  BSYNC.RECONVERGENT B4 ;  /* 0x0000000000047941 */ /* 0x000fea0003800200 */
.L_x_310:
        /* <DEDUP_REMOVED lines=21> */
.L_x_313:
[----:B------:R-:W-:Y:S05]  /*dbf0*/  BSYNC.RECONVERGENT B4 ;  /* 0x0000000000047941 */ /* 0x000fea0003800200 */
.L_x_312:
        /* <DEDUP_REMOVED lines=16> */
.L_x_306:
[----:B------:R-:W-:Y:S05]  /*dd00*/  BSYNC.RECONVERGENT B0 ;  /* 0x0000000000007941 */ /* 0x000fea0003800200 */
.L_x_305:
[----:B------:R-:W-:-:S04]  /*dd10*/  IADD3 R77, PT, PT, R77, 0x1, RZ ;  /* 0x000000014d4d7810 */ /* 0x000fc80007ffe0ff */
[----:B------:R-:W-:-:S13]  /*dd20*/  ISETP.GE.AND P5, PT, R77, R61, PT ;  /* 0x0000003d4d00720c */ /* 0x000fda0003fa6270 */
[----:B------:R-:W-:Y:S05]  /*dd30*/  @!P5 BRA `(.L_x_314) ;  /* 0xfffffff80010d947 */ /* 0x000fea000383ffff */
[----:B------:R-:W-:Y:S05]  /*dd40*/  BSYNC.RECONVERGENT B1 ;  /* 0x0000000000017941 */ /* 0x000fea0003800200 */
.L_x_304:
[----:B------:R-:W-:-:S07]  /*dd50*/  FMUL R49, R78, 0.25 ;  /* 0x3e8000004e317820 */ /* 0x000fce0000400000 */
.L_x_303:
[----:B------:R-:W-:Y:S05]  /*dd60*/  BSYNC.RECONVERGENT B2 ;  /* 0x0000000000027941 */ /* 0x000fea0003800200 */
.L_x_302:
[----:B------:R0:W-:Y:S02]  /*dd70*/  STG.E desc[UR6][R50.64+0x18], R49 ;  /* 0x0000183132007986 */ /* 0x0001e4000c101906 */
.L_x_301:
[----:B------:R-:W-:Y:S05]  /*dd80*/  BSYNC.RECONVERGENT B3 ;  /* 0x0000000000037941 */ /* 0x000fea0003800200 */
.L_x_300:
[----:B------:R-:W1:Y:S01]  /*dd90*/  S2R R80, SR_TID.Y ;  /* 0x0000000000507919 */ /* 0x000e620000002200 */
[----:B------:R-:W2:Y:S01]  /*dda0*/  LDC R48, c[0x0][0x360] ;  /* 0x0000d800ff307b82 */ /* 0x000ea20000000800 */
[----:B------:R-:W3:Y:S01]  /*ddb0*/  LDCU.64 UR10, c[0x0][0x3a0] ;  /* 0x00007400ff0a77ac */ /* 0x000ee20008000a00 */
[----:B------:R-:W-:Y:S01]  /*ddc0*/  BSSY.RECONVERGENT B3, `(.L_x_315) ;  /* 0x00000a4000037945 */ /* 0x000fe20003800200 */
[----:B0-----:R-:W2:Y:S01]  /*ddd0*/  S2R R49, SR_TID.X ;  /* 0x0000000000317919 */ /* 0x001ea20000002100 */
[----:B------:R-:W0:Y:S01]  /*dde0*/  LDCU UR12, c[0x0][0x39c] ;  /* 0x00007380ff0c77ac */ /* 0x000e220008000800 */
[----:B------:R-:W4:Y:S03]  /*ddf0*/  S2R R79, SR_TID.Z ;  /* 0x00000000004f7919 */ /* 0x000f260000002300 */
[----:B------:R-:W1:Y:S08]  /*de00*/  S2UR UR8, SR_CTAID.Y ;  /* 0x00000000000879c3 */ /* 0x000e700000002600 */
[----:B------:R-:W1:Y:S08]  /*de10*/  LDC R77, c[0x0][0x364] ;  /* 0x0000d900ff4d7b82 */ /* 0x000e700000000800 */
[----:B------:R-:W2:Y:S08]  /*de20*/  S2UR UR5, SR_CTAID.X ;  /* 0x00000000000579c3 */ /* 0x000eb00000002500 */
[----:B------:R-:W4:Y:S08]  /*de30*/  S2UR UR9, SR_CTAID.Z ;  /* 0x00000000000979c3 */ /* 0x000f300000002700 */
[----:B------:R-:W4:Y:S01]  /*de40*/  LDC R78, c[0x0][0x368] ;  /* 0x0000da00ff4e7b82 */ /* 0x000f220000000800 */
[----:B-1----:R-:W-:-:S02]  /*de50*/  IMAD R77, R77, UR8, R80 ;  /* 0x000000084d4d7c24 */ /* 0x002fc4000f8e0250 */
[----:B------:R-:W-:Y:S02]  /*de60*/  HFMA2 R80, -RZ, RZ, 0, 4.17232513427734375e-07 ;  /* 0x00000007ff507431 */ /* 0x000fe400000001ff */
[----:B--2---:R-:W-:-:S03]  /*de70*/  IMAD R48, R48, UR5, R49 ;  /* 0x0000000530307c24 */ /* 0x004fc6000f8e0231 */
[----:B------:R-:W1:Y:S01]  /*de80*/  LDC.64 R50, c[0x0][0x3a8] ;  /* 0x0000ea00ff327b82 */ /* 0x000e620000000a00 */
[----:B------:R-:W2:Y:S01]  /*de90*/  LDCU UR5, c[0x0][0x3b0] ;  /* 0x00007600ff0577ac */ /* 0x000ea20008000800 */
[----:B------:R-:W-:Y:S01]  /*dea0*/  IMAD R77, R77, R80, 0x3 ;  /* 0x000000034d4d7424 */ /* 0x000fe200078e0250 */
[----:B------:R-:W-:Y:S02]  /*deb0*/  LEA R49, R48, -R48, 0x3 ;  /* 0x8000003030317211 */ /* 0x000fe400078e18ff */
[----:B------:R-:W-:Y:S02]  /*dec0*/  IADD3 R48, PT, PT, R0, 0x3, RZ ;  /* 0x0000000300307810 */ /* 0x000fe40007ffe0ff */
[----:B---3--:R-:W-:-:S03]  /*ded0*/  ISETP.GE.AND P5, PT, R49, UR11, PT ;  /* 0x0000000b31007c0c */ /* 0x008fc6000bfa6270 */
[----:B------:R-:W-:Y:S01]  /*dee0*/  IMAD R49, R48, UR11, R49 ;  /* 0x0000000b30317c24 */ /* 0x000fe2000f8e0231 */
[----:B------:R-:W-:Y:S01]  /*def0*/  ISETP.GE.OR P5, PT, R77, UR10, P5 ;  /* 0x0000000a4d007c0c */ /* 0x000fe2000afa6670 */
[----:B----4-:R-:W-:Y:S01]  /*df00*/  IMAD R78, R78, UR9, R79 ;  /* 0x000000094e4e7c24 */ /* 0x010fe2000f8e024f */
[----:B--2---:R-:W-:-:S04]  /*df10*/  IADD3 R76, PT, PT, R76, UR5, RZ ;  /* 0x000000054c4c7c10 */ /* 0x004fc8000fffe0ff */
[----:B0-----:R-:W-:Y:S01]  /*df20*/  ISETP.GE.OR P5, PT, R78, UR12, P5 ;  /* 0x0000000c4e007c0c */ /* 0x001fe2000afa6670 */
[----:B-1----:R-:W-:-:S12]  /*df30*/  IMAD.WIDE R50, R49, 0x4, R50 ;  /* 0x0000000431327825 */ /* 0x002fd800078e0232 */
        /* <DEDUP_REMOVED lines=8> */
.L_x_329:
        /* <DEDUP_REMOVED lines=25> */
.L_x_324:
        /* <DEDUP_REMOVED lines=39> */
.L_x_323:
[----:B------:R-:W-:Y:S05]  /*e3c0*/  BSYNC.RECONVERGENT B4 ;  /* 0x0000000000047941 */ /* 0x000fea0003800200 */
.L_x_322:
        /* <DEDUP_REMOVED lines=26> */
.L_x_326:
[----:B------:R-:W-:Y:S05]  /*e570*/  BSYNC.RECONVERGENT B4 ;  /* 0x0000000000047941 */ /* 0x000fea0003800200 */
.L_x_325:
        /* <DEDUP_REMOVED lines=18> */
.L_x_328:
[----:B------:R-:W-:Y:S05]  /*e6a0*/  BSYNC.RECONVERGENT B4 ;  /* 0x0000000000047941 */ /* 0x000fea0003800200 */
.L_x_327:
        /* <DEDUP_REMOVED lines=13> */
.L_x_321:
[----:B------:R-:W-:Y:S05]  /*e780*/  BSYNC.RECONVERGENT B0 ;  /* 0x0000000000007941 */ /* 0x000fea0003800200 */
.L_x_320:
[----:B------:R-:W-:-:S04]  /*e790*/  IADD3 R77, PT, PT, R77, 0x1, RZ ;  /* 0x000000014d4d7810 */ /* 0x000fc80007ffe0ff */
[----:B------:R-:W-:-:S13]  /*e7a0*/  ISETP.GE.AND P5, PT, R77, R58, PT ;  /* 0x0000003a4d00720c */ /* 0x000fda0003fa6270 */
[----:B------:R-:W-:Y:S05]  /*e7b0*/  @!P5 BRA `(.L_x_329) ;  /* 0xfffffff80000d947 */ /* 0x000fea000383ffff */
[----:B------:R-:W-:Y:S05]  /*e7c0*/  BSYNC.RECONVERGENT B1 ;  /* 0x0000000000017941 */ /* 0x000fea0003800200 */
.L_x_319:
[----:B------:R-:W-:-:S07]  /*e7d0*/  FMUL R49, R78, 0.25 ;  /* 0x3e8000004e317820 */ /* 0x000fce0000400000 */
.L_x_318:
[----:B------:R-:W-:Y:S05]  /*e7e0*/  BSYNC.RECONVERGENT B2 ;  /* 0x0000000000027941 */ /* 0x000fea0003800200 */
.L_x_317:
[----:B------:R0:W-:Y:S02]  /*e7f0*/  STG.E desc[UR6][R50.64], R49 ;  /* 0x0000003132007986 */ /* 0x0001e4000c101906 */
.L_x_316:
[----:B------:R-:W-:Y:S05]  /*e800*/  BSYNC.RECONVERGENT B3 ;  /* 0x0000000000037941 */ /* 0x000fea0003800200 */
.L_x_315:
        /* <DEDUP_REMOVED lines=29> */
.L_x_344:
        /* <DEDUP_REMOVED lines=12> */
.L_x_339:
        /* <DEDUP_REMOVED lines=39> */
.L_x_338:
[----:B------:R-:W-:Y:S05]  /*ed10*/  BSYNC.RECONVERGENT B4 ;  /* 0x0000000000047941 */ /* 0x000fea0003800200 */
.L_x_337:
        /* <DEDUP_REMOVED lines=29> */
.L_x_341:
[----:B------:R-:W-:Y:S05]  /*eef0*/  BSYNC.RECONVERGENT B4 ;  /* 0x0000000000047941 */ /* 0x000fea0003800200 */
.L_x_340:
        /* <DEDUP_REMOVED lines=21> */
.L_x_343:
[----:B------:R-:W-:Y:S05]  /*f050*/  BSYNC.RECONVERGENT B4 ;  /* 0x0000000000047941 */ /* 0x000fea0003800200 */
.L_x_342:
        /* <DEDUP_REMOVED lines=16> */
.L_x_336:
[----:B------:R-:W-:Y:S05]  /*f160*/  BSYNC.RECONVERGENT B0 ;  /* 0x0000000000007941 */ /* 0x000fea0003800200 */
.L_x_335:
[----:B------:R-:W-:-:S04]  /*f170*/  IADD3 R77, PT, PT, R77, 0x1, RZ ;  /* 0x000000014d4d7810 */ /* 0x000fc80007ffe0ff */
[----:B------:R-:W-:-:S13]  /*f180*/  ISETP.GE.AND P5, PT, R77, R58, PT ;  /* 0x0000003a4d00720c */ /* 0x000fda0003fa6270 */
[----:B------:R-:W-:Y:S05]  /*f190*/  @!P5 BRA `(.L_x_344) ;  /* 0xfffffff80010d947 */ /* 0x000fea000383ffff */
[----:B------:R-:W-:Y:S05]  /*f1a0*/  BSYNC.RECONVERGENT B1 ;  /* 0x0000000000017941 */ /* 0x000fea0003800200 */
.L_x_334:
[----:B------:R-:W-:-:S07]  /*f1b0*/  FMUL R49, R78, 0.25 ;  /* 0x3e8000004e317820 */ /* 0x000fce0000400000 */
.L_x_333:
[----:B------:R-:W-:Y:S05]  /*f1c0*/  BSYNC.RECONVERGENT B2 ;  /* 0x0000000000027941 */ /* 0x000fea0003800200 */
.L_x_332:
[----:B------:R0:W-:Y:S02]  /*f1d0*/  STG.E desc[UR6][R50.64+0x4], R49 ;  /* 0x0000043132007986 */ /* 0x0001e4000c101906 */
.L_x_331:
[----:B------:R-:W-:Y:S05]  /*f1e0*/  BSYNC.RECONVERGENT B3 ;  /* 0x0000000000037941 */ /* 0x000fea0003800200 */
.L_x_330:
        /* <DEDUP_REMOVED lines=29> */
.L_x_359:
        /* <DEDUP_REMOVED lines=12> */
.L_x_354:
        /* <DEDUP_REMOVED lines=39> */
.L_x_353:
[----:B------:R-:W-:Y:S05]  /*f6f0*/  BSYNC.RECONVERGENT B4 ;  /* 0x0000000000047941 */ /* 0x000fea0003800200 */
.L_x_352:
        /* <DEDUP_REMOVED lines=29> */
.L_x_356:
[----:B------:R-:W-:Y:S05]  /*f8d0*/  BSYNC.RECONVERGENT B4 ;  /* 0x0000000000047941 */ /* 0x000fea0003800200 */
.L_x_355:
        /* <DEDUP_REMOVED lines=21> */
.L_x_358:
[----:B------:R-:W-:Y:S05]  /*fa30*/  BSYNC.RECONVERGENT B4 ;  /* 0x0000000000047941 */ /* 0x000fea0003800200 */
.L_x_357:
        /* <DEDUP_REMOVED lines=16> */
.L_x_351:
[----:B------:R-:W-:Y:S05]  /*fb40*/  BSYNC.RECONVERGENT B0 ;  /* 0x0000000000007941 */ /* 0x000fea0003800200 */
.L_x_350:
[----:B------:R-:W-:-:S04]  /*fb50*/  IADD3 R77, PT, PT, R77, 0x1, RZ ;  /* 0x000000014d4d7810 */ /* 0x000fc80007ffe0ff */
[----:B------:R-:W-:-:S13]  /*fb60*/  ISETP.GE.AND P5, PT, R77, R58, PT ;  /* 0x0000003a4d00720c */ /* 0x000fda0003fa6270 */
[----:B------:R-:W-:Y:S05]  /*fb70*/  @!P5 BRA `(.L_x_359) ;  /* 0xfffffff80010d947 */ /* 0x000fea000383ffff */
[----:B------:R-:W-:Y:S05]  /*fb80*/  BSYNC.RECONVERGENT B1 ;  /* 0x0000000000017941 */ /* 0x000fea0003800200 */
.L_x_349:
[----:B------:R-:W-:-:S07]  /*fb90*/  FMUL R49, R78, 0.25 ;  /* 0x3e8000004e317820 */ /* 0x000fce0000400000 */
.L_x_348:
[----:B------:R-:W-:Y:S05]  /*fba0*/  BSYNC.RECONVERGENT B2 ;  /* 0x0000000000027941 */ /* 0x000fea0003800200 */
.L_x_347:
[----:B------:R0:W-:Y:S02]  /*fbb0*/  STG.E desc[UR6][R50.64+0x8], R49 ;  /* 0x0000083132007986 */ /* 0x0001e4000c101906 */
.L_x_346:
[----:B------:R-:W-:Y:S05]  /*fbc0*/  BSYNC.RECONVERGENT B3 ;  /* 0x0000000000037941 */ /* 0x000fea0003800200 */
.L_x_345:
        /* <DEDUP_REMOVED lines=29> */
.L_x_374:
        /* <DEDUP_REMOVED lines=12> */
.L_x_369:
        /* <DEDUP_REMOVED lines=39> */
.L_x_368:
[----:B------:R-:W-:Y:S05]  /*100d0*/  BSYNC.RECONVERGENT B4 ;  /* 0x0000000000047941 */ /* 0x000fea0003800200 */
.L_x_367:
        /* <DEDUP_REMOVED lines=29> */
.L_x_371:
[----:B------:R-:W-:Y:S05]  /*102b0*/  BSYNC.RECONVERGENT B4 ;  /* 0x0000000000047941 */ /* 0x000fea0003800200 */
.L_x_370:
        /* <DEDUP_REMOVED lines=21> */
.L_x_373:
[----:B------:R-:W-:Y:S05]  /*10410*/  BSYNC.RECONVERGENT B4 ;  /* 0x0000000000047941 */ /* 0x000fea0003800200 */
.L_x_372:
        /* <DEDUP_REMOVED lines=16> */
.L_x_366:
[----:B------:R-:W-:Y:S05]  /*10520*/  BSYNC.RECONVERGENT B0 ;  /* 0x0000000000007941 */ /* 0x000fea0003800200 */
.L_x_365:
[----:B------:R-:W-:-:S04]  /*10530*/  IADD3 R77, PT, PT, R77, 0x1, RZ ;  /* 0x000000014d4d7810 */ /* 0x000fc80007ffe0ff */
[----:B------:R-:W-:-:S13]  /*10540*/  ISETP.GE.AND P5, PT, R77, R58, PT ;  /* 0x0000003a4d00720c */ /* 0x000fda0003fa6270 */
[----:B------:R-:W-:Y:S05]  /*10550*/  @!P5 BRA `(.L_x_374) ;  /* 0xfffffff80010d947 */ /* 0x000fea000383ffff */
[----:B------:R-:W-:Y:S05]  /*10560*/  BSYNC.RECONVERGENT B1 ;  /* 0x0000000000017941 */ /* 0x000fea0003800200 */
.L_x_364:
[----:B------:R-:W-:-:S07]  /*10570*/  FMUL R49, R78, 0.25 ;  /* 0x3e8000004e317820 */ /* 0x000fce0000400000 */
.L_x_363:
[----:B------:R-:W-:Y:S05]  /*10580*/  BSYNC.RECONVERGENT B2 ;  /* 0x0000000000027941 */ /* 0x000fea0003800200 */
.L_x_362:
[----:B------:R0:W-:Y:S02]  /*10590*/  STG.E desc[UR6][R50.64+0xc], R49 ;  /* 0x00000c3132007986 */ /* 0x0001e4000c101906 */
.L_x_361:
[----:B------:R-:W-:Y:S05]  /*105a0*/  BSYNC.RECONVERGENT B3 ;  /* 0x0000000000037941 */ /* 0x000fea0003800200 */
.L_x_360:
        /* <DEDUP_REMOVED lines=29> */
.L_x_389:
        /* <DEDUP_REMOVED lines=12> */
.L_x_384:
        /* <DEDUP_REMOVED lines=39> */
.L_x_383:
[----:B------:R-:W-:Y:S05]  /*10ab0*/  BSYNC.RECONVERGENT B4 ;  /* 0x0000000000047941 */ /* 0x000fea0003800200 */
.L_x_382:
        /* <DEDUP_REMOVED lines=29> */
.L_x_386:
[----:B------:R-:W-:Y:S05]  /*10c90*/  BSYNC.RECONVERGENT B4 ;  /* 0x0000000000047941 */ /* 0x000fea0003800200 */
.L_x_385:
        /* <DEDUP_REMOVED lines=21> */
.L_x_388:
[----:B------:R-:W-:Y:S05]  /*10df0*/  BSYNC.RECONVERGENT B4 ;  /* 0x0000000000047941 */ /* 0x000fea0003800200 */
.L_x_387:
        /* <DEDUP_REMOVED lines=16> */
.L_x_381:
[----:B------:R-:W-:Y:S05]  /*10f00*/  BSYNC.RECONVERGENT B0 ;  /* 0x0000000000007941 */ /* 0x000fea0003800200 */
.L_x_380:
[----:B------:R-:W-:-:S04]  /*10f10*/  IADD3 R77, PT, PT, R77, 0x1, RZ ;  /* 0x000000014d4d7810 */ /* 0x000fc80007ffe0ff */
[----:B------:R-:W-:-:S13]  /*10f20*/  ISETP.GE.AND P5, PT, R77, R58, PT ;  /* 0x0000003a4d00720c */ /* 0x000fda0003fa6270 */
[----:B------:R-:W-:Y:S05]  /*10f30*/  @!P5 BRA `(.L_x_389) ;  /* 0xfffffff80010d947 */ /* 0x000fea000383ffff */
[----:B------:R-:W-:Y:S05]  /*10f40*/  BSYNC.RECONVERGENT B1 ;  /* 0x0000000000017941 */ /* 0x000fea0003800200 */
.L_x_379:
[----:B------:R-:W-:-:S07]  /*10f50*/  FMUL R49, R78, 0.25 ;  /* 0x3e8000004e317820 */ /* 0x000fce0000400000 */
.L_x_378:
[----:B------:R-:W-:Y:S05]  /*10f60*/  BSYNC.RECONVERGENT B2 ;  /* 0x0000000000027941 */ /* 0x000fea0003800200 */
.L_x_377:
[----:B------:R0:W-:Y:S02]  /*10f70*/  STG.E desc[UR6][R50.64+0x10], R49 ;  /* 0x0000103132007986 */ /* 0x0001e4000c101906 */
.L_x_376:
[----:B------:R-:W-:Y:S05]  /*10f80*/  BSYNC.RECONVERGENT B3 ;  /* 0x0000000000037941 */ /* 0x000fea0003800200 */
.L_x_375:
        /* <DEDUP_REMOVED lines=29> */
.L_x_404:
        /* <DEDUP_REMOVED lines=12> */
.L_x_399:
        /* <DEDUP_REMOVED lines=39> */
.L_x_398:
[----:B------:R-:W-:Y:S05]  /*11490*/  BSYNC.RECONVERGENT B4 ;  /* 0x0000000000047941 */ /* 0x000fea0003800200 */
.L_x_397:
        /* <DEDUP_REMOVED lines=29> */
.L_x_401:
[----:B------:R-:W-:Y:S05]  /*11670*/  BSYNC.RECONVERGENT B4 ;  /* 0x0000000000047941 */ /* 0x000fea0003800200 */
.L_x_400:
        /* <DEDUP_REMOVED lines=21> */
.L_x_403:
[----:B------:R-:W-:Y:S05]  /*117d0*/  BSYNC.RECONVERGENT B4 ;  /* 0x0000000000047941 */ /* 0x000fea0003800200 */
.L_x_402:
        /* <DEDUP_REMOVED lines=16> */
.L_x_396:
[----:B------:R-:W-:Y:S05]  /*118e0*/  BSYNC.RECONVERGENT B0 ;  /* 0x0000000000007941 */ /* 0x000fea0003800200 */
.L_x_395:
[----:B------:R-:W-:-:S04]  /*118f0*/  IADD3 R77, PT, PT, R77, 0x1, RZ ;  /* 0x000000014d4d7810 */ /* 0x000fc80007ffe0ff */
[----:B------:R-:W-:-:S13]  /*11900*/  ISETP.GE.AND P5, PT, R77, R58, PT ;  /* 0x0000003a4d00720c */ /* 0x000fda0003fa6270 */
[----:B------:R-:W-:Y:S05]  /*11910*/  @!P5 BRA `(.L_x_404) ;  /* 0xfffffff80010d947 */ /* 0x000fea000383ffff */
[----:B------:R-:W-:Y:S05]  /*11920*/  BSYNC.RECONVERGENT B1 ;  /* 0x0000000000017941 */ /* 0x000fea0003800200 */
.L_x_394:
[----:B------:R-:W-:-:S07]  /*11930*/  FMUL R49, R78, 0.25 ;  /* 0x3e8000004e317820 */ /* 0x000fce0000400000 */
.L_x_393:
[----:B------:R-:W-:Y:S05]  /*11940*/  BSYNC.RECONVERGENT B2 ;  /* 0x0000000000027941 */ /* 0x000fea0003800200 */
.L_x_392:
[----:B------:R0:W-:Y:S02]  /*11950*/  STG.E desc[UR6][R50.64+0x14], R49 ;  /* 0x0000143132007986 */ /* 0x0001e4000c101906 */
.L_x_391:
[----:B------:R-:W-:Y:S05]  /*11960*/  BSYNC.RECONVERGENT B3 ;  /* 0x0000000000037941 */ /* 0x000fea0003800200 */
.L_x_390:
        /* <DEDUP_REMOVED lines=29> */
.L_x_419:
        /* <DEDUP_REMOVED lines=12> */
.L_x_414:
        /* <DEDUP_REMOVED lines=39> */
.L_x_413:
[----:B------:R-:W-:Y:S05]  /*11e70*/  BSYNC.RECONVERGENT B4 ;  /* 0x0000000000047941 */ /* 0x000fea0003800200 */
.L_x_412:
        /* <DEDUP_REMOVED lines=29> */
.L_x_416:
[----:B------:R-:W-:Y:S05]  /*12050*/  BSYNC.RECONVERGENT B4 ;  /* 0x0000000000047941 */ /* 0x000fea0003800200 */
.L_x_415:
        /* <DEDUP_REMOVED lines=21> */
.L_x_418:
[----:B------:R-:W-:Y:S05]  /*121b0*/  BSYNC.RECONVERGENT B4 ;  /* 0x0000000000047941 */ /* 0x000fea0003800200 */
.L_x_417:
        /* <DEDUP_REMOVED lines=16> */
.L_x_411:
[----:B------:R-:W-:Y:S05]  /*122c0*/  BSYNC.RECONVERGENT B0 ;  /* 0x0000000000007941 */ /* 0x000fea0003800200 */
.L_x_410:
[----:B------:R-:W-:-:S04]  /*122d0*/  IADD3 R77, PT, PT, R77, 0x1, RZ ;  /* 0x000000014d4d7810 */ /* 0x000fc80007ffe0ff */
[----:B------:R-:W-:-:S13]  /*122e0*/  ISETP.GE.AND P5, PT, R77, R58, PT ;  /* 0x0000003a4d00720c */ /* 0x000fda0003fa6270 */
[----:B------:R-:W-:Y:S05]  /*122f0*/  @!P5 BRA `(.L_x_419) ;  /* 0xfffffff80010d947 */ /* 0x000fea000383ffff */
[----:B------:R-:W-:Y:S05]  /*12300*/  BSYNC.RECONVERGENT B1 ;  /* 0x0000000000017941 */ /* 0x000fea0003800200 */
.L_x_409:
[----:B------:R-:W-:-:S07]  /*12310*/  FMUL R49, R78, 0.25 ;  /* 0x3e8000004e317820 */ /* 0x000fce0000400000 */
.L_x_408:
[----:B------:R-:W-:Y:S05]  /*12320*/  BSYNC.RECONVERGENT B2 ;  /* 0x0000000000027941 */ /* 0x000fea0003800200 */
.L_x_407:
[----:B------:R0:W-:Y:S02]  /*12330*/  STG.E desc[UR6][R50.64+0x18], R49 ;  /* 0x0000183132007986 */ /* 0x0001e4000c101906 */
.L_x_406:
[----:B------:R-:W-:Y:S05]  /*12340*/  BSYNC.RECONVERGENT B3 ;  /* 0x0000000000037941 */ /* 0x000fea0003800200 */
.L_x_405:
        /* <DEDUP_REMOVED lines=35> */
.L_x_434:
        /* <DEDUP_REMOVED lines=25> */
.L_x_429:
        /* <DEDUP_REMOVED lines=39> */
.L_x_428:
[----:B------:R-:W-:Y:S05]  /*12980*/  BSYNC.RECONVERGENT B4 ;  /* 0x0000000000047941 */ /* 0x000fea0003800200 */
.L_x_427:
        /* <DEDUP_REMOVED lines=26> */
.L_x_431:
[----:B------:R-:W-:Y:S05]  /*12b30*/  BSYNC.RECONVERGENT B4 ;  /* 0x0000000000047941 */ /* 0x000fea0003800200 */
.L_x_430:
        /* <DEDUP_REMOVED lines=18> */
.L_x_433:
[----:B------:R-:W-:Y:S05]  /*12c60*/  BSYNC.RECONVERGENT B4 ;  /* 0x0000000000047941 */ /* 0x000fea0003800200 */
.L_x_432:
        /* <DEDUP_REMOVED lines=13> */
.L_x_426:
[----:B------:R-:W-:Y:S05]  /*12d40*/  BSYNC.RECONVERGENT B0 ;  /* 0x0000000000007941 */ /* 0x000fea0003800200 */
.L_x_425:
[----:B------:R-:W-:-:S04]  /*12d50*/  IADD3 R77, PT, PT, R77, 0x1, RZ ;  /* 0x000000014d4d7810 */ /* 0x000fc80007ffe0ff */
[----:B------:R-:W-:-:S13]  /*12d60*/  ISETP.GE.AND P5, PT, R77, R53, PT ;  /* 0x000000354d00720c */ /* 0x000fda0003fa6270 */
[----:B------:R-:W-:Y:S05]  /*12d70*/  @!P5 BRA `(.L_x_434) ;  /* 0xfffffff80000d947 */ /* 0x000fea000383ffff */
[----:B------:R-:W-:Y:S05]  /*12d80*/  BSYNC.RECONVERGENT B1 ;  /* 0x0000000000017941 */ /* 0x000fea0003800200 */
.L_x_424:
[----:B------:R-:W-:-:S07]  /*12d90*/  FMUL R49, R78, 0.25 ;  /* 0x3e8000004e317820 */ /* 0x000fce0000400000 */
.L_x_423:
[----:B------:R-:W-:Y:S05]  /*12da0*/  BSYNC.RECONVERGENT B2 ;  /* 0x0000000000027941 */ /* 0x000fea0003800200 */
.L_x_422:
[----:B------:R0:W-:Y:S02]  /*12db0*/  STG.E desc[UR6][R50.64], R49 ;  /* 0x0000003132007986 */ /* 0x0001e4000c101906 */
.L_x_421:
[----:B------:R-:W-:Y:S05]  /*12dc0*/  BSYNC.RECONVERGENT B3 ;  /* 0x0000000000037941 */ /* 0x000fea0003800200 */
.L_x_420:
        /* <DEDUP_REMOVED lines=29> */
.L_x_449:
        /* <DEDUP_REMOVED lines=12> */
.L_x_444:
        /* <DEDUP_REMOVED lines=39> */
.L_x_443:
[----:B------:R-:W-:Y:S05]  /*132d0*/  BSYNC.RECONVERGENT B4 ;  /* 0x0000000000047941 */ /* 0x000fea0003800200 */
.L_x_442:
        /* <DEDUP_REMOVED lines=29> */
.L_x_446:
[----:B------:R-:W-:Y:S05]  /*134b0*/  BSYNC.RECONVERGENT B4 ;  /* 0x0000000000047941 */ /* 0x000fea0003800200 */
.L_x_445:
        /* <DEDUP_REMOVED lines=21> */
.L_x_448:
[----:B------:R-:W-:Y:S05]  /*13610*/  BSYNC.RECONVERGENT B4 ;  /* 0x0000000000047941 */ /* 0x000fea0003800200 */
.L_x_447:
        /* <DEDUP_REMOVED lines=16> */
.L_x_441:
[----:B------:R-:W-:Y:S05]  /*13720*/  BSYNC.RECONVERGENT B0 ;  /* 0x0000000000007941 */ /* 0x000fea0003800200 */
.L_x_440:
[----:B------:R-:W-:-:S04]  /*13730*/  IADD3 R77, PT, PT, R77, 0x1, RZ ;  /* 0x000000014d4d7810 */ /* 0x000fc80007ffe0ff */
[----:B------:R-:W-:-:S13]  /*13740*/  ISETP.GE.AND P5, PT, R77, R53, PT ;  /* 0x000000354d00720c */ /* 0x000fda0003fa6270 */
[----:B------:R-:W-:Y:S05]  /*13750*/  @!P5 BRA `(.L_x_449) ;  /* 0xfffffff80010d947 */ /* 0x000fea000383ffff */
[----:B------:R-:W-:Y:S05]  /*13760*/  BSYNC.RECONVERGENT B1 ;  /* 0x0000000000017941 */ /* 0x000fea0003800200 */
.L_x_439:
[----:B------:R-:W-:-:S07]  /*13770*/  FMUL R49, R78, 0.25 ;  /* 0x3e8000004e317820 */ /* 0x000fce0000400000 */
.L_x_438:
[----:B------:R-:W-:Y:S05]  /*13780*/  BSYNC.RECONVERGENT B2 ;  /* 0x0000000000027941 */ /* 0x000fea0003800200 */
.L_x_437:
[----:B------:R0:W-:Y:S02]  /*13790*/  STG.E desc[UR6][R50.64+0x4], R49 ;  /* 0x0000043132007986 */ /* 0x0001e4000c101906 */
.L_x_436:
[----:B------:R-:W-:Y:S05]  /*137a0*/  BSYNC.RECONVERGENT B3 ;  /* 0x0000000000037941 */ /* 0x000fea0003800200 */
.L_x_435:
        /* <DEDUP_REMOVED lines=29> */
.L_x_464:
        /* <DEDUP_REMOVED lines=12> */
.L_x_459:
        /* <DEDUP_REMOVED lines=39> */
.L_x_458:
[----:B------:R-:W-:Y:S05]  /*13cb0*/  BSYNC.RECONVERGENT B4 ;  /* 0x0000000000047941 */ /* 0x000fea0003800200 */
.L_x_457:
        /* <DEDUP_REMOVED lines=29> */
.L_x_461:
[----:B------:R-:W-:Y:S05]  /*13e90*/  BSYNC.RECONVERGENT B4 ;  /* 0x0000000000047941 */ /* 0x000fea0003800200 */
.L_x_460:
        /* <DEDUP_REMOVED lines=21> */
.L_x_463:
[----:B------:R-:W-:Y:S05]  /*13ff0*/  BSYNC.RECONVERGENT B4 ;  /* 0x0000000000047941 */ /* 0x000fea0003800200 */
.L_x_462:
        /* <DEDUP_REMOVED lines=16> */
.L_x_456:
[----:B------:R-:W-:Y:S05]  /*14100*/  BSYNC.RECONVERGENT B0 ;  /* 0x0000000000007941 */ /* 0x000fea0003800200 */
.L_x_455:
[----:B------:R-:W-:-:S04]  /*14110*/  IADD3 R77, PT, PT, R77, 0x1, RZ ;  /* 0x000000014d4d7810 */ /* 0x000fc80007ffe0ff */
[----:B------:R-:W-:-:S13]  /*14120*/  ISETP.GE.AND P5, PT, R77, R53, PT ;  /* 0x000000354d00720c */ /* 0x000fda0003fa6270 */
[----:B------:R-:W-:Y:S05]  /*14130*/  @!P5 BRA `(.L_x_464) ;  /* 0xfffffff80010d947 */ /* 0x000fea000383ffff */
[----:B------:R-:W-:Y:S05]  /*14140*/  BSYNC.RECONVERGENT B1 ;  /* 0x0000000000017941 */ /* 0x000fea0003800200 */
.L_x_454:
[----:B------:R-:W-:-:S07]  /*14150*/  FMUL R49, R78, 0.25 ;  /* 0x3e8000004e317820 */ /* 0x000fce0000400000 */
.L_x_453:
[----:B------:R-:W-:Y:S05]  /*14160*/  BSYNC.RECONVERGENT B2 ;  /* 0x0000000000027941 */ /* 0x000fea0003800200 */
.L_x_452:
[----:B------:R0:W-:Y:S02]  /*14170*/  STG.E desc[UR6][R50.64+0x8], R49 ;  /* 0x0000083132007986 */ /* 0x0001e4000c101906 */
.L_x_451:
[----:B------:R-:W-:Y:S05]  /*14180*/  BSYNC.RECONVERGENT B3 ;  /* 0x0000000000037941 */ /* 0x000fea0003800200 */
.L_x_450:
        /* <DEDUP_REMOVED lines=29> */
.L_x_479:
        /* <DEDUP_REMOVED lines=12> */
.L_x_474:
        /* <DEDUP_REMOVED lines=39> */
.L_x_473:
[----:B------:R-:W-:Y:S05]  /*14690*/  BSYNC.RECONVERGENT B4 ;  /* 0x0000000000047941 */ /* 0x000fea0003800200 */
.L_x_472:
        /* <DEDUP_REMOVED lines=29> */
.L_x_476:
[----:B------:R-:W-:Y:S05]  /*14870*/  BSYNC.RECONVERGENT B4 ;  /* 0x0000000000047941 */ /* 0x000fea0003800200 */
.L_x_475:
        /* <DEDUP_REMOVED lines=21> */
.L_x_478:
[----:B------:R-:W-:Y:S05]  /*149d0*/  BSYNC.RECONVERGENT B4 ;  /* 0x0000000000047941 */ /* 0x000fea0003800200 */
.L_x_477:
        /* <DEDUP_REMOVED lines=16> */
.L_x_471:
[----:B------:R-:W-:Y:S05]  /*14ae0*/  BSYNC.RECONVERGENT B0 ;  /* 0x0000000000007941 */ /* 0x000fea0003800200 */
.L_x_470:
[----:B------:R-:W-:-:S04]  /*14af0*/  IADD3 R77, PT, PT, R77, 0x1, RZ ;  /* 0x000000014d4d7810 */ /* 0x000fc80007ffe0ff */
[----:B------:R-:W-:-:S13]  /*14b00*/  ISETP.GE.AND P5, PT, R77, R53, PT ;  /* 0x000000354d00720c */ /* 0x000fda0003fa6270 */
[----:B------:R-:W-:Y:S05]  /*14b10*/  @!P5 BRA `(.L_x_479) ;  /* 0xfffffff80010d947 */ /* 0x000fea000383ffff */
[----:B------:R-:W-:Y:S05]  /*14b20*/  BSYNC.RECONVERGENT B1 ;  /* 0x0000000000017941 */ /* 0x000fea0003800200 */
.L_x_469:
[----:B------:R-:W-:-:S07]  /*14b30*/  FMUL R49, R78, 0.25 ;  /* 0x3e8000004e317820 */ /* 0x000fce0000400000 */
.L_x_468:
[----:B------:R-:W-:Y:S05]  /*14b40*/  BSYNC.RECONVERGENT B2 ;  /* 0x0000000000027941 */ /* 0x000fea0003800200 */
.L_x_467:
[----:B------:R0:W-:Y:S02]  /*14b50*/  STG.E desc[UR6][R50.64+0xc], R49 ;  /* 0x00000c3132007986 */ /* 0x0001e4000c101906 */
.L_x_466:
[----:B------:R-:W-:Y:S05]  /*14b60*/  BSYNC.RECONVERGENT B3 ;  /* 0x0000000000037941 */ /* 0x000fea0003800200 */
.L_x_465:
        /* <DEDUP_REMOVED lines=29> */
.L_x_494:
        /* <DEDUP_REMOVED lines=12> */
.L_x_489:
        /* <DEDUP_REMOVED lines=39> */
.L_x_488:
[----:B------:R-:W-:Y:S05]  /*15070*/  BSYNC.RECONVERGENT B4 ;  /* 0x0000000000047941 */ /* 0x000fea0003800200 */
.L_x_487:
        /* <DEDUP_REMOVED lines=29> */
.L_x_491:
[----:B------:R-:W-:Y:S05]  /*15250*/  BSYNC.RECONVERGENT B4 ;  /* 0x0000000000047941 */ /* 0x000fea0003800200 */
.L_x_490:
        /* <DEDUP_REMOVED lines=21> */
.L_x_493:
[----:B------:R-:W-:Y:S05]  /*153b0*/  BSYNC.RECONVERGENT B4 ;  /* 0x0000000000047941 */ /* 0x000fea0003800200 */
.L_x_492:
        /* <DEDUP_REMOVED lines=16> */
.L_x_486:
[----:B------:R-:W-:Y:S05]  /*154c0*/  BSYNC.RECONVERGENT B0 ;  /* 0x0000000000007941 */ /* 0x000fea0003800200 */
.L_x_485:
[----:B------:R-:W-:-:S04]  /*154d0*/  IADD3 R77, PT, PT, R77, 0x1, RZ ;  /* 0x000000014d4d7810 */ /* 0x000fc80007ffe0ff */
[----:B------:R-:W-:-:S13]  /*154e0*/  ISETP.GE.AND P5, PT, R77, R53, PT ;  /* 0x000000354d00720c */ /* 0x000fda0003fa6270 */
[----:B------:R-:W-:Y:S05]  /*154f0*/  @!P5 BRA `(.L_x_494) ;  /* 0xfffffff80010d947 */ /* 0x000fea000383ffff */
[----:B------:R-:W-:Y:S05]  /*15500*/  BSYNC.RECONVERGENT B1 ;  /* 0x0000000000017941 */ /* 0x000fea0003800200 */
.L_x_484:
[----:B------:R-:W-:-:S07]  /*15510*/  FMUL R49, R78, 0.25 ;  /* 0x3e8000004e317820 */ /* 0x000fce0000400000 */
.L_x_483:
[----:B------:R-:W-:Y:S05]  /*15520*/  BSYNC.RECONVERGENT B2 ;  /* 0x0000000000027941 */ /* 0x000fea0003800200 */
.L_x_482:
[----:B------:R0:W-:Y:S02]  /*15530*/  STG.E desc[UR6][R50.64+0x10], R49 ;  /* 0x0000103132007986 */ /* 0x0001e4000c101906 */
.L_x_481:
[----:B------:R-:W-:Y:S05]  /*15540*/  BSYNC.RECONVERGENT B3 ;  /* 0x0000000000037941 */ /* 0x000fea0003800200 */
.L_x_480:
[----:B------:R-:W-:Y:S04]  /*15550*/  BSSY.RECONVERGENT B3, `(.L_x_495) ;  /* 0x0000089000037945 */ /* 0x000fe80003800200 */
[----:B------:R-:W-:Y:S05]  /*15560*/  @!P1 BRA `(.L_x_496) ;  /* 0x00000008001c9947 */ /* 0x000fea0003800000 */
[----:B------:R-:W-:Y:S01]  /*15570*/  ISETP.GE.AND P5, PT, R56, R53, PT ;  /* 0x000000353800720c */ /* 0x000fe20003fa6270 */
[----:B------:R-:W-:Y:S01]  /*15580*/  BSSY.RECONVERGENT B2, `(.L_x_497) ;  /* 0x0000084000027945 */ /* 0x000fe20003800200 */
[----:B0-----:R-:W-:-:S11]  /*15590*/  HFMA2 R49, -RZ, RZ, 0, 0 ;  /* 0x00000000ff317431 */ /* 0x001fd600000001ff */
[----:B------:R-:W-:Y:S05]  /*155a0*/  @P5 BRA `(.L_x_498) ;  /* 0x0000000800045947 */ /* 0x000fea0003800000 */
[----:B------:R-:W-:Y:S01]  /*155b0*/  BSSY.RECONVERGENT B1, `(.L_x_499) ;  /* 0x000007f000017945 */ /* 0x000fe20003800200 */
[----:B------:R-:W-:Y:S02]  /*155c0*/  MOV R78, RZ ;  /* 0x000000ff004e7202 */ /* 0x000fe40000000f00 */
[----:B------:R-:W-:-:S07]  /*155d0*/  MOV R77, R56 ;  /* 0x00000038004d7202 */ /* 0x000fce0000000f00 */
.L_x_509:
        /* <DEDUP_REMOVED lines=12> */
.L_x_504:
        /* <DEDUP_REMOVED lines=39> */
.L_x_503:
[----:B------:R-:W-:Y:S05]  /*15910*/  BSYNC.RECONVERGENT B4 ;  /* 0x0000000000047941 */ /* 0x000fea0003800200 */
.L_x_502:
        /* <DEDUP_REMOVED lines=29> */
.L_x_506:
[----:B------:R-:W-:Y:S05]  /*15af0*/  BSYNC.RECONVERGENT B4 ;  /* 0x0000000000047941 */ /* 0x000fea0003800200 */
.L_x_505:
        /* <DEDUP_REMOVED lines=21> */
.L_x_508:
[----:B------:R-:W-:Y:S05]  /*15c50*/  BSYNC.RECONVERGENT B4 ;  /* 0x0000000000047941 */ /* 0x000fea0003800200 */
.L_x_507:
        /* <DEDUP_REMOVED lines=16> */
.L_x_501:
[----:B------:R-:W-:Y:S05]  /*15d60*/  BSYNC.RECONVERGENT B0 ;  /* 0x0000000000007941 */ /* 0x000fea0003800200 */
.L_x_500:
[----:B------:R-:W-:-:S04]  /*15d70*/  IADD3 R77, PT, PT, R77, 0x1, RZ ;  /* 0x000000014d4d7810 */ /* 0x000fc80007ffe0ff */
[----:B------:R-:W-:-:S13]  /*15d80*/  ISETP.GE.AND P5, PT, R77, R53, PT ;  /* 0x000000354d00720c */ /* 0x000fda0003fa6270 */
[----:B------:R-:W-:Y:S05]  /*15d90*/  @!P5 BRA `(.L_x_509) ;  /* 0xfffffff80010d947 */ /* 0x000fea000383ffff */
[----:B------:R-:W-:Y:S05]  /*15da0*/  BSYNC.RECONVERGENT B1 ;  /* 0x0000000000017941 */ /* 0x000fea0003800200 */
.L_x_499:
[----:B------:R-:W-:-:S07]  /*15db0*/  FMUL R49, R78, 0.25 ;  /* 0x3e8000004e317820 */ /* 0x000fce0000400000 */
.L_x_498:
[----:B------:R-:W-:Y:S05]  /*15dc0*/  BSYNC.RECONVERGENT B2 ;  /* 0x0000000000027941 */ /* 0x000fea0003800200 */
.L_x_497:
[----:B------:R1:W-:Y:S02]  /*15dd0*/  STG.E desc[UR6][R50.64+0x14], R49 ;  /* 0x0000143132007986 */ /* 0x0003e4000c101906 */
.L_x_496:
[----:B------:R-:W-:Y:S05]  /*15de0*/  BSYNC.RECONVERGENT B3 ;  /* 0x0000000000037941 */ /* 0x000fea0003800200 */
.L_x_495:
[----:B------:R-:W-:Y:S04]  /*15df0*/  BSSY.RECONVERGENT B3, `(.L_x_510) ;  /* 0x0000089000037945 */ /* 0x000fe80003800200 */
[----:B------:R-:W-:Y:S05]  /*15e00*/  @!P0 BRA `(.L_x_511) ;  /* 0x00000008001c8947 */ /* 0x000fea0003800000 */
[----:B------:R-:W-:Y:S01]  /*15e10*/  ISETP.GE.AND P5, PT, R56, R53, PT ;  /* 0x000000353800720c */ /* 0x000fe20003fa6270 */
[----:B------:R-:W-:Y:S01]  /*15e20*/  BSSY.RECONVERGENT B2, `(.L_x_512) ;  /* 0x0000084000027945 */ /* 0x000fe20003800200 */
[----:B01----:R-:W-:-:S11]  /*15e30*/  HFMA2 R49, -RZ, RZ, 0, 0 ;  /* 0x00000000ff317431 */ /* 0x003fd600000001ff */
[----:B------:R-:W-:Y:S05]  /*15e40*/  @P5 BRA `(.L_x_513) ;  /* 0x0000000800045947 */ /* 0x000fea0003800000 */
[----:B------:R-:W-:Y:S01]  /*15e50*/  BSSY.RECONVERGENT B1, `(.L_x_514) ;  /* 0x000007f000017945 */ /* 0x000fe20003800200 */
[----:B------:R-:W-:Y:S02]  /*15e60*/  MOV R78, RZ ;  /* 0x000000ff004e7202 */ /* 0x000fe40000000f00 */
[----:B------:R-:W-:-:S07]  /*15e70*/  MOV R77, R56 ;  /* 0x00000038004d7202 */ /* 0x000fce0000000f00 */
.L_x_524:
        /* <DEDUP_REMOVED lines=12> */
.L_x_519:
        /* <DEDUP_REMOVED lines=39> */
.L_x_518:
[----:B------:R-:W-:Y:S05]  /*161b0*/  BSYNC.RECONVERGENT B4 ;  /* 0x0000000000047941 */ /* 0x000fea0003800200 */
.L_x_517:
        /* <DEDUP_REMOVED lines=29> */
.L_x_521:
[----:B------:R-:W-:Y:S05]  /*16390*/  BSYNC.RECONVERGENT B4 ;  /* 0x0000000000047941 */ /* 0x000fea0003800200 */
.L_x_520:
        /* <DEDUP_REMOVED lines=21> */
.L_x_523:
[----:B------:R-:W-:Y:S05]  /*164f0*/  BSYNC.RECONVERGENT B4 ;  /* 0x0000000000047941 */ /* 0x000fea0003800200 */
.L_x_522:
        /* <DEDUP_REMOVED lines=16> */
.L_x_516:
[----:B------:R-:W-:Y:S05]  /*16600*/  BSYNC.RECONVERGENT B0 ;  /* 0x0000000000007941 */ /* 0x000fea0003800200 */
.L_x_515:
[----:B------:R-:W-:-:S04]  /*16610*/  IADD3 R77, PT, PT, R77, 0x1, RZ ;  /* 0x000000014d4d7810 */ /* 0x000fc80007ffe0ff */
[----:B------:R-:W-:-:S13]  /*16620*/  ISETP.GE.AND P5, PT, R77, R53, PT ;  /* 0x000000354d00720c */ /* 0x000fda0003fa6270 */
[----:B------:R-:W-:Y:S05]  /*16630*/  @!P5 BRA `(.L_x_524) ;  /* 0xfffffff80010d947 */ /* 0x000fea000383ffff */
[----:B------:R-:W-:Y:S05]  /*16640*/  BSYNC.RECONVERGENT B1 ;  /* 0x0000000000017941 */ /* 0x000fea0003800200 */
.L_x_514:
[----:B------:R-:W-:-:S07]  /*16650*/  FMUL R49, R78, 0.25 ;  /* 0x3e8000004e317820 */ /* 0x000fce0000400000 */
.L_x_513:
[----:B------:R-:W-:Y:S05]  /*16660*/  BSYNC.RECONVERGENT B2 ;  /* 0x0000000000027941 */ /* 0x000fea0003800200 */
.L_x_512:
[----:B------:R2:W-:Y:S02]  /*16670*/  STG.E desc[UR6][R50.64+0x18], R49 ;  /* 0x0000183132007986 */ /* 0x0005e4000c101906 */
.L_x_511:
[----:B------:R-:W-:Y:S05]  /*16680*/  BSYNC.RECONVERGENT B3 ;  /* 0x0000000000037941 */ /* 0x000fea0003800200 */
.L_x_510:
[----:B------:R-:W3:Y:S01]  /*16690*/  S2R R80, SR_TID.Y ;  /* 0x0000000000507919 */ /* 0x000ee20000002200 */
[----:B012---:R-:W0:Y:S01]  /*166a0*/  LDC R50, c[0x0][0x360] ;  /* 0x0000d800ff327b82 */ /* 0x007e220000000800 */
[----:B------:R-:W1:Y:S01]  /*166b0*/  LDCU.64 UR10, c[0x0][0x3a0] ;  /* 0x00007400ff0a77ac */ /* 0x000e620008000a00 */
[----:B------:R-:W-:Y:S01]  /*166c0*/  BSSY.RECONVERGENT B3, `(.L_x_525) ;  /* 0x00000a4000037945 */ /* 0x000fe20003800200 */
[----:B------:R-:W0:Y:S01]  /*166d0*/  S2R R51, SR_TID.X ;  /* 0x0000000000337919 */ /* 0x000e220000002100 */
[----:B------:R-:W2:Y:S01]  /*166e0*/  LDCU UR12, c[0x0][0x39c] ;  /* 0x00007380ff0c77ac */ /* 0x000ea20008000800 */
[----:B------:R-:W4:Y:S03]  /*166f0*/  S2R R79, SR_TID.Z ;  /* 0x00000000004f7919 */ /* 0x000f260000002300 */
[----:B------:R-:W3:Y:S08]  /*16700*/  S2UR UR8, SR_CTAID.Y ;  /* 0x00000000000879c3 */ /* 0x000ef00000002600 */
[----:B------:R-:W3:Y:S08]  /*16710*/  LDC R77, c[0x0][0x364] ;  /* 0x0000d900ff4d7b82 */ /* 0x000ef00000000800 */
[----:B------:R-:W0:Y:S08]  /*16720*/  S2UR UR5, SR_CTAID.X ;  /* 0x00000000000579c3 */ /* 0x000e300000002500 */
[----:B------:R-:W4:Y:S08]  /*16730*/  S2UR UR9, SR_CTAID.Z ;  /* 0x00000000000979c3 */ /* 0x000f300000002700 */
[----:B------:R-:W4:Y:S01]  /*16740*/  LDC R78, c[0x0][0x368] ;  /* 0x0000da00ff4e7b82 */ /* 0x000f220000000800 */
[----:B---3--:R-:W-:-:S02]  /*16750*/  IMAD R77, R77, UR8, R80 ;  /* 0x000000084d4d7c24 */ /* 0x008fc4000f8e0250 */
[----:B------:R-:W-:Y:S02]  /*16760*/  HFMA2 R80, -RZ, RZ, 0, 4.17232513427734375e-07 ;  /* 0x00000007ff507431 */ /* 0x000fe400000001ff */
[----:B0-----:R-:W-:-:S03]  /*16770*/  IMAD R50, R50, UR5, R51 ;  /* 0x0000000532327c24 */ /* 0x001fc6000f8e0233 */
[----:B------:R-:W0:Y:S01]  /*16780*/  LDC.64 R48, c[0x0][0x3a8] ;  /* 0x0000ea00ff307b82 */ /* 0x000e220000000a00 */
[----:B------:R-:W3:Y:S01]  /*16790*/  LDCU UR5, c[0x0][0x3b0] ;  /* 0x00007600ff0577ac */ /* 0x000ee20008000800 */
[----:B------:R-:W-:Y:S01]  /*167a0*/  IMAD R77, R77, R80, 0x5 ;  /* 0x000000054d4d7424 */ /* 0x000fe200078e0250 */
[----:B------:R-:W-:Y:S02]  /*167b0*/  LEA R51, R50, -R50, 0x3 ;  /* 0x8000003232337211 */ /* 0x000fe400078e18ff */
[----:B------:R-:W-:Y:S02]  /*167c0*/  IADD3 R50, PT, PT, R0, 0x5, RZ ;  /* 0x0000000500327810 */ /* 0x000fe40007ffe0ff */
[----:B-1----:R-:W-:-:S03]  /*167d0*/  ISETP.GE.AND P5, PT, R51, UR11, PT ;  /* 0x0000000b33007c0c */ /* 0x002fc6000bfa6270 */
[----:B------:R-:W-:Y:S01]  /*167e0*/  IMAD R51, R50, UR11, R51 ;  /* 0x0000000b32337c24 */ /* 0x000fe2000f8e0233 */
[----:B------:R-:W-:Y:S01]  /*167f0*/  ISETP.GE.OR P5, PT, R77, UR10, P5 ;  /* 0x0000000a4d007c0c */ /* 0x000fe2000afa6670 */
[----:B----4-:R-:W-:Y:S01]  /*16800*/  IMAD R78, R78, UR9, R79 ;  /* 0x000000094e4e7c24 */ /* 0x010fe2000f8e024f */
[----:B---3--:R-:W-:-:S04]  /*16810*/  IADD3 R76, PT, PT, R76, UR5, RZ ;  /* 0x000000054c4c7c10 */ /* 0x008fc8000fffe0ff */
[----:B--2---:R-:W-:Y:S01]  /*16820*/  ISETP.GE.OR P5, PT, R78, UR12, P5 ;  /* 0x0000000c4e007c0c */ /* 0x004fe2000afa6670 */
        /* <DEDUP_REMOVED lines=9> */
.L_x_539:
        /* <DEDUP_REMOVED lines=25> */
.L_x_534:
        /* <DEDUP_REMOVED lines=39> */
.L_x_533:
[----:B------:R-:W-:Y:S05]  /*16cc0*/  BSYNC.RECONVERGENT B4 ;  /* 0x0000000000047941 */ /* 0x000fea0003800200 */
.L_x_532:
        /* <DEDUP_REMOVED lines=26> */
.L_x_536:
[----:B------:R-:W-:Y:S05]  /*16e70*/  BSYNC.RECONVERGENT B4 ;  /* 0x0000000000047941 */ /* 0x000fea0003800200 */
.L_x_535:
        /* <DEDUP_REMOVED lines=18> */
.L_x_538:
[----:B------:R-:W-:Y:S05]  /*16fa0*/  BSYNC.RECONVERGENT B4 ;  /* 0x0000000000047941 */ /* 0x000fea0003800200 */
.L_x_537:
        /* <DEDUP_REMOVED lines=13> */
.L_x_531:
[----:B------:R-:W-:Y:S05]  /*17080*/  BSYNC.RECONVERGENT B0 ;  /* 0x0000000000007941 */ /* 0x000fea0003800200 */
.L_x_530:
[----:B------:R-:W-:-:S04]  /*17090*/  IADD3 R77, PT, PT, R77, 0x1, RZ ;  /* 0x000000014d4d7810 */ /* 0x000fc80007ffe0ff */
[----:B------:R-:W-:-:S13]  /*170a0*/  ISETP.GE.AND P5, PT, R77, R47, PT ;  /* 0x0000002f4d00720c */ /* 0x000fda0003fa6270 */
[----:B------:R-:W-:Y:S05]  /*170b0*/  @!P5 BRA `(.L_x_539) ;  /* 0xfffffff80000d947 */ /* 0x000fea000383ffff */
[----:B------:R-:W-:Y:S05]  /*170c0*/  BSYNC.RECONVERGENT B1 ;  /* 0x0000000000017941 */ /* 0x000fea0003800200 */
.L_x_529:
[----:B------:R-:W-:-:S07]  /*170d0*/  FMUL R51, R78, 0.25 ;  /* 0x3e8000004e337820 */ /* 0x000fce0000400000 */
.L_x_528:
[----:B------:R-:W-:Y:S05]  /*170e0*/  BSYNC.RECONVERGENT B2 ;  /* 0x0000000000027941 */ /* 0x000fea0003800200 */
.L_x_527:
[----:B------:R0:W-:Y:S02]  /*170f0*/  STG.E desc[UR6][R48.64], R51 ;  /* 0x0000003330007986 */ /* 0x0001e4000c101906 */
.L_x_526:
[----:B------:R-:W-:Y:S05]  /*17100*/  BSYNC.RECONVERGENT B3 ;  /* 0x0000000000037941 */ /* 0x000fea0003800200 */
.L_x_525:
[----:B------:R-:W-:Y:S04]  /*17110*/  BSSY.RECONVERGENT B3, `(.L_x_540) ;  /* 0x0000089000037945 */ /* 0x000fe80003800200 */
[----:B------:R-:W-:Y:S05]  /*17120*/  @!P4 BRA `(.L_x_541) ;  /* 0x00000008001cc947 */ /* 0x000fea0003800000 */
[----:B------:R-:W-:Y:S01]  /*17130*/  ISETP.GE.AND P5, PT, R54, R47, PT ;  /* 0x0000002f3600720c */ /* 0x000fe20003fa6270 */
[----:B------:R-:W-:Y:S01]  /*17140*/  BSSY.RECONVERGENT B2, `(.L_x_542) ;  /* 0x0000084000027945 */ /* 0x000fe20003800200 */
[----:B0-----:R-:W-:-:S11]  /*17150*/  MOV R51, RZ ;  /* 0x000000ff00337202 */ /* 0x001fd60000000f00 */
[----:B------:R-:W-:Y:S05]  /*17160*/  @P5 BRA `(.L_x_543) ;  /* 0x0000000800045947 */ /* 0x000fea0003800000 */
[----:B------:R-:W-:Y:S01]  /*17170*/  HFMA2 R78, -RZ, RZ, 0, 0 ;  /* 0x00000000ff4e7431 */ /* 0x000fe200000001ff */
[----:B------:R-:W-:Y:S01]  /*17180*/  BSSY.RECONVERGENT B1, `(.L_x_544) ;  /* 0x000007e000017945 */ /* 0x000fe20003800200 */
[----:B------:R-:W-:-:S07]  /*17190*/  MOV R77, R54 ;  /* 0x00000036004d7202 */ /* 0x000fce0000000f00 */
.L_x_554:
        /* <DEDUP_REMOVED lines=12> */
.L_x_549:
        /* <DEDUP_REMOVED lines=39> */
.L_x_548:
[----:B------:R-:W-:Y:S05]  /*174d0*/  BSYNC.RECONVERGENT B4 ;  /* 0x0000000000047941 */ /* 0x000fea0003800200 */
.L_x_547:
        /* <DEDUP_REMOVED lines=29> */
.L_x_551:
[----:B------:R-:W-:Y:S05]  /*176b0*/  BSYNC.RECONVERGENT B4 ;  /* 0x0000000000047941 */ /* 0x000fea0003800200 */
.L_x_550:
        /* <DEDUP_REMOVED lines=21> */
.L_x_553:
[----:B------:R-:W-:Y:S05]  /*17810*/  BSYNC.RECONVERGENT B4 ;  /* 0x0000000000047941 */ /* 0x000fea0003800200 */
.L_x_552:
        /* <DEDUP_REMOVED lines=16> */
.L_x_546:
[----:B------:R-:W-:Y:S05]  /*17920*/  BSYNC.RECONVERGENT B0 ;  /* 0x0000000000007941 */ /* 0x000fea0003800200 */
.L_x_545:
[----:B------:R-:W-:-:S04]  /*17930*/  IADD3 R77, PT, PT, R77, 0x1, RZ ;  /* 0x000000014d4d7810 */ /* 0x000fc80007ffe0ff */
[----:B------:R-:W-:-:S13]  /*17940*/  ISETP.GE.AND P5, PT, R77, R47, PT ;  /* 0x0000002f4d00720c */ /* 0x000fda0003fa6270 */
[----:B------:R-:W-:Y:S05]  /*17950*/  @!P5 BRA `(.L_x_554) ;  /* 0xfffffff80010d947 */ /* 0x000fea000383ffff */
[----:B------:R-:W-:Y:S05]  /*17960*/  BSYNC.RECONVERGENT B1 ;  /* 0x0000000000017941 */ /* 0x000fea0003800200 */
.L_x_544:
[----:B------:R-:W-:-:S07]  /*17970*/  FMUL R51, R78, 0.25 ;  /* 0x3e8000004e337820 */ /* 0x000fce0000400000 */
.L_x_543:
[----:B------:R-:W-:Y:S05]  /*17980*/  BSYNC.RECONVERGENT B2 ;  /* 0x0000000000027941 */ /* 0x000fea0003800200 */
.L_x_542:
[----:B------:R1:W-:Y:S02]  /*17990*/  STG.E desc[UR6][R48.64+0x4], R51 ;  /* 0x0000043330007986 */ /* 0x0003e4000c101906 */
.L_x_541:
[----:B------:R-:W-:Y:S05]  /*179a0*/  BSYNC.RECONVERGENT B3 ;  /* 0x0000000000037941 */ /* 0x000fea0003800200 */
.L_x_540:
[----:B------:R-:W-:Y:S04]  /*179b0*/  BSSY.RECONVERGENT B3, `(.L_x_555) ;  /* 0x0000089000037945 */ /* 0x000fe80003800200 */
[----:B------:R-:W-:Y:S05]  /*179c0*/  @!P3 BRA `(.L_x_556) ;  /* 0x00000008001cb947 */ /* 0x000fea0003800000 */
[----:B------:R-:W-:Y:S01]  /*179d0*/  ISETP.GE.AND P5, PT, R54, R47, PT ;  /* 0x0000002f3600720c */ /* 0x000fe20003fa6270 */
[----:B------:R-:W-:Y:S01]  /*179e0*/  BSSY.RECONVERGENT B2, `(.L_x_557) ;  /* 0x0000084000027945 */ /* 0x000fe20003800200 */
[----:B01----:R-:W-:-:S11]  /*179f0*/  MOV R51, RZ ;  /* 0x000000ff00337202 */ /* 0x003fd60000000f00 */
[----:B------:R-:W-:Y:S05]  /*17a00*/  @P5 BRA `(.L_x_558) ;  /* 0x0000000800045947 */ /* 0x000fea0003800000 */
[----:B------:R-:W-:Y:S01]  /*17a10*/  HFMA2 R78, -RZ, RZ, 0, 0 ;  /* 0x00000000ff4e7431 */ /* 0x000fe200000001ff */
[----:B------:R-:W-:Y:S01]  /*17a20*/  BSSY.RECONVERGENT B1, `(.L_x_559) ;  /* 0x000007e000017945 */ /* 0x000fe20003800200 */
[----:B------:R-:W-:-:S07]  /*17a30*/  MOV R77, R54 ;  /* 0x00000036004d7202 */ /* 0x000fce0000000f00 */
.L_x_569:
        /* <DEDUP_REMOVED lines=12> */
.L_x_564:
        /* <DEDUP_REMOVED lines=39> */
.L_x_563:
[----:B------:R-:W-:Y:S05]  /*17d70*/  BSYNC.RECONVERGENT B4 ;  /* 0x0000000000047941 */ /* 0x000fea0003800200 */
.L_x_562:
        /* <DEDUP_REMOVED lines=29> */
.L_x_566:
[----:B------:R-:W-:Y:S05]  /*17f50*/  BSYNC.RECONVERGENT B4 ;  /* 0x0000000000047941 */ /* 0x000fea0003800200 */
.L_x_565:
        /* <DEDUP_REMOVED lines=21> */
.L_x_568:
[----:B------:R-:W-:Y:S05]  /*180b0*/  BSYNC.RECONVERGENT B4 ;  /* 0x0000000000047941 */ /* 0x000fea0003800200 */
.L_x_567:
        /* <DEDUP_REMOVED lines=16> */
.L_x_561:
[----:B------:R-:W-:Y:S05]  /*181c0*/  BSYNC.RECONVERGENT B0 ;  /* 0x0000000000007941 */ /* 0x000fea0003800200 */
.L_x_560:
[----:B------:R-:W-:-:S04]  /*181d0*/  IADD3 R77, PT, PT, R77, 0x1, RZ ;  /* 0x000000014d4d7810 */ /* 0x000fc80007ffe0ff */
[----:B------:R-:W-:-:S13]  /*181e0*/  ISETP.GE.AND P5, PT, R77, R47, PT ;  /* 0x0000002f4d00720c */ /* 0x000fda0003fa6270 */
[----:B------:R-:W-:Y:S05]  /*181f0*/  @!P5 BRA `(.L_x_569) ;  /* 0xfffffff80010d947 */ /* 0x000fea000383ffff */
[----:B------:R-:W-:Y:S05]  /*18200*/  BSYNC.RECONVERGENT B1 ;  /* 0x0000000000017941 */ /* 0x000fea0003800200 */
.L_x_559:
[----:B------:R-:W-:-:S07]  /*18210*/  FMUL R51, R78, 0.25 ;  /* 0x3e8000004e337820 */ /* 0x000fce0000400000 */
.L_x_558:
[----:B------:R-:W-:Y:S05]  /*18220*/  BSYNC.RECONVERGENT B2 ;  /* 0x0000000000027941 */ /* 0x000fea0003800200 */
.L_x_557:
[----:B------:R2:W-:Y:S02]  /*18230*/  STG.E desc[UR6][R48.64+0x8], R51 ;  /* 0x0000083330007986 */ /* 0x0005e4000c101906 */
.L_x_556:
[----:B------:R-:W-:Y:S05]  /*18240*/  BSYNC.RECONVERGENT B3 ;  /* 0x0000000000037941 */ /* 0x000fea0003800200 */
.L_x_555:
[----:B------:R-:W-:Y:S04]  /*18250*/  BSSY.RECONVERGENT B3, `(.L_x_570) ;  /* 0x0000089000037945 */ /* 0x000fe80003800200 */
[----:B------:R-:W-:Y:S05]  /*18260*/  @!P2 BRA `(.L_x_571) ;  /* 0x00000008001ca947 */ /* 0x000fea0003800000 */
[----:B------:R-:W-:Y:S01]  /*18270*/  ISETP.GE.AND P5, PT, R54, R47, PT ;  /* 0x0000002f3600720c */ /* 0x000fe20003fa6270 */
[----:B------:R-:W-:Y:S01]  /*18280*/  BSSY.RECONVERGENT B2, `(.L_x_572) ;  /* 0x0000084000027945 */ /* 0x000fe20003800200 */
[----:B012---:R-:W-:-:S11]  /*18290*/  MOV R51, RZ ;  /* 0x000000ff00337202 */ /* 0x007fd60000000f00 */
[----:B------:R-:W-:Y:S05]  /*182a0*/  @P5 BRA `(.L_x_573) ;  /* 0x0000000800045947 */ /* 0x000fea0003800000 */
[----:B------:R-:W-:Y:S01]  /*182b0*/  HFMA2 R78, -RZ, RZ, 0, 0 ;  /* 0x00000000ff4e7431 */ /* 0x000fe200000001ff */
[----:B------:R-:W-:Y:S01]  /*182c0*/  BSSY.RECONVERGENT B1, `(.L_x_574) ;  /* 0x000007e000017945 */ /* 0x000fe20003800200 */
[----:B------:R-:W-:-:S07]  /*182d0*/  MOV R77, R54 ;  /* 0x00000036004d7202 */ /* 0x000fce0000000f00 */
.L_x_584:
        /* <DEDUP_REMOVED lines=12> */
.L_x_579:
        /* <DEDUP_REMOVED lines=39> */
.L_x_578:
[----:B------:R-:W-:Y:S05]  /*18610*/  BSYNC.RECONVERGENT B4 ;  /* 0x0000000000047941 */ /* 0x000fea0003800200 */
.L_x_577:
        /* <DEDUP_REMOVED lines=29> */
.L_x_581:
[----:B------:R-:W-:Y:S05]  /*187f0*/  BSYNC.RECONVERGENT B4 ;  /* 0x0000000000047941 */ /* 0x000fea0003800200 */
.L_x_580:
        /* <DEDUP_REMOVED lines=21> */
.L_x_583:
[----:B------:R-:W-:Y:S05]  /*18950*/  BSYNC.RECONVERGENT B4 ;  /* 0x0000000000047941 */ /* 0x000fea0003800200 */
.L_x_582:
        /* <DEDUP_REMOVED lines=16> */
.L_x_576:
[----:B------:R-:W-:Y:S05]  /*18a60*/  BSYNC.RECONVERGENT B0 ;  /* 0x0000000000007941 */ /* 0x000fea0003800200 */
.L_x_575:
[----:B------:R-:W-:-:S04]  /*18a70*/  IADD3 R77, PT, PT, R77, 0x1, RZ ;  /* 0x000000014d4d7810 */ /* 0x000fc80007ffe0ff */
[----:B------:R-:W-:-:S13]  /*18a80*/  ISETP.GE.AND P5, PT, R77, R47, PT ;  /* 0x0000002f4d00720c */ /* 0x000fda0003fa6270 */
[----:B------:R-:W-:Y:S05]  /*18a90*/  @!P5 BRA `(.L_x_584) ;  /* 0xfffffff80010d947 */ /* 0x000fea000383ffff */
[----:B------:R-:W-:Y:S05]  /*18aa0*/  BSYNC.RECONVERGENT B1 ;  /* 0x0000000000017941 */ /* 0x000fea0003800200 */
.L_x_574:
[----:B------:R-:W-:-:S07]  /*18ab0*/  FMUL R51, R78, 0.25 ;  /* 0x3e8000004e337820 */ /* 0x000fce0000400000 */
.L_x_573:
[----:B------:R-:W-:Y:S05]  /*18ac0*/  BSYNC.RECONVERGENT B2 ;  /* 0x0000000000027941 */ /* 0x000fea0003800200 */
.L_x_572:
[----:B------:R3:W-:Y:S02]  /*18ad0*/  STG.E desc[UR6][R48.64+0xc], R51 ;  /* 0x00000c3330007986 */ /* 0x0007e4000c101906 */
.L_x_571:
[----:B------:R-:W-:Y:S05]  /*18ae0*/  BSYNC.RECONVERGENT B3 ;  /* 0x0000000000037941 */ /* 0x000fea0003800200 */
.L_x_570:
[----:B------:R-:W4:Y:S01]  /*18af0*/  S2R R80, SR_TID.X ;  /* 0x0000000000507919 */ /* 0x000f220000002100 */
[----:B------:R-:W5:Y:S01]  /*18b00*/  LDC R50, c[0x0][0x364] ;  /* 0x0000d900ff327b82 */ /* 0x000f620000000800 */
[----:B------:R-:W5:Y:S01]  /*18b10*/  LDCU.64 UR10, c[0x0][0x3a0] ;  /* 0x00007400ff0a77ac */ /* 0x000f620008000a00 */
[----:B------:R-:W-:Y:S01]  /*18b20*/  MOV R78, 0x7 ;  /* 0x00000007004e7802 */ /* 0x000fe20000000f00 */
[----:B------:R-:W5:Y:S01]  /*18b30*/  S2R R79, SR_TID.Y ;  /* 0x00000000004f7919 */ /* 0x000f620000002200 */
[----:B------:R-:W-:Y:S01]  /*18b40*/  BSSY.RECONVERGENT B3, `(.L_x_585) ;  /* 0x0000098000037945 */ /* 0x000fe20003800200 */
[----:B------:R-:W5:Y:S01]  /*18b50*/  LDCU UR12, c[0x0][0x39c] ;  /* 0x00007380ff0c77ac */ /* 0x000f620008000800 */
[----:B------:R-:W5:Y:S02]  /*18b60*/  S2R R82, SR_TID.Z ;  /* 0x0000000000527919 */ /* 0x000f640000002300 */
[----:B------:R-:W4:Y:S08]  /*18b70*/  S2UR UR8, SR_CTAID.X ;  /* 0x00000000000879c3 */ /* 0x000f300000002500 */
[----:B0123--:R-:W4:Y:S08]  /*18b80*/  LDC R51, c[0x0][0x360] ;  /* 0x0000d800ff337b82 */ /* 0x00ff300000000800 */
[----:B------:R-:W5:Y:S08]  /*18b90*/  S2UR UR5, SR_CTAID.Y ;  /* 0x00000000000579c3 */ /* 0x000f700000002600 */
[----:B------:R-:W0:Y:S08]  /*18ba0*/  S2UR UR9, SR_CTAID.Z ;  /* 0x00000000000979c3 */ /* 0x000e300000002700 */
[----:B------:R-:W0:Y:S01]  /*18bb0*/  LDC R77, c[0x0][0x368] ;  /* 0x0000da00ff4d7b82 */ /* 0x000e220000000800 */
[----:B----4-:R-:W-:-:S04]  /*18bc0*/  IMAD R51, R51, UR8, R80 ;  /* 0x0000000833337c24 */ /* 0x010fc8000f8e0250 */
[----:B------:R-:W-:Y:S02]  /*18bd0*/  IMAD R51, R51, R78, 0x4 ;  /* 0x0000000433337424 */ /* 0x000fe400078e024e */
[----:B-----5:R-:W-:-:S03]  /*18be0*/  IMAD R50, R50, UR5, R79 ;  /* 0x0000000532327c24 */ /* 0x020fc6000f8e024f */
[----:B------:R-:W-:Y:S01]  /*18bf0*/  ISETP.GE.AND P5, PT, R51, UR11, PT ;  /* 0x0000000b33007c0c */ /* 0x000fe2000bfa6270 */
[----:B------:R-:W-:-:S05]  /*18c00*/  IMAD R50, R50, R78, 0x5 ;  /* 0x0000000532327424 */ /* 0x000fca00078e024e */
[----:B------:R-:W-:Y:S01]  /*18c10*/  ISETP.GE.OR P5, PT, R50, UR10, P5 ;  /* 0x0000000a32007c0c */ /* 0x000fe2000afa6670 */
[----:B0-----:R-:W-:-:S05]  /*18c20*/  IMAD R51, R77, UR9, R82 ;  /* 0x000000094d337c24 */ /* 0x001fca000f8e0252 */
[----:B------:R-:W-:-:S13]  /*18c30*/  ISETP.GE.OR P5, PT, R51, UR12, P5 ;  /* 0x0000000c33007c0c */ /* 0x000fda000afa6670 */
        /* <DEDUP_REMOVED lines=8> */
.L_x_599:
        /* <DEDUP_REMOVED lines=12> */
.L_x_594:
        /* <DEDUP_REMOVED lines=39> */
.L_x_593:
[----:B------:R-:W-:Y:S05]  /*18ff0*/  BSYNC.RECONVERGENT B4 ;  /* 0x0000000000047941 */ /* 0x000fea0003800200 */
.L_x_592:
        /* <DEDUP_REMOVED lines=29> */
.L_x_596:
[----:B------:R-:W-:Y:S05]  /*191d0*/  BSYNC.RECONVERGENT B4 ;  /* 0x0000000000047941 */ /* 0x000fea0003800200 */
.L_x_595:
        /* <DEDUP_REMOVED lines=21> */
.L_x_598:
[----:B------:R-:W-:Y:S05]  /*19330*/  BSYNC.RECONVERGENT B4 ;  /* 0x0000000000047941 */ /* 0x000fea0003800200 */
.L_x_597:
        /* <DEDUP_REMOVED lines=16> */
.L_x_591:
[----:B------:R-:W-:Y:S05]  /*19440*/  BSYNC.RECONVERGENT B0 ;  /* 0x0000000000007941 */ /* 0x000fea0003800200 */
.L_x_590:
[----:B------:R-:W-:-:S04]  /*19450*/  IADD3 R77, PT, PT, R77, 0x1, RZ ;  /* 0x000000014d4d7810 */ /* 0x000fc80007ffe0ff */
[----:B------:R-:W-:-:S13]  /*19460*/  ISETP.GE.AND P5, PT, R77, R47, PT ;  /* 0x0000002f4d00720c */ /* 0x000fda0003fa6270 */
[----:B------:R-:W-:Y:S05]  /*19470*/  @!P5 BRA `(.L_x_599) ;  /* 0xfffffff80010d947 */ /* 0x000fea000383ffff */
[----:B------:R-:W-:Y:S05]  /*19480*/  BSYNC.RECONVERGENT B1 ;  /* 0x0000000000017941 */ /* 0x000fea0003800200 */
.L_x_589:
[----:B------:R-:W-:-:S07]  /*19490*/  FMUL R51, R78, 0.25 ;  /* 0x3e8000004e337820 */ /* 0x000fce0000400000 */
.L_x_588:
[----:B------:R-:W-:Y:S05]  /*194a0*/  BSYNC.RECONVERGENT B2 ;  /* 0x0000000000027941 */ /* 0x000fea0003800200 */
.L_x_587:
[----:B------:R0:W-:Y:S02]  /*194b0*/  STG.E desc[UR6][R48.64+0x10], R51 ;  /* 0x0000103330007986 */ /* 0x0001e4000c101906 */
.L_x_586:
[----:B------:R-:W-:Y:S05]  /*194c0*/  BSYNC.RECONVERGENT B3 ;  /* 0x0000000000037941 */ /* 0x000fea0003800200 */
.L_x_585:
        /* <DEDUP_REMOVED lines=29> */
.L_x_614:
        /* <DEDUP_REMOVED lines=12> */
.L_x_609:
        /* <DEDUP_REMOVED lines=39> */
.L_x_608:
[----:B------:R-:W-:Y:S05]  /*199d0*/  BSYNC.RECONVERGENT B4 ;  /* 0x0000000000047941 */ /* 0x000fea0003800200 */
.L_x_607:
        /* <DEDUP_REMOVED lines=29> */
.L_x_611:
[----:B------:R-:W-:Y:S05]  /*19bb0*/  BSYNC.RECONVERGENT B4 ;  /* 0x0000000000047941 */ /* 0x000fea0003800200 */
.L_x_610:
        /* <DEDUP_REMOVED lines=21> */
.L_x_613:
[----:B------:R-:W-:Y:S05]  /*19d10*/  BSYNC.RECONVERGENT B4 ;  /* 0x0000000000047941 */ /* 0x000fea0003800200 */
.L_x_612:
        /* <DEDUP_REMOVED lines=16> */
.L_x_606:
[----:B------:R-:W-:Y:S05]  /*19e20*/  BSYNC.RECONVERGENT B0 ;  /* 0x0000000000007941 */ /* 0x000fea0003800200 */
.L_x_605:
[----:B------:R-:W-:-:S04]  /*19e30*/  IADD3 R77, PT, PT, R77, 0x1, RZ ;  /* 0x000000014d4d7810 */ /* 0x000fc80007ffe0ff */
[----:B------:R-:W-:-:S13]  /*19e40*/  ISETP.GE.AND P5, PT, R77, R47, PT ;  /* 0x0000002f4d00720c */ /* 0x000fda0003fa6270 */
[----:B------:R-:W-:Y:S05]  /*19e50*/  @!P5 BRA `(.L_x_614) ;  /* 0xfffffff80010d947 */ /* 0x000fea000383ffff */
[----:B------:R-:W-:Y:S05]  /*19e60*/  BSYNC.RECONVERGENT B1 ;  /* 0x0000000000017941 */ /* 0x000fea0003800200 */
.L_x_604:
[----:B------:R-:W-:-:S07]  /*19e70*/  FMUL R51, R78, 0.25 ;  /* 0x3e8000004e337820 */ /* 0x000fce0000400000 */
.L_x_603:
[----:B------:R-:W-:Y:S05]  /*19e80*/  BSYNC.RECONVERGENT B2 ;  /* 0x0000000000027941 */ /* 0x000fea0003800200 */
.L_x_602:
[----:B------:R0:W-:Y:S02]  /*19e90*/  STG.E desc[UR6][R48.64+0x14], R51 ;  /* 0x0000143330007986 */ /* 0x0001e4000c101906 */
.L_x_601:
[----:B------:R-:W-:Y:S05]  /*19ea0*/  BSYNC.RECONVERGENT B3 ;  /* 0x0000000000037941 */ /* 0x000fea0003800200 */
.L_x_600:
        /* <DEDUP_REMOVED lines=29> */
.L_x_629:
        /* <DEDUP_REMOVED lines=12> */
.L_x_624:
        /* <DEDUP_REMOVED lines=39> */
.L_x_623:
[----:B------:R-:W-:Y:S05]  /*1a3b0*/  BSYNC.RECONVERGENT B4 ;  /* 0x0000000000047941 */ /* 0x000fea0003800200 */
.L_x_622:
        /* <DEDUP_REMOVED lines=29> */
.L_x_626:
[----:B------:R-:W-:Y:S05]  /*1a590*/  BSYNC.RECONVERGENT B4 ;  /* 0x0000000000047941 */ /* 0x000fea0003800200 */
.L_x_625:
        /* <DEDUP_REMOVED lines=21> */
.L_x_628:
[----:B------:R-:W-:Y:S05]  /*1a6f0*/  BSYNC.RECONVERGENT B4 ;  /* 0x0000000000047941 */ /* 0x000fea0003800200 */
.L_x_627:
        /* <DEDUP_REMOVED lines=16> */
.L_x_621:
[----:B------:R-:W-:Y:S05]  /*1a800*/  BSYNC.RECONVERGENT B0 ;  /* 0x0000000000007941 */ /* 0x000fea0003800200 */
.L_x_620:
[----:B------:R-:W-:-:S04]  /*1a810*/  IADD3 R77, PT, PT, R77, 0x1, RZ ;  /* 0x000000014d4d7810 */ /* 0x000fc80007ffe0ff */
[----:B------:R-:W-:-:S13]  /*1a820*/  ISETP.GE.AND P5, PT, R77, R47, PT ;  /* 0x0000002f4d00720c */ /* 0x000fda0003fa6270 */
[----:B------:R-:W-:Y:S05]  /*1a830*/  @!P5 BRA `(.L_x_629) ;  /* 0xfffffff80010d947 */ /* 0x000fea000383ffff */
[----:B------:R-:W-:Y:S05]  /*1a840*/  BSYNC.RECONVERGENT B1 ;  /* 0x0000000000017941 */ /* 0x000fea0003800200 */
.L_x_619:
[----:B------:R-:W-:-:S07]  /*1a850*/  FMUL R51, R78, 0.25 ;  /* 0x3e8000004e337820 */ /* 0x000fce0000400000 */
.L_x_618:
[----:B------:R-:W-:Y:S05]  /*1a860*/  BSYNC.RECONVERGENT B2 ;  /* 0x0000000000027941 */ /* 0x000fea0003800200 */
.L_x_617:
[----:B------:R0:W-:Y:S02]  /*1a870*/  STG.E desc[UR6][R48.64+0x18], R51 ;  /* 0x0000183330007986 */ /* 0x0001e4000c101906 */
.L_x_616:
[----:B------:R-:W-:Y:S05]  /*1a880*/  BSYNC.RECONVERGENT B3 ;  /* 0x0000000000037941 */ /* 0x000fea0003800200 */
.L_x_615:
[----:B------:R-:W1:Y:S01]  /*1a890*/  S2R R80, SR_TID.Y ;  /* 0x0000000000507919 */ /* 0x000e620000002200 */
[----:B------:R-:W2:Y:S01]  /*1a8a0*/  LDC R50, c[0x0][0x360] ;  /* 0x0000d800ff327b82 */ /* 0x000ea20000000800 */
[----:B------:R-:W3:Y:S01]  /*1a8b0*/  LDCU.64 UR10, c[0x0][0x3a0] ;  /* 0x00007400ff0a77ac */ /* 0x000ee20008000a00 */
[----:B------:R-:W-:Y:S01]  /*1a8c0*/  IADD3 R0, PT, PT, R0, 0x6, RZ ;  /* 0x0000000600007810 */ /* 0x000fe20007ffe0ff */
[----:B0-----:R-:W2:Y:S01]  /*1a8d0*/  S2R R51, SR_TID.X ;  /* 0x0000000000337919 */ /* 0x001ea20000002100 */
[----:B------:R-:W-:Y:S01]  /*1a8e0*/  BSSY.RECONVERGENT B3, `(.L_x_630) ;  /* 0x00000a2000037945 */ /* 0x000fe20003800200 */
[----:B------:R-:W0:Y:S01]  /*1a8f0*/  LDCU UR12, c[0x0][0x39c] ;  /* 0x00007380ff0c77ac */ /* 0x000e220008000800 */
[----:B------:R-:W4:Y:S02]  /*1a900*/  S2R R79, SR_TID.Z ;  /* 0x00000000004f7919 */ /* 0x000f240000002300 */
        /* <DEDUP_REMOVED lines=11> */
[----:B------:R-:W-:-:S04]  /*1a9c0*/  LEA R51, R50, -R50, 0x3 ;  /* 0x8000003232337211 */ /* 0x000fc800078e18ff */
[----:B---3--:R-:W-:Y:S01]  /*1a9d0*/  ISETP.GE.AND P5, PT, R51, UR11, PT ;  /* 0x0000000b33007c0c */ /* 0x008fe2000bfa6270 */
[----:B------:R-:W-:-:S03]  /*1a9e0*/  IMAD R51, R0, UR11, R51 ;  /* 0x0000000b00337c24 */ /* 0x000fc6000f8e0233 */
        /* <DEDUP_REMOVED lines=13> */
.L_x_644:
        /* <DEDUP_REMOVED lines=20> */
[----:B0-----:R-:W-:-:S04]  /*1ac00*/  IMAD R48, R49, UR5, R80 ;  /* 0x0000000531307c24 */ /* 0x001fc8000f8e0250 */
[----:B------:R-:W-:Y:S02]  /*1ac10*/  IMAD R48, R48, R81, RZ ;  /* 0x0000005130307224 */ /* 0x000fe400078e02ff */
[----:B------:R-:W-:Y:S02]  /*1ac20*/  HFMA2 R81, -RZ, RZ, 0, 0 ;  /* 0x00000000ff517431 */ /* 0x000fe400000001ff */
[----:B------:R-:W-:-:S05]  /*1ac30*/  IMAD R79, R48, -0x7, R83 ;  /* 0xfffffff9304f7824 */ /* 0x000fca00078e0253 */
[----:B------:R-:W-:-:S07]  /*1ac40*/  IADD3 R79, PT, PT, R46, R79, RZ ;  /* 0x0000004f2e4f7210 */ /* 0x000fce0007ffe0ff */
.L_x_639:
        /* <DEDUP_REMOVED lines=18> */
[----:B-----5:R-:W-:-:S03]  /*1ad70*/  FADD R84, R85, R84 ;  /* 0x0000005455547221 */ /* 0x020fc60000000000 */
[----:B------:R-:W5:Y:S01]  /*1ad80*/  LDG.E R85, desc[UR6][R48.64+0x38] ;  /* 0x0000380630557981 */ /* 0x000f62000c1e1900 */
[----:B------:R-:W-:-:S03]  /*1ad90*/  FADD R87, R84, R87 ;  /* 0x0000005754577221 */ /* 0x000fc60000000000 */
[----:B------:R-:W5:Y:S01]  /*1ada0*/  LDG.E R84, desc[UR6][R48.64+0x24] ;  /* 0x0000240630547981 */ /* 0x000f62000c1e1900 */
[----:B------:R-:W-:-:S03]  /*1adb0*/  FADD R90, R87, R80 ;  /* 0x00000050575a7221 */ /* 0x000fc60000000000 */
[----:B------:R-:W5:Y:S04]  /*1adc0*/  LDG.E R87, desc[UR6][R48.64+0x2c] ;  /* 0x00002c0630577981 */ /* 0x000f68000c1e1900 */
[----:B------:R-:W5:Y:S01]  /*1add0*/  LDG.E R80, desc[UR6][R48.64+0x34] ;  /* 0x0000340630507981 */ /* 0x000f62000c1e1900 */
[----:B------:R-:W-:-:S04]  /*1ade0*/  IADD3 R81, PT, PT, R81, 0x10, RZ ;  /* 0x0000001051517810 */ /* 0x000fc80007ffe0ff */
[----:B------:R-:W-:Y:S02]  /*1adf0*/  ISETP.NE.AND P6, PT, R81, R32, PT ;  /* 0x000000205100720c */ /* 0x000fe40003fc5270 */
[----:B------:R-:W-:Y:S01]  /*1ae00*/  IADD3 R79, PT, PT, R79, 0x10, RZ ;  /* 0x000000104f4f7810 */ /* 0x000fe20007ffe0ff */
[----:B--2---:R-:W-:-:S04]  /*1ae10*/  FADD R77, R90, R77 ;  /* 0x0000004d5a4d7221 */ /* 0x004fc80000000000 */
[----:B----4-:R-:W-:-:S04]  /*1ae20*/  FADD R82, R77, R82 ;  /* 0x000000524d527221 */ /* 0x010fc80000000000 */
[----:B---3--:R-:W-:-:S04]  /*1ae30*/  FADD R83, R82, R83 ;  /* 0x0000005352537221 */ /* 0x008fc80000000000 */
[----:B-----5:R-:W-:-:S04]  /*1ae40*/  FADD R83, R83, R84 ;  /* 0x0000005453537221 */ /* 0x020fc80000000000 */
[----:B------:R-:W-:-:S04]  /*1ae50*/  FADD R88, R83, R88 ;  /* 0x0000005853587221 */ /* 0x000fc80000000000 */
[----:B------:R-:W-:-:S04]  /*1ae60*/  FADD R87, R88, R87 ;  /* 0x0000005758577221 */ /* 0x000fc80000000000 */
[----:B------:R-:W-:-:S04]  /*1ae70*/  FADD R87, R87, R86 ;  /* 0x0000005657577221 */ /* 0x000fc80000000000 */
[----:B------:R-:W-:-:S04]  /*1ae80*/  FADD R80, R87, R80 ;  /* 0x0000005057507221 */ /* 0x000fc80000000000 */
[----:B------:R-:W-:-:S04]  /*1ae90*/  FADD R80, R80, R85 ;  /* 0x0000005550507221 */ /* 0x000fc80000000000 */
[----:B------:R-:W-:Y:S01]  /*1aea0*/  FADD R77, R80, R89 ;  /* 0x00000059504d7221 */ /* 0x000fe20000000000 */
[----:B------:R-:W-:Y:S06]  /*1aeb0*/  @P6 BRA `(.L_x_639) ;  /* 0xfffffffc00646947 */ /* 0x000fec000383ffff */
.L_x_638:
[----:B------:R-:W-:Y:S05]  /*1aec0*/  BSYNC.RECONVERGENT B4 ;  /* 0x0000000000047941 */ /* 0x000fea0003800200 */
.L_x_637:
        /* <DEDUP_REMOVED lines=26> */
.L_x_641:
[----:B------:R-:W-:Y:S05]  /*1b070*/  BSYNC.RECONVERGENT B4 ;  /* 0x0000000000047941 */ /* 0x000fea0003800200 */
.L_x_640:
        /* <DEDUP_REMOVED lines=18> */
.L_x_643:
[----:B------:R-:W-:Y:S05]  /*1b1a0*/  BSYNC.RECONVERGENT B4 ;  /* 0x0000000000047941 */ /* 0x000fea0003800200 */
.L_x_642:
        /* <DEDUP_REMOVED lines=13> */
.L_x_636:
[----:B------:R-:W-:Y:S05]  /*1b280*/  BSYNC.RECONVERGENT B0 ;  /* 0x0000000000007941 */ /* 0x000fea0003800200 */
.L_x_635:
[----:B------:R-:W-:-:S04]  /*1b290*/  IADD3 R0, PT, PT, R0, 0x1, RZ ;  /* 0x0000000100007810 */ /* 0x000fc80007ffe0ff */
[----:B------:R-:W-:-:S13]  /*1b2a0*/  ISETP.GE.AND P5, PT, R0, R45, PT ;  /* 0x0000002d0000720c */ /* 0x000fda0003fa6270 */
[----:B------:R-:W-:Y:S05]  /*1b2b0*/  @!P5 BRA `(.L_x_644) ;  /* 0xfffffff80000d947 */ /* 0x000fea000383ffff */
[----:B------:R-:W-:Y:S05]  /*1b2c0*/  BSYNC.RECONVERGENT B1 ;  /* 0x0000000000017941 */ /* 0x000fea0003800200 */
.L_x_634:
[----:B------:R-:W-:-:S07]  /*1b2d0*/  FMUL R77, R77, 0.25 ;  /* 0x3e8000004d4d7820 */ /* 0x000fce0000400000 */
.L_x_633:
[----:B------:R-:W-:Y:S05]  /*1b2e0*/  BSYNC.RECONVERGENT B2 ;  /* 0x0000000000027941 */ /* 0x000fea0003800200 */
.L_x_632:
[----:B------:R0:W-:Y:S02]  /*1b2f0*/  STG.E desc[UR6][R50.64], R77 ;  /* 0x0000004d32007986 */ /* 0x0001e4000c101906 */
.L_x_631:
[----:B------:R-:W-:Y:S05]  /*1b300*/  BSYNC.RECONVERGENT B3 ;  /* 0x0000000000037941 */ /* 0x000fea0003800200 */
.L_x_630:
[----:B------:R-:W1:Y:S01]  /*1b310*/  S2R R81, SR_TID.X ;  /* 0x0000000000517919 */ /* 0x000e620000002100 */
[----:B------:R-:W2:Y:S01]  /*1b320*/  LDC R0, c[0x0][0x364] ;  /* 0x0000d900ff007b82 */ /* 0x000ea20000000800 */
[----:B------:R-:W3:Y:S01]  /*1b330*/  LDCU.64 UR10, c[0x0][0x3a0] ;  /* 0x00007400ff0a77ac */ /* 0x000ee20008000a00 */
[----:B------:R-:W-:Y:S01]  /*1b340*/  MOV R79, 0x7 ;  /* 0x00000007004f7802 */ /* 0x000fe20000000f00 */
[----:B0-----:R-:W2:Y:S01]  /*1b350*/  S2R R77, SR_TID.Y ;  /* 0x00000000004d7919 */ /* 0x001ea20000002200 */
[----:B------:R-:W-:Y:S01]  /*1b360*/  BSSY.RECONVERGENT B3, `(.L_x_645) ;  /* 0x0000098000037945 */ /* 0x000fe20003800200 */
[----:B------:R-:W0:Y:S01]  /*1b370*/  LDCU UR12, c[0x0][0x39c] ;  /* 0x00007380ff0c77ac */ /* 0x000e220008000800 */
[----:B------:R-:W4:Y:S02]  /*1b380*/  S2R R78, SR_TID.Z ;  /* 0x00000000004e7919 */ /* 0x000f240000002300 */
[----:B------:R-:W1:Y:S08]  /*1b390*/  S2UR UR8, SR_CTAID.X ;  /* 0x00000000000879c3 */ /* 0x000e700000002500 */
[----:B------:R-:W1:Y:S08]  /*1b3a0*/  LDC R48, c[0x0][0x360] ;  /* 0x0000d800ff307b82 */ /* 0x000e700000000800 */
[----:B------:R-:W2:Y:S08]  /*1b3b0*/  S2UR UR5, SR_CTAID.Y ;  /* 0x00000000000579c3 */ /* 0x000eb00000002600 */
[----:B------:R-:W4:Y:S08]  /*1b3c0*/  S2UR UR9, SR_CTAID.Z ;  /* 0x00000000000979c3 */ /* 0x000f300000002700 */
[----:B------:R-:W4:Y:S01]  /*1b3d0*/  LDC R49, c[0x0][0x368] ;  /* 0x0000da00ff317b82 */ /* 0x000f220000000800 */
[----:B-1----:R-:W-:-:S04]  /*1b3e0*/  IMAD R48, R48, UR8, R81 ;  /* 0x0000000830307c24 */ /* 0x002fc8000f8e0251 */
[----:B------:R-:W-:Y:S02]  /*1b3f0*/  IMAD R48, R48, R79, 0x1 ;  /* 0x0000000130307424 */ /* 0x000fe400078e024f */
[----:B--2---:R-:W-:-:S03]  /*1b400*/  IMAD R0, R0, UR5, R77 ;  /* 0x0000000500007c24 */ /* 0x004fc6000f8e024d */
[----:B---3--:R-:W-:Y:S01]  /*1b410*/  ISETP.GE.AND P5, PT, R48, UR11, PT ;  /* 0x0000000b30007c0c */ /* 0x008fe2000bfa6270 */
[----:B------:R-:W-:-:S05]  /*1b420*/  IMAD R0, R0, R79, 0x6 ;  /* 0x0000000600007424 */ /* 0x000fca00078e024f */
[----:B------:R-:W-:Y:S01]  /*1b430*/  ISETP.GE.OR P5, PT, R0, UR10, P5 ;  /* 0x0000000a00007c0c */ /* 0x000fe2000afa6670 */
[----:B----4-:R-:W-:-:S05]  /*1b440*/  IMAD R48, R49, UR9, R78 ;  /* 0x0000000931307c24 */ /* 0x010fca000f8e024e */
[----:B0-----:R-:W-:-:S13]  /*1b450*/  ISETP.GE.OR P5, PT, R48, UR12, P5 ;  /* 0x0000000c30007c0c */ /* 0x001fda000afa6670 */
        /* <DEDUP_REMOVED lines=8> */
.L_x_659:
        /* <DEDUP_REMOVED lines=12> */
.L_x_654:
        /* <DEDUP_REMOVED lines=20> */
[----:B------:R-:W5:Y:S04]  /*1b6e0*/  LDG.E R84, desc[UR6][R48.64+0x24] ;  /* 0x0000240630547981 */ /* 0x000f68000c1e1900 */
        /* <DEDUP_REMOVED lines=18> */
.L_x_653:
[----:B------:R-:W-:Y:S05]  /*1b810*/  BSYNC.RECONVERGENT B4 ;  /* 0x0000000000047941 */ /* 0x000fea0003800200 */
.L_x_652:
        /* <DEDUP_REMOVED lines=29> */
.L_x_656:
[----:B------:R-:W-:Y:S05]  /*1b9f0*/  BSYNC.RECONVERGENT B4 ;  /* 0x0000000000047941 */ /* 0x000fea0003800200 */
.L_x_655:
        /* <DEDUP_REMOVED lines=21> */
.L_x_658:
[----:B------:R-:W-:Y:S05]  /*1bb50*/  BSYNC.RECONVERGENT B4 ;  /* 0x0000000000047941 */ /* 0x000fea0003800200 */
.L_x_657:
        /* <DEDUP_REMOVED lines=16> */
.L_x_651:
[----:B------:R-:W-:Y:S05]  /*1bc60*/  BSYNC.RECONVERGENT B0 ;  /* 0x0000000000007941 */ /* 0x000fea0003800200 */
.L_x_650:
[----:B------:R-:W-:-:S04]  /*1bc70*/  IADD3 R77, PT, PT, R77, 0x1, RZ ;  /* 0x000000014d4d7810 */ /* 0x000fc80007ffe0ff */
[----:B------:R-:W-:-:S13]  /*1bc80*/  ISETP.GE.AND P5, PT, R77, R45, PT ;  /* 0x0000002d4d00720c */ /* 0x000fda0003fa6270 */
[----:B------:R-:W-:Y:S05]  /*1bc90*/  @!P5 BRA `(.L_x_659) ;  /* 0xfffffff80010d947 */ /* 0x000fea000383ffff */
[----:B------:R-:W-:Y:S05]  /*1bca0*/  BSYNC.RECONVERGENT B1 ;  /* 0x0000000000017941 */ /* 0x000fea0003800200 */
.L_x_649:
[----:B------:R-:W-:-:S07]  /*1bcb0*/  FMUL R49, R0, 0.25 ;  /* 0x3e80000000317820 */ /* 0x000fce0000400000 */
.L_x_648:
[----:B------:R-:W-:Y:S05]  /*1bcc0*/  BSYNC.RECONVERGENT B2 ;  /* 0x0000000000027941 */ /* 0x000fea0003800200 */
.L_x_647:
[----:B------:R0:W-:Y:S02]  /*1bcd0*/  STG.E desc[UR6][R50.64+0x4], R49 ;  /* 0x0000043132007986 */ /* 0x0001e4000c101906 */
.L_x_646:
[----:B------:R-:W-:Y:S05]  /*1bce0*/  BSYNC.RECONVERGENT B3 ;  /* 0x0000000000037941 */ /* 0x000fea0003800200 */
.L_x_645:
        /* <DEDUP_REMOVED lines=9> */
[----:B------:R-:W1:Y:S08]  /*1bd80*/  LDC R48, c[0x0][0x360] ;  /* 0x0000d800ff307b82 */ /* 0x000e700000000800 */
[----:B------:R-:W2:Y:S08]  /*1bd90*/  S2UR UR5, SR_CTAID.Y ;  /* 0x00000000000579c3 */ /* 0x000eb00000002600 */
[----:B------:R-:W5:Y:S08]  /*1bda0*/  S2UR UR9, SR_CTAID.Z ;  /* 0x00000000000979c3 */ /* 0x000f700000002700 */
[----:B0-----:R-:W5:Y:S01]  /*1bdb0*/  LDC R49, c[0x0][0x368] ;  /* 0x0000da00ff317b82 */ /* 0x001f620000000800 */
        /* <DEDUP_REMOVED lines=16> */
.L_x_674:
        /* <DEDUP_REMOVED lines=12> */
.L_x_669:
        /* <DEDUP_REMOVED lines=39> */
.L_x_668:
[----:B------:R-:W-:Y:S05]  /*1c1f0*/  BSYNC.RECONVERGENT B4 ;  /* 0x0000000000047941 */ /* 0x000fea0003800200 */
.L_x_667:
        /* <DEDUP_REMOVED lines=29> */
.L_x_671:
[----:B------:R-:W-:Y:S05]  /*1c3d0*/  BSYNC.RECONVERGENT B4 ;  /* 0x0000000000047941 */ /* 0x000fea0003800200 */
.L_x_670:
        /* <DEDUP_REMOVED lines=21> */
.L_x_673:
[----:B------:R-:W-:Y:S05]  /*1c530*/  BSYNC.RECONVERGENT B4 ;  /* 0x0000000000047941 */ /* 0x000fea0003800200 */
.L_x_672:
        /* <DEDUP_REMOVED lines=16> */
.L_x_666:
[----:B------:R-:W-:Y:S05]  /*1c640*/  BSYNC.RECONVERGENT B0 ;  /* 0x0000000000007941 */ /* 0x000fea0003800200 */
.L_x_665:
[----:B------:R-:W-:-:S04]  /*1c650*/  IADD3 R77, PT, PT, R77, 0x1, RZ ;  /* 0x000000014d4d7810 */ /* 0x000fc80007ffe0ff */
[----:B------:R-:W-:-:S13]  /*1c660*/  ISETP.GE.AND P5, PT, R77, R45, PT ;  /* 0x0000002d4d00720c */ /* 0x000fda0003fa6270 */
[----:B------:R-:W-:Y:S05]  /*1c670*/  @!P5 BRA `(.L_x_674) ;  /* 0xfffffff80010d947 */ /* 0x000fea000383ffff */
[----:B------:R-:W-:Y:S05]  /*1c680*/  BSYNC.RECONVERGENT B1 ;  /* 0x0000000000017941 */ /* 0x000fea0003800200 */
.L_x_664:
[----:B------:R-:W-:-:S07]  /*1c690*/  FMUL R49, R0, 0.25 ;  /* 0x3e80000000317820 */ /* 0x000fce0000400000 */
.L_x_663:
[----:B------:R-:W-:Y:S05]  /*1c6a0*/  BSYNC.RECONVERGENT B2 ;  /* 0x0000000000027941 */ /* 0x000fea0003800200 */
.L_x_662:
[----:B------:R0:W-:Y:S02]  /*1c6b0*/  STG.E desc[UR6][R50.64+0x8], R49 ;  /* 0x0000083132007986 */ /* 0x0001e4000c101906 */
.L_x_661:
[----:B------:R-:W-:Y:S05]  /*1c6c0*/  BSYNC.RECONVERGENT B3 ;  /* 0x0000000000037941 */ /* 0x000fea0003800200 */
.L_x_660:
        /* <DEDUP_REMOVED lines=29> */
.L_x_689:
        /* <DEDUP_REMOVED lines=12> */
.L_x_684:
        /* <DEDUP_REMOVED lines=39> */
.L_x_683:
[----:B------:R-:W-:Y:S05]  /*1cbd0*/  BSYNC.RECONVERGENT B4 ;  /* 0x0000000000047941 */ /* 0x000fea0003800200 */
.L_x_682:
        /* <DEDUP_REMOVED lines=29> */
.L_x_686:
[----:B------:R-:W-:Y:S05]  /*1cdb0*/  BSYNC.RECONVERGENT B4 ;  /* 0x0000000000047941 */ /* 0x000fea0003800200 */
.L_x_685:
        /* <DEDUP_REMOVED lines=21> */
.L_x_688:
[----:B------:R-:W-:Y:S05]  /*1cf10*/  BSYNC.RECONVERGENT B4 ;  /* 0x0000000000047941 */ /* 0x000fea0003800200 */
.L_x_687:
        /* <DEDUP_REMOVED lines=16> */
.L_x_681:
[----:B------:R-:W-:Y:S05]  /*1d020*/  BSYNC.RECONVERGENT B0 ;  /* 0x0000000000007941 */ /* 0x000fea0003800200 */
.L_x_680:
[----:B------:R-:W-:-:S04]  /*1d030*/  IADD3 R77, PT, PT, R77, 0x1, RZ ;  /* 0x000000014d4d7810 */ /* 0x000fc80007ffe0ff */
[----:B------:R-:W-:-:S13]  /*1d040*/  ISETP.GE.AND P5, PT, R77, R45, PT ;  /* 0x0000002d4d00720c */ /* 0x000fda0003fa6270 */
[----:B------:R-:W-:Y:S05]  /*1d050*/  @!P5 BRA `(.L_x_689) ;  /* 0xfffffff80010d947 */ /* 0x000fea000383ffff */
[----:B------:R-:W-:Y:S05]  /*1d060*/  BSYNC.RECONVERGENT B1 ;  /* 0x0000000000017941 */ /* 0x000fea0003800200 */
.L_x_679:
[----:B------:R-:W-:-:S07]  /*1d070*/  FMUL R49, R0, 0.25 ;  /* 0x3e80000000317820 */ /* 0x000fce0000400000 */
.L_x_678:
[----:B------:R-:W-:Y:S05]  /*1d080*/  BSYNC.RECONVERGENT B2 ;  /* 0x0000000000027941 */ /* 0x000fea0003800200 */
.L_x_677:
[----:B------:R0:W-:Y:S02]  /*1d090*/  STG.E desc[UR6][R50.64+0xc], R49 ;  /* 0x00000c3132007986 */ /* 0x0001e4000c101906 */
.L_x_676:
[----:B------:R-:W-:Y:S05]  /*1d0a0*/  BSYNC.RECONVERGENT B3 ;  /* 0x0000000000037941 */ /* 0x000fea0003800200 */
.L_x_675:
        /* <DEDUP_REMOVED lines=29> */
.L_x_704:
        /* <DEDUP_REMOVED lines=12> */
.L_x_699:
        /* <DEDUP_REMOVED lines=39> */
.L_x_698:
[----:B------:R-:W-:Y:S05]  /*1d5b0*/  BSYNC.RECONVERGENT B4 ;  /* 0x0000000000047941 */ /* 0x000fea0003800200 */
.L_x_697:
        /* <DEDUP_REMOVED lines=29> */
.L_x_701:
[----:B------:R-:W-:Y:S05]  /*1d790*/  BSYNC.RECONVERGENT B4 ;  /* 0x0000000000047941 */ /* 0x000fea0003800200 */
.L_x_700:
        /* <DEDUP_REMOVED lines=21> */
.L_x_703:
[----:B------:R-:W-:Y:S05]  /*1d8f0*/  BSYNC.RECONVERGENT B4 ;  /* 0x0000000000047941 */ /* 0x000fea0003800200 */
.L_x_702:
        /* <DEDUP_REMOVED lines=16> */
.L_x_696:
[----:B------:R-:W-:Y:S05]  /*1da00*/  BSYNC.RECONVERGENT B0 ;  /* 0x0000000000007941 */ /* 0x000fea0003800200 */
.L_x_695:
[----:B------:R-:W-:-:S04]  /*1da10*/  IADD3 R77, PT, PT, R77, 0x1, RZ ;  /* 0x000000014d4d7810 */ /* 0x000fc80007ffe0ff */
[----:B------:R-:W-:-:S13]  /*1da20*/  ISETP.GE.AND P5, PT, R77, R45, PT ;  /* 0x0000002d4d00720c */ /* 0x000fda0003fa6270 */
[----:B------:R-:W-:Y:S05]  /*1da30*/  @!P5 BRA `(.L_x_704) ;  /* 0xfffffff80010d947 */ /* 0x000fea000383ffff */
[----:B------:R-:W-:Y:S05]  /*1da40*/  BSYNC.RECONVERGENT B1 ;  /* 0x0000000000017941 */ /* 0x000fea0003800200 */
.L_x_694:
[----:B------:R-:W-:-:S07]  /*1da50*/  FMUL R49, R0, 0.25 ;  /* 0x3e80000000317820 */ /* 0x000fce0000400000 */
.L_x_693:
[----:B------:R-:W-:Y:S05]  /*1da60*/  BSYNC.RECONVERGENT B2 ;  /* 0x0000000000027941 */ /* 0x000fea0003800200 */
.L_x_692:
[----:B------:R0:W-:Y:S02]  /*1da70*/  STG.E desc[UR6][R50.64+0x10], R49 ;  /* 0x0000103132007986 */ /* 0x0001e4000c101906 */
.L_x_691:
[----:B------:R-:W-:Y:S05]  /*1da80*/  BSYNC.RECONVERGENT B3 ;  /* 0x0000000000037941 */ /* 0x000fea0003800200 */
.L_x_690:
        /* <DEDUP_REMOVED lines=29> */
.L_x_719:
        /* <DEDUP_REMOVED lines=12> */
.L_x_714:
        /* <DEDUP_REMOVED lines=39> */
.L_x_713:
[----:B------:R-:W-:Y:S05]  /*1df90*/  BSYNC.RECONVERGENT B4 ;  /* 0x0000000000047941 */ /* 0x000fea0003800200 */
.L_x_712:
        /* <DEDUP_REMOVED lines=29> */
.L_x_716:
[----:B------:R-:W-:Y:S05]  /*1e170*/  BSYNC.RECONVERGENT B4 ;  /* 0x0000000000047941 */ /* 0x000fea0003800200 */
.L_x_715:
        /* <DEDUP_REMOVED lines=21> */
.L_x_718:
[----:B------:R-:W-:Y:S05]  /*1e2d0*/  BSYNC.RECONVERGENT B4 ;  /* 0x0000000000047941 */ /* 0x000fea0003800200 */
.L_x_717:
        /* <DEDUP_REMOVED lines=16> */
.L_x_711:
[----:B------:R-:W-:Y:S05]  /*1e3e0*/  BSYNC.RECONVERGENT B0 ;  /* 0x0000000000007941 */ /* 0x000fea0003800200 */
.L_x_710:
[----:B------:R-:W-:-:S04]  /*1e3f0*/  IADD3 R77, PT, PT, R77, 0x1, RZ ;  /* 0x000000014d4d7810 */ /* 0x000fc80007ffe0ff */
[----:B------:R-:W-:-:S13]  /*1e400*/  ISETP.GE.AND P5, PT, R77, R45, PT ;  /* 0x0000002d4d00720c */ /* 0x000fda0003fa6270 */
[----:B------:R-:W-:Y:S05]  /*1e410*/  @!P5 BRA `(.L_x_719) ;  /* 0xfffffff80010d947 */ /* 0x000fea000383ffff */
[----:B------:R-:W-:Y:S05]  /*1e420*/  BSYNC.RECONVERGENT B1 ;  /* 0x0000000000017941 */ /* 0x000fea0003800200 */
.L_x_709:
[----:B------:R-:W-:-:S07]  /*1e430*/  FMUL R49, R0, 0.25 ;  /* 0x3e80000000317820 */ /* 0x000fce0000400000 */
.L_x_708:
[----:B------:R-:W-:Y:S05]  /*1e440*/  BSYNC.RECONVERGENT B2 ;  /* 0x0000000000027941 */ /* 0x000fea0003800200 */
.L_x_707:
[----:B------:R0:W-:Y:S02]  /*1e450*/  STG.E desc[UR6][R50.64+0x14], R49 ;  /* 0x0000143132007986 */ /* 0x0001e4000c101906 */
.L_x_706:
[----:B------:R-:W-:Y:S05]  /*1e460*/  BSYNC.RECONVERGENT B3 ;  /* 0x0000000000037941 */ /* 0x000fea0003800200 */
.L_x_705:
        /* <DEDUP_REMOVED lines=29> */
.L_x_734:
        /* <DEDUP_REMOVED lines=12> */
.L_x_729:
        /* <DEDUP_REMOVED lines=39> */
.L_x_728:
[----:B------:R-:W-:Y:S05]  /*1e970*/  BSYNC.RECONVERGENT B4 ;  /* 0x0000000000047941 */ /* 0x000fea0003800200 */
.L_x_727:
        /* <DEDUP_REMOVED lines=29> */
.L_x_731:
[----:B------:R-:W-:Y:S05]  /*1eb50*/  BSYNC.RECONVERGENT B4 ;  /* 0x0000000000047941 */ /* 0x000fea0003800200 */
.L_x_730:
        /* <DEDUP_REMOVED lines=21> */
.L_x_733:
[----:B------:R-:W-:Y:S05]  /*1ecb0*/  BSYNC.RECONVERGENT B4 ;  /* 0x0000000000047941 */ /* 0x000fea0003800200 */
.L_x_732:
        /* <DEDUP_REMOVED lines=16> */
.L_x_726:
[----:B------:R-:W-:Y:S05]  /*1edc0*/  BSYNC.RECONVERGENT B0 ;  /* 0x0000000000007941 */ /* 0x000fea0003800200 */
.L_x_725:
[----:B------:R-:W-:-:S04]  /*1edd0*/  IADD3 R77, PT, PT, R77, 0x1, RZ ;  /* 0x000000014d4d7810 */ /* 0x000fc80007ffe0ff */
[----:B------:R-:W-:-:S13]  /*1ede0*/  ISETP.GE.AND P5, PT, R77, R45, PT ;  /* 0x0000002d4d00720c */ /* 0x000fda0003fa6270 */
[----:B------:R-:W-:Y:S05]  /*1edf0*/  @!P5 BRA `(.L_x_734) ;  /* 0xfffffff80010d947 */ /* 0x000fea000383ffff */
[----:B------:R-:W-:Y:S05]  /*1ee00*/  BSYNC.RECONVERGENT B1 ;  /* 0x0000000000017941 */ /* 0x000fea0003800200 */
.L_x_724:
[----:B------:R-:W-:-:S07]  /*1ee10*/  FMUL R49, R0, 0.25 ;  /* 0x3e80000000317820 */ /* 0x000fce0000400000 */
.L_x_723:
[----:B------:R-:W-:Y:S05]  /*1ee20*/  BSYNC.RECONVERGENT B2 ;  /* 0x0000000000027941 */ /* 0x000fea0003800200 */
.L_x_722:
[----:B------:R0:W-:Y:S02]  /*1ee30*/  STG.E desc[UR6][R50.64+0x18], R49 ;  /* 0x0000183132007986 */ /* 0x0001e4000c101906 */
.L_x_721:
[----:B------:R-:W-:Y:S05]  /*1ee40*/  BSYNC.RECONVERGENT B3 ;  /* 0x0000000000037941 */ /* 0x000fea0003800200 */
.L_x_720:
[----:B------:R-:W1:Y:S01]  /*1ee50*/  LDCU UR5, c[0x0][0x380] ;  /* 0x00007000ff0577ac */ /* 0x000e620008000800 */
[----:B------:R-:W-:-:S04]  /*1ee60*/  UIADD3 UR4, UPT, UPT, UR4, 0x1, URZ ;  /* 0x0000000104047890 */ /* 0x000fc8000fffe0ff */
[----:B-1----:R-:W-:-:S09]  /*1ee70*/  UISETP.NE.AND UP0, UPT, UR4, UR5, UPT ;  /* 0x000000050400728c */ /* 0x002fd2000bf05270 */
[----:B------:R-:W-:Y:S05]  /*1ee80*/  BRA.U UP0, `(.L_x_735) ;  /* 0xfffffe1d00587547 */ /* 0x000fea000b83ffff */
[----:B------:R-:W-:Y:S05]  /*1ee90*/  EXIT ;  /* 0x000000000000794d */ /* 0x000fea0003800000 */
.L_x_736:
[----:B------:R-:W-:-:S00]  /*1eea0*/  BRA `(.L_x_736) ;  /* 0xfffffffc00fc7947 */ /* 0x000fc0000383ffff */
[----:B------:R-:W-:-:S00]  /*1eeb0*/  NOP ;  /* 0x0000000000007918 */ /* 0x000fc00000000000 */
        /* <DEDUP_REMOVED lines=12> */
.L_x_737:


//--------------------- .nv.shared.reserved.0     --------------------------
	.section	.nv.shared.reserved.0,"aw",@nobits
	.weak		__nv_reservedSMEM_offset_0_alias
	.size		__nv_reservedSMEM_offset_0_alias, 0, 64
	.other		__nv_reservedSMEM_offset_0_alias,@"STO_CUDA_RESERVED_SHARED STV_DEFAULT"
__nv_reservedSMEM_offset_0_alias:
	.zero		0
	.zero		64


//--------------------- .nv.constant0._Z10DPUPoolingiiiiPfiiiiS_iiiiii --------------------------
	.section	.nv.constant0._Z10DPUPoolingiiiiPfiiiiS_iiiiii,"a",@progbits
	.sectionflags	@""
	.align	4
.nv.constant0._Z10DPUPoolingiiiiPfiiiiS_iiiiii:
	.zero		968


//--------------------- SYMBOLS --------------------------

	.type		.nv.reservedSmem.offset0,@object
	.size		.nv.reservedSmem.offset0,0x4
